def matmul_kernel(
    a_ptr,
    b_ptr,
    c_ptr,
    M,
    N,
    K,
    stride_am,
    stride_ak,
    stride_bk,
    stride_bn,
    stride_cm,
    stride_cn,
    BLOCK_M: tl.constexpr,
    BLOCK_N: tl.constexpr,
    BLOCK_K: tl.constexpr,
    GROUP_M: tl.constexpr,
):
    pid = tl.program_id(axis=0)
    num_pid_m = tl.cdiv(M, BLOCK_M)
    num_pid_n = tl.cdiv(N, BLOCK_N)
    num_pid_in_group = GROUP_M * num_pid_n
    group_id = pid // num_pid_in_group
    first_pid_m = group_id * GROUP_M
    group_size_m = min(num_pid_m - first_pid_m, GROUP_M)
    pid_m = first_pid_m + ((pid % num_pid_in_group) % group_size_m)
    pid_n = (pid % num_pid_in_group) // group_size_m

    offs_am = (pid_m * BLOCK_M + tl.arange(0, BLOCK_M)) % M
    offs_bn = (pid_n * BLOCK_N + tl.arange(0, BLOCK_N)) % N
    offs_k = tl.arange(0, BLOCK_K)
    a_ptrs = a_ptr + offs_am[:, None] * stride_am + offs_k[None, :] * stride_ak
    b_ptrs = b_ptr + offs_k[:, None] * stride_bk + offs_bn[None, :] * stride_bn

    acc = tl.zeros((BLOCK_M, BLOCK_N), dtype=tl.float32)
    for kk in range(0, tl.cdiv(K, BLOCK_K)):
        a = tl.load(a_ptrs, mask=offs_k[None, :] < K - kk * BLOCK_K, other=0.0)
        b = tl.load(b_ptrs, mask=offs_k[:, None] < K - kk * BLOCK_K, other=0.0)
        acc = tl.dot(a, b, acc)
        a_ptrs += BLOCK_K * stride_ak
        b_ptrs += BLOCK_K * stride_bk

    c = acc.to(c_ptr.dtype.element_ty)
    offs_cm = pid_m * BLOCK_M + tl.arange(0, BLOCK_M)
    offs_cn = pid_n * BLOCK_N + tl.arange(0, BLOCK_N)
    c_ptrs = c_ptr + offs_cm[:, None] * stride_cm + offs_cn[None, :] * stride_cn
    mask = (offs_cm[:, None] < M) & (offs_cn[None, :] < N)
    tl.store(c_ptrs, c, mask=mask)

# config = {"BLOCK_K": 64, "BLOCK_M": 32, "BLOCK_N": 512, "GROUP_M": 8, "arch": "sm_100", "dtype": "fp16", "num_ctas": 1, "num_stages": 2, "num_warps": 4}
# arch = sm_100


// ===== COMPILED SASS (sm_100a) =====

	.target	sm_100a

	.elftype	@"ET_EXEC"


//--------------------- .note.nv.tkinfo           --------------------------
	.section	.note.nv.tkinfo,"",@"SHT_NOTE"
	.sectionflags	@"SHF_NOTE_NV_TKINFO"
	.tkinfo
        /*0018*/ 	.word	0x00000081
        /*0030*/ 	.string	""
        /*0030*/ 	.string	"ptxas-blackwell"
        /*0030*/ 	.string	"Cuda compilation tools, release 12.9, V12.9.86"
        /*0030*/ 	.string	"Build cuda_12.9.r12.9/compiler.36037853_0"
        /*0030*/ 	.string	"-v  -suppress-debug-info  -lineinfo  -arch sm_100a "



//--------------------- .note.nv.cuver            --------------------------
	.section	.note.nv.cuver,"",@"SHT_NOTE"
	.sectionflags	@"SHF_NOTE_NV_CUVER"
        /*0018*/ 	.short	0x0001
        /*001a*/ 	.short	0x0064
        /*001c*/ 	.short	0x0001
        /*001e*/ 	.short	0x0000
        /*0020*/ 	.short	0x0001
        /*0022*/ 	.short	0x0000


//--------------------- .nv.info                  --------------------------
	.section	.nv.info,"",@"SHT_CUDA_INFO"
	.align	4


	//----- nvinfo : EIATTR_REGCOUNT
	.align		4
        /*0000*/ 	.byte	0x04, 0x2f
        /*0002*/ 	.short	(.L_1 - .L_0)
	.align		4
.L_0:
        /*0004*/ 	.word	index@(matmul_kernel)
        /*0008*/ 	.word	0x00000020


	//----- nvinfo : EIATTR_FRAME_SIZE
	.align		4
.L_1:
        /*000c*/ 	.byte	0x04, 0x11
        /*000e*/ 	.short	(.L_3 - .L_2)
	.align		4
.L_2:
        /*0010*/ 	.word	index@(matmul_kernel)
        /*0014*/ 	.word	0x00001a38


	//----- nvinfo : EIATTR_MIN_STACK_SIZE
	.align		4
.L_3:
        /*0018*/ 	.byte	0x04, 0x12
        /*001a*/ 	.short	(.L_5 - .L_4)
	.align		4
.L_4:
        /*001c*/ 	.word	index@(matmul_kernel)
        /*0020*/ 	.word	0x00001a38
.L_5:


//--------------------- .nv.info.matmul_kernel    --------------------------
	.section	.nv.info.matmul_kernel,"",@"SHT_CUDA_INFO"
	.sectionflags	@""
	.align	4


	//----- nvinfo : EIATTR_CUDA_API_VERSION
	.align		4
        /*0000*/ 	.byte	0x04, 0x37
        /*0002*/ 	.short	(.L_7 - .L_6)
.L_6:
        /*0004*/ 	.word	0x00000081


	//----- nvinfo : EIATTR_KPARAM_INFO
	.align		4
.L_7:
        /*0008*/ 	.byte	0x04, 0x17
        /*000a*/ 	.short	(.L_9 - .L_8)
.L_8:
        /*000c*/ 	.word	0x00000000
        /*0010*/ 	.short	0x000d
        /*0012*/ 	.short	0x0048
        /*0014*/ 	.byte	0x00, 0xf4, 0x21, 0x00


	//----- nvinfo : EIATTR_KPARAM_INFO
	.align		4
.L_9:
        /*0018*/ 	.byte	0x04, 0x17
        /*001a*/ 	.short	(.L_11 - .L_10)
.L_10:
        /*001c*/ 	.word	0x00000000
        /*0020*/ 	.short	0x000c
        /*0022*/ 	.short	0x0040
        /*0024*/ 	.byte	0x00, 0xf4, 0x21, 0x00


	//----- nvinfo : EIATTR_KPARAM_INFO
	.align		4
.L_11:
        /*0028*/ 	.byte	0x04, 0x17
        /*002a*/ 	.short	(.L_13 - .L_12)
.L_12:
        /*002c*/ 	.word	0x00000000
        /*0030*/ 	.short	0x000b
        /*0032*/ 	.short	0x0038
        /*0034*/ 	.byte	0x00, 0xf0, 0x11, 0x00


	//----- nvinfo : EIATTR_KPARAM_INFO
	.align		4
.L_13:
        /*0038*/ 	.byte	0x04, 0x17
        /*003a*/ 	.short	(.L_15 - .L_14)
.L_14:
        /*003c*/ 	.word	0x00000000
        /*0040*/ 	.short	0x000a
        /*0042*/ 	.short	0x0034
        /*0044*/ 	.byte	0x00, 0xf0, 0x11, 0x00


	//----- nvinfo : EIATTR_KPARAM_INFO
	.align		4
.L_15:
        /*0048*/ 	.byte	0x04, 0x17
        /*004a*/ 	.short	(.L_17 - .L_16)
.L_16:
        /*004c*/ 	.word	0x00000000
        /*0050*/ 	.short	0x0009
        /*0052*/ 	.short	0x0030
        /*0054*/ 	.byte	0x00, 0xf0, 0x11, 0x00


	//----- nvinfo : EIATTR_KPARAM_INFO
	.align		4
.L_17:
        /*0058*/ 	.byte	0x04, 0x17
        /*005a*/ 	.short	(.L_19 - .L_18)
.L_18:
        /*005c*/ 	.word	0x00000000
        /*0060*/ 	.short	0x0008
        /*0062*/ 	.short	0x002c
        /*0064*/ 	.byte	0x00, 0xf0, 0x11, 0x00


	//----- nvinfo : EIATTR_KPARAM_INFO
	.align		4
.L_19:
        /*0068*/ 	.byte	0x04, 0x17
        /*006a*/ 	.short	(.L_21 - .L_20)
.L_20:
        /*006c*/ 	.word	0x00000000
        /*0070*/ 	.short	0x0007
        /*0072*/ 	.short	0x0028
        /*0074*/ 	.byte	0x00, 0xf0, 0x11, 0x00


	//----- nvinfo : EIATTR_KPARAM_INFO
	.align		4
.L_21:
        /*0078*/ 	.byte	0x04, 0x17
        /*007a*/ 	.short	(.L_23 - .L_22)
.L_22:
        /*007c*/ 	.word	0x00000000
        /*0080*/ 	.short	0x0006
        /*0082*/ 	.short	0x0024
        /*0084*/ 	.byte	0x00, 0xf0, 0x11, 0x00


	//----- nvinfo : EIATTR_KPARAM_INFO
	.align		4
.L_23:
        /*0088*/ 	.byte	0x04, 0x17
        /*008a*/ 	.short	(.L_25 - .L_24)
.L_24:
        /*008c*/ 	.word	0x00000000
        /*0090*/ 	.short	0x0005
        /*0092*/ 	.short	0x0020
        /*0094*/ 	.byte	0x00, 0xf0, 0x11, 0x00


	//----- nvinfo : EIATTR_KPARAM_INFO
	.align		4
.L_25:
        /*0098*/ 	.byte	0x04, 0x17
        /*009a*/ 	.short	(.L_27 - .L_26)
.L_26:
        /*009c*/ 	.word	0x00000000
        /*00a0*/ 	.short	0x0004
        /*00a2*/ 	.short	0x001c
        /*00a4*/ 	.byte	0x00, 0xf0, 0x11, 0x00


	//----- nvinfo : EIATTR_KPARAM_INFO
	.align		4
.L_27:
        /*00a8*/ 	.byte	0x04, 0x17
        /*00aa*/ 	.short	(.L_29 - .L_28)
.L_28:
        /*00ac*/ 	.word	0x00000000
        /*00b0*/ 	.short	0x0003
        /*00b2*/ 	.short	0x0018
        /*00b4*/ 	.byte	0x00, 0xf0, 0x11, 0x00


	//----- nvinfo : EIATTR_KPARAM_INFO
	.align		4
.L_29:
        /*00b8*/ 	.byte	0x04, 0x17
        /*00ba*/ 	.short	(.L_31 - .L_30)
.L_30:
        /*00bc*/ 	.word	0x00000000
        /*00c0*/ 	.short	0x0002
        /*00c2*/ 	.short	0x0010
        /*00c4*/ 	.byte	0x00, 0xf4, 0x21, 0x00


	//----- nvinfo : EIATTR_KPARAM_INFO
	.align		4
.L_31:
        /*00c8*/ 	.byte	0x04, 0x17
        /*00ca*/ 	.short	(.L_33 - .L_32)
.L_32:
        /*00cc*/ 	.word	0x00000000
        /*00d0*/ 	.short	0x0001
        /*00d2*/ 	.short	0x0008
        /*00d4*/ 	.byte	0x00, 0xf4, 0x21, 0x00


	//----- nvinfo : EIATTR_KPARAM_INFO
	.align		4
.L_33:
        /*00d8*/ 	.byte	0x04, 0x17
        /*00da*/ 	.short	(.L_35 - .L_34)
.L_34:
        /*00dc*/ 	.word	0x00000000
        /*00e0*/ 	.short	0x0000
        /*00e2*/ 	.short	0x0000
        /*00e4*/ 	.byte	0x00, 0xf4, 0x21, 0x00


	//----- nvinfo : EIATTR_SPARSE_MMA_MASK
	.align		4
.L_35:
        /*00e8*/ 	.byte	0x03, 0x50
        /*00ea*/ 	.short	0x0000


	//----- nvinfo : EIATTR_MAXREG_COUNT
	.align		4
        /*00ec*/ 	.byte	0x03, 0x1b
        /*00ee*/ 	.short	0x00ff


	//----- nvinfo : EIATTR_NUM_BARRIERS
	.align		4
        /*00f0*/ 	.byte	0x02, 0x4c
        /*00f2*/ 	.byte	0x01
	.zero		1


	//----- nvinfo : EIATTR_ANNOTATIONS
	.align		4
        /*00f4*/ 	.byte	0x04, 0x55
        /*00f6*/ 	.short	(.L_37 - .L_36)


	//   ....[0]....
.L_36:
        /*00f8*/ 	.word	0x00000001
        /*00fc*/ 	.byte	0xc0, 0x05, 0x00, 0x00, 0x01, 0x00, 0x00, 0x00, 0xf0, 0x05, 0x00, 0x00, 0x01, 0x00, 0x00, 0x00
        /* <DEDUP_REMOVED lines=3495> */
        /*db7c*/ 	.byte	0xe0, 0xaa, 0x03, 0x00


	//----- nvinfo : EIATTR_VRC_CTA_INIT_COUNT
	.align		4
.L_37:
        /*db80*/ 	.byte	0x02, 0x4a
	.zero		1
	.zero		1


	//----- nvinfo : EIATTR_EXIT_INSTR_OFFSETS
	.align		4
        /*db84*/ 	.byte	0x04, 0x1c
        /*db86*/ 	.short	(.L_39 - .L_38)


	//   ....[0]....
.L_38:
        /*db88*/ 	.word	0x0003aeb0


	//   ....[1]....
        /*db8c*/ 	.word	0x0003aee0


	//----- nvinfo : EIATTR_REQNTID
	.align		4
.L_39:
        /*db90*/ 	.byte	0x04, 0x10
        /*db92*/ 	.short	(.L_41 - .L_40)
.L_40:
        /*db94*/ 	.word	0x00000080
        /*db98*/ 	.word	0x00000001
        /*db9c*/ 	.word	0x00000001


	//----- nvinfo : EIATTR_CBANK_PARAM_SIZE
	.align		4
.L_41:
        /*dba0*/ 	.byte	0x03, 0x19
        /*dba2*/ 	.short	0x0050


	//----- nvinfo : EIATTR_PARAM_CBANK
	.align		4
        /*dba4*/ 	.byte	0x04, 0x0a
        /*dba6*/ 	.short	(.L_43 - .L_42)
	.align		4
.L_42:
        /*dba8*/ 	.word	index@(.nv.constant0.matmul_kernel)
        /*dbac*/ 	.short	0x0380
        /*dbae*/ 	.short	0x0050


	//----- nvinfo : EIATTR_SW_WAR
	.align		4
.L_43:
        /*dbb0*/ 	.byte	0x04, 0x36
        /*dbb2*/ 	.short	(.L_45 - .L_44)
.L_44:
        /*dbb4*/ 	.word	0x00000008
.L_45:


//--------------------- .nv.compat                --------------------------
	.section	.nv.compat,"",@"SHT_CUDA_COMPAT_INFO"
	.align	4
        /*0000*/ 	.byte	0x02, 0x02, 0x01, 0x00, 0x02, 0x05, 0x05, 0x00, 0x02, 0x03, 0x00, 0x00, 0x02, 0x06, 0x01, 0x00


//--------------------- .nv.callgraph             --------------------------
	.section	.nv.callgraph,"",@"SHT_CUDA_CALLGRAPH"
	.align	4
	.sectionentsize	8
	.align		4
        /*0000*/ 	.word	0x00000000
	.align		4
        /*0004*/ 	.word	0xffffffff
	.align		4
        /*0008*/ 	.word	0x00000000
	.align		4
        /*000c*/ 	.word	0xfffffffe
	.align		4
        /*0010*/ 	.word	0x00000000
	.align		4
        /*0014*/ 	.word	0xfffffffd
	.align		4
        /*0018*/ 	.word	0x00000000
	.align		4
        /*001c*/ 	.word	0xfffffffc


//--------------------- .text.matmul_kernel       --------------------------
	.section	.text.matmul_kernel,"ax",@progbits
	.align	128
        .global         matmul_kernel
        .type           matmul_kernel,@function
        .size           matmul_kernel,(.L_x_4 - matmul_kernel)
        .other          matmul_kernel,@"STO_CUDA_ENTRY STV_DEFAULT"
matmul_kernel:
.text.matmul_kernel:
[----:B------:R-:W0:Y:S08]  /*0000*/  LDC R1, c[0x0][0x37c] ;  /* 0x0000df00ff017b82 */ /* 0x000e300000000800 */
[----:B------:R-:W1:Y:S01]  /*0010*/  LDC.64 R12, c[0x0][0x398] ;  /* 0x0000e600ff0c7b82 */ /* 0x000e620000000a00 */
[----:B------:R-:W2:Y:S01]  /*0020*/  S2R R14, SR_TID.X ;  /* 0x00000000000e7919 */ /* 0x000ea20000002100 */
[----:B------:R-:W3:Y:S01]  /*0030*/  LDCU UR4, c[0x0][0x3a0] ;  /* 0x00007400ff0477ac */ /* 0x000ee20008000800 */
[----:B0-----:R-:W-:Y:S01]  /*0040*/  VIADD R1, R1, 0xffffe5c8 ;  /* 0xffffe5c801017836 */ /* 0x001fe20000000000 */
[----:B------:R-:W-:Y:S01]  /*0050*/  UMOV UR5, 0x400 ;  /* 0x0000040000057882 */ /* 0x000fe20000000000 */
[----:B------:R-:W0:Y:S03]  /*0060*/  LDCU.64 UR10, c[0x0][0x358] ;  /* 0x00006b00ff0a77ac */ /* 0x000e260008000a00 */
[----:B------:R-:W4:Y:S01]  /*0070*/  S2UR UR6, SR_CgaCtaId ;  /* 0x00000000000679c3 */ /* 0x000f220000008800 */
[----:B---3--:R-:W-:Y:S01]  /*0080*/  UIADD3 UR4, UPT, UPT, UR4, 0x3f, URZ ;  /* 0x0000003f04047890 */ /* 0x008fe2000fffe0ff */
[----:B-1----:R-:W-:-:S03]  /*0090*/  VIADD R0, R13, 0x1ff ;  /* 0x000001ff0d007836 */ /* 0x002fc60000000000 */
[----:B------:R-:W-:Y:S02]  /*00a0*/  UISETP.GT.AND UP0, UPT, UR4, 0x3f, UPT ;  /* 0x0000003f0400788c */ /* 0x000fe4000bf04270 */
[----:B------:R-:W-:Y:S01]  /*00b0*/  SHF.R.S32.HI R3, RZ, 0x1f, R0 ;  /* 0x0000001fff037819 */ /* 0x000fe20000011400 */
[----:B----4-:R-:W-:-:S03]  /*00c0*/  ULEA UR5, UR6, UR5, 0x18 ;  /* 0x0000000506057291 */ /* 0x010fc6000f8ec0ff */
[----:B------:R-:W-:-:S04]  /*00d0*/  LEA.HI R3, R3, R0, RZ, 0x9 ;  /* 0x0000000003037211 */ /* 0x000fc800078f48ff */
[----:B------:R-:W-:Y:S02]  /*00e0*/  SHF.R.S32.HI R0, RZ, 0x9, R3 ;  /* 0x00000009ff007819 */ /* 0x000fe40000011403 */
[----:B------:R-:W1:Y:S03]  /*00f0*/  S2R R3, SR_CTAID.X ;  /* 0x0000000000037919 */ /* 0x000e660000002500 */
[----:B------:R-:W-:-:S05]  /*0100*/  IMAD.SHL.U32 R0, R0, 0x8, RZ ;  /* 0x0000000800007824 */ /* 0x000fca00078e00ff */
[-C--:B------:R-:W-:Y:S02]  /*0110*/  IABS R7, R0.reuse ;  /* 0x0000000000077213 */ /* 0x080fe40000000000 */
[----:B------:R-:W-:Y:S02]  /*0120*/  IABS R10, R0 ;  /* 0x00000000000a7213 */ /* 0x000fe40000000000 */
[----:B------:R-:W3:Y:S08]  /*0130*/  I2F.RP R2, R7 ;  /* 0x0000000700027306 */ /* 0x000ef00000209400 */
[----:B---3--:R-:W3:Y:S01]  /*0140*/  MUFU.RCP R2, R2 ;  /* 0x0000000200027308 */ /* 0x008ee20000001000 */
[----:B-1----:R-:W-:Y:S01]  /*0150*/  IABS R8, R3 ;  /* 0x0000000300087213 */ /* 0x002fe20000000000 */
[----:B---3--:R-:W-:-:S02]  /*0160*/  VIADD R4, R2, 0xffffffe ;  /* 0x0ffffffe02047836 */ /* 0x008fc40000000000 */
[----:B------:R-:W-:Y:S01]  /*0170*/  IMAD.MOV R2, RZ, RZ, -R10 ;  /* 0x000000ffff027224 */ /* 0x000fe200078e0a0a */
[----:B--2---:R-:W-:-:S03]  /*0180*/  LOP3.LUT R10, R14, 0x40, RZ, 0xc0, !PT ;  /* 0x000000400e0a7812 */ /* 0x004fc600078ec0ff */
[----:B------:R1:W2:Y:S02]  /*0190*/  F2I.FTZ.U32.TRUNC.NTZ R5, R4 ;  /* 0x0000000400057305 */ /* 0x0002a4000021f000 */
[----:B-1----:R-:W-:Y:S02]  /*01a0*/  IMAD.MOV.U32 R4, RZ, RZ, RZ ;  /* 0x000000ffff047224 */ /* 0x002fe400078e00ff */
[----:B--2---:R-:W-:-:S04]  /*01b0*/  IMAD.MOV R6, RZ, RZ, -R5 ;  /* 0x000000ffff067224 */ /* 0x004fc800078e0a05 */
[----:B------:R-:W-:Y:S02]  /*01c0*/  IMAD R9, R6, R7, RZ ;  /* 0x0000000706097224 */ /* 0x000fe400078e02ff */
[----:B------:R-:W-:Y:S02]  /*01d0*/  IMAD.MOV.U32 R6, RZ, RZ, R8 ;  /* 0x000000ffff067224 */ /* 0x000fe400078e0008 */
[----:B------:R-:W-:-:S06]  /*01e0*/  IMAD.HI.U32 R5, R5, R9, R4 ;  /* 0x0000000905057227 */ /* 0x000fcc00078e0004 */
[----:B------:R-:W-:-:S04]  /*01f0*/  IMAD.HI.U32 R5, R5, R6, RZ ;  /* 0x0000000605057227 */ /* 0x000fc800078e00ff */
[----:B------:R-:W-:-:S05]  /*0200*/  IMAD R2, R5, R2, R6 ;  /* 0x0000000205027224 */ /* 0x000fca00078e0206 */
[----:B------:R-:W-:-:S13]  /*0210*/  ISETP.GT.U32.AND P1, PT, R7, R2, PT ;  /* 0x000000020700720c */ /* 0x000fda0003f24070 */
[----:B------:R-:W-:Y:S02]  /*0220*/  @!P1 IMAD.IADD R2, R2, 0x1, -R7 ;  /* 0x0000000102029824 */ /* 0x000fe400078e0a07 */
[----:B------:R-:W-:Y:S01]  /*0230*/  @!P1 VIADD R5, R5, 0x1 ;  /* 0x0000000105059836 */ /* 0x000fe20000000000 */
[----:B------:R-:W-:Y:S02]  /*0240*/  ISETP.NE.AND P1, PT, R0, RZ, PT ;  /* 0x000000ff0000720c */ /* 0x000fe40003f25270 */
[----:B------:R-:W-:Y:S02]  /*0250*/  ISETP.GE.U32.AND P0, PT, R2, R7, PT ;  /* 0x000000070200720c */ /* 0x000fe40003f06070 */
[----:B------:R-:W-:-:S04]  /*0260*/  LOP3.LUT R2, R3, R0, RZ, 0x3c, !PT ;  /* 0x0000000003027212 */ /* 0x000fc800078e3cff */
[----:B------:R-:W-:Y:S01]  /*0270*/  ISETP.GE.AND P2, PT, R2, RZ, PT ;  /* 0x000000ff0200720c */ /* 0x000fe20003f46270 */
[----:B------:R-:W-:-:S06]  /*0280*/  VIADD R2, R12, 0x1f ;  /* 0x0000001f0c027836 */ /* 0x000fcc0000000000 */
[----:B------:R-:W-:-:S04]  /*0290*/  @P0 VIADD R5, R5, 0x1 ;  /* 0x0000000105050836 */ /* 0x000fc80000000000 */
[----:B------:R-:W-:Y:S01]  /*02a0*/  IMAD.MOV.U32 R4, RZ, RZ, R5 ;  /* 0x000000ffff047224 */ /* 0x000fe200078e0005 */
[----:B------:R-:W-:-:S03]  /*02b0*/  SHF.R.S32.HI R5, RZ, 0x1f, R2 ;  /* 0x0000001fff057819 */ /* 0x000fc60000011402 */
[----:B------:R-:W-:Y:S01]  /*02c0*/  @!P2 IMAD.MOV R4, RZ, RZ, -R4 ;  /* 0x000000ffff04a224 */ /* 0x000fe200078e0a04 */
[----:B------:R-:W-:Y:S02]  /*02d0*/  @!P1 LOP3.LUT R4, RZ, R0, RZ, 0x33, !PT ;  /* 0x00000000ff049212 */ /* 0x000fe400078e33ff */
[----:B------:R-:W-:-:S03]  /*02e0*/  LEA.HI R5, R5, R2, RZ, 0x5 ;  /* 0x0000000205057211 */ /* 0x000fc600078f28ff */
[----:B------:R-:W-:Y:S02]  /*02f0*/  IMAD.SHL.U32 R2, R4, 0x8, RZ ;  /* 0x0000000804027824 */ /* 0x000fe400078e00ff */
[----:B------:R-:W-:-:S03]  /*0300*/  IMAD.MOV R4, RZ, RZ, -R4 ;  /* 0x000000ffff047224 */ /* 0x000fc600078e0a04 */
[----:B------:R-:W-:Y:S01]  /*0310*/  LEA.HI.SX32 R5, R5, -R2, 0x1b ;  /* 0x8000000205057211 */ /* 0x000fe200078fdaff */
[----:B------:R-:W-:Y:S02]  /*0320*/  IMAD R11, R0, R4, R3 ;  /* 0x00000004000b7224 */ /* 0x000fe400078e0203 */
[----:B------:R-:W-:Y:S01]  /*0330*/  IMAD.MOV.U32 R4, RZ, RZ, RZ ;  /* 0x000000ffff047224 */ /* 0x000fe200078e00ff */
[----:B------:R-:W-:-:S04]  /*0340*/  VIMNMX R6, PT, PT, R5, 0x8, PT ;  /* 0x0000000805067848 */ /* 0x000fc80003fe0100 */
[-C--:B------:R-:W-:Y:S02]  /*0350*/  IABS R8, R6.reuse ;  /* 0x0000000600087213 */ /* 0x080fe40000000000 */
[----:B------:R-:W-:Y:S02]  /*0360*/  IABS R0, R6 ;  /* 0x0000000600007213 */ /* 0x000fe40000000000 */
[----:B------:R-:W1:Y:S08]  /*0370*/  I2F.RP R7, R8 ;  /* 0x0000000800077306 */ /* 0x000e700000209400 */
[----:B-1----:R-:W1:Y:S02]  /*0380*/  MUFU.RCP R7, R7 ;  /* 0x0000000700077308 */ /* 0x002e640000001000 */
[----:B-1----:R-:W-:-:S06]  /*0390*/  VIADD R5, R7, 0xffffffe ;  /* 0x0ffffffe07057836 */ /* 0x002fcc0000000000 */
[----:B------:R-:W1:Y:S02]  /*03a0*/  F2I.FTZ.U32.TRUNC.NTZ R5, R5 ;  /* 0x0000000500057305 */ /* 0x000e64000021f000 */
[----:B-1----:R-:W-:-:S04]  /*03b0*/  IMAD.MOV R9, RZ, RZ, -R5 ;  /* 0x000000ffff097224 */ /* 0x002fc800078e0a05 */
[----:B------:R-:W-:Y:S01]  /*03c0*/  IMAD.MOV.U32 R3, RZ, RZ, R9 ;  /* 0x000000ffff037224 */ /* 0x000fe200078e0009 */
[----:B------:R-:W-:-:S03]  /*03d0*/  IABS R9, R11 ;  /* 0x0000000b00097213 */ /* 0x000fc60000000000 */
[----:B------:R-:W-:-:S04]  /*03e0*/  IMAD R3, R3, R8, RZ ;  /* 0x0000000803037224 */ /* 0x000fc800078e02ff */
[----:B------:R-:W-:-:S04]  /*03f0*/  IMAD.HI.U32 R4, R5, R3, R4 ;  /* 0x0000000305047227 */ /* 0x000fc800078e0004 */
[----:B------:R-:W-:Y:S02]  /*0400*/  IMAD.MOV R3, RZ, RZ, -R0 ;  /* 0x000000ffff037224 */ /* 0x000fe400078e0a00 */
[----:B------:R-:W-:Y:S01]  /*0410*/  IMAD.HI.U32 R0, R4, R9, RZ ;  /* 0x0000000904007227 */ /* 0x000fe200078e00ff */
[----:B------:R-:W-:-:S03]  /*0420*/  SHF.R.U32.HI R4, RZ, 0x5, R14 ;  /* 0x00000005ff047819 */ /* 0x000fc6000001160e */
[----:B------:R-:W-:Y:S01]  /*0430*/  IMAD R3, R0, R3, R9 ;  /* 0x0000000300037224 */ /* 0x000fe200078e0209 */
[----:B------:R-:W-:-:S04]  /*0440*/  SGXT.U32 R4, R4, 0x2 ;  /* 0x000000020404781a */ /* 0x000fc80000000000 */
[----:B------:R-:W-:Y:S02]  /*0450*/  ISETP.GT.U32.AND P1, PT, R8, R3, PT ;  /* 0x000000030800720c */ /* 0x000fe40003f24070 */
[C---:B------:R-:W-:Y:S02]  /*0460*/  LOP3.LUT R5, R4.reuse, 0x4, RZ, 0xfc, !PT ;  /* 0x0000000404057812 */ /* 0x040fe400078efcff */
[C---:B------:R-:W-:Y:S02]  /*0470*/  LOP3.LUT R5, R4.reuse, 0x10, RZ, 0xfc, !PT ;  /* 0x0000001004057812 */ /* 0x040fe400078efcff */
[C---:B------:R-:W-:Y:S02]  /*0480*/  LOP3.LUT R5, R4.reuse, 0x1c, RZ, 0xfc, !PT ;  /* 0x0000001c04057812 */ /* 0x040fe400078efcff */
[C---:B------:R-:W-:Y:S02]  /*0490*/  LOP3.LUT R5, R4.reuse, 0x28, RZ, 0xfc, !PT ;  /* 0x0000002804057812 */ /* 0x040fe400078efcff */
[----:B------:R-:W-:-:S03]  /*04a0*/  LOP3.LUT R5, R4, 0x34, RZ, 0xfc, !PT ;  /* 0x0000003404057812 */ /* 0x000fc600078efcff */
[----:B------:R-:W-:Y:S02]  /*04b0*/  @!P1 IMAD.IADD R3, R3, 0x1, -R8 ;  /* 0x0000000103039824 */ /* 0x000fe400078e0a08 */
[----:B------:R-:W-:Y:S01]  /*04c0*/  @!P1 VIADD R0, R0, 0x1 ;  /* 0x0000000100009836 */ /* 0x000fe20000000000 */
[----:B------:R-:W-:Y:S02]  /*04d0*/  ISETP.NE.AND P1, PT, R6, RZ, PT ;  /* 0x000000ff0600720c */ /* 0x000fe40003f25270 */
[----:B------:R-:W-:Y:S02]  /*04e0*/  ISETP.GE.U32.AND P0, PT, R3, R8, PT ;  /* 0x000000080300720c */ /* 0x000fe40003f06070 */
[----:B------:R-:W-:-:S04]  /*04f0*/  LOP3.LUT R3, R11, R6, RZ, 0x3c, !PT ;  /* 0x000000060b037212 */ /* 0x000fc800078e3cff */
[----:B------:R-:W-:-:S07]  /*0500*/  ISETP.GE.AND P2, PT, R3, RZ, PT ;  /* 0x000000ff0300720c */ /* 0x000fce0003f46270 */
[----:B------:R-:W-:-:S06]  /*0510*/  @P0 VIADD R0, R0, 0x1 ;  /* 0x0000000100000836 */ /* 0x000fcc0000000000 */
[----:B------:R-:W-:Y:S01]  /*0520*/  @!P2 IMAD.MOV R0, RZ, RZ, -R0 ;  /* 0x000000ffff00a224 */ /* 0x000fe200078e0a00 */
[----:B------:R-:W-:-:S05]  /*0530*/  @!P1 LOP3.LUT R0, RZ, R6, RZ, 0x33, !PT ;  /* 0x00000006ff009212 */ /* 0x000fca00078e33ff */
[----:B------:R-:W-:Y:S02]  /*0540*/  IMAD.MOV R3, RZ, RZ, -R0 ;  /* 0x000000ffff037224 */ /* 0x000fe400078e0a00 */
[----:B------:R-:W-:Y:S02]  /*0550*/  IMAD.SHL.U32 R0, R0, 0x200, RZ ;  /* 0x0000020000007824 */ /* 0x000fe400078e00ff */
[----:B------:R-:W-:-:S04]  /*0560*/  IMAD R3, R6, R3, R11 ;  /* 0x0000000306037224 */ /* 0x000fc800078e020b */
[----:B------:R-:W-:Y:S01]  /*0570*/  IMAD.IADD R3, R2, 0x1, R3 ;  /* 0x0000000102037824 */ /* 0x000fe200078e0203 */
[----:B------:R-:W-:-:S05]  /*0580*/  LOP3.LUT R2, R14, 0x1f, RZ, 0xc0, !PT ;  /* 0x0000001f0e027812 */ /* 0x000fca00078ec0ff */
[----:B------:R-:W-:Y:S01]  /*0590*/  IMAD R2, R3, 0x20, R2 ;  /* 0x0000002003027824 */ /* 0x000fe200078e0202 */
[C---:B------:R-:W-:Y:S02]  /*05a0*/  LOP3.LUT R3, R4.reuse, 0x8, RZ, 0xfc, !PT ;  /* 0x0000000804037812 */ /* 0x040fe400078efcff */
[C---:B------:R-:W-:Y:S02]  /*05b0*/  LOP3.LUT R3, R4.reuse, 0x14, RZ, 0xfc, !PT ;  /* 0x0000001404037812 */ /* 0x040fe400078efcff */
[----:B------:R1:W-:Y:S01]  /*05c0*/  STL [R1+0xc70], R2 ;  /* 0x000c700201007387 */ /* 0x0003e20000100800 */
[C---:B------:R-:W-:Y:S02]  /*05d0*/  LOP3.LUT R3, R4.reuse, 0x20, RZ, 0xfc, !PT ;  /* 0x0000002004037812 */ /* 0x040fe400078efcff */
[C---:B------:R-:W-:Y:S01]  /*05e0*/  LOP3.LUT R3, R4.reuse, 0x2c, RZ, 0xfc, !PT ;  /* 0x0000002c04037812 */ /* 0x040fe200078efcff */
[----:B------:R2:W-:Y:S01]  /*05f0*/  STL [R1+0x2c4], R0 ;  /* 0x0002c40001007387 */ /* 0x0005e20000100800 */
[----:B------:R-:W-:-:S02]  /*0600*/  LOP3.LUT R3, R4, 0x38, RZ, 0xfc, !PT ;  /* 0x0000003804037812 */ /* 0x000fc400078efcff */
[C---:B-1----:R-:W-:Y:S02]  /*0610*/  LOP3.LUT R2, R4.reuse, 0xc, RZ, 0xfc, !PT ;  /* 0x0000000c04027812 */ /* 0x042fe400078efcff */
[C---:B------:R-:W-:Y:S02]  /*0620*/  LOP3.LUT R2, R4.reuse, 0x18, RZ, 0xfc, !PT ;  /* 0x0000001804027812 */ /* 0x040fe400078efcff */
[C---:B------:R-:W-:Y:S02]  /*0630*/  LOP3.LUT R2, R4.reuse, 0x24, RZ, 0xfc, !PT ;  /* 0x0000002404027812 */ /* 0x040fe400078efcff */
[C---:B------:R-:W-:Y:S02]  /*0640*/  LOP3.LUT R2, R4.reuse, 0x30, RZ, 0xfc, !PT ;  /* 0x0000003004027812 */ /* 0x040fe400078efcff */
[----:B------:R-:W-:Y:S01]  /*0650*/  LOP3.LUT R2, R4, 0x3c, RZ, 0xfc, !PT ;  /* 0x0000003c04027812 */ /* 0x000fe200078efcff */
[----:B0-2---:R-:W-:Y:S06]  /*0660*/  BRA.U UP0, `(.L_x_0) ;  /* 0x0000000100dc7547 */ /* 0x005fec000b800000 */
[----:B------:R-:W-:Y:S01]  /*0670*/  IMAD.SHL.U32 R0, R14, 0x20, RZ ;  /* 0x000000200e007824 */ /* 0x000fe200078e00ff */
[----:B------:R-:W-:Y:S02]  /*0680*/  CS2R R24, SRZ ;  /* 0x0000000000187805 */ /* 0x000fe4000001ff00 */
[----:B------:R-:W-:Y:S02]  /*0690*/  CS2R R26, SRZ ;  /* 0x00000000001a7805 */ /* 0x000fe4000001ff00 */
[----:B------:R-:W-:Y:S02]  /*06a0*/  CS2R R20, SRZ ;  /* 0x0000000000147805 */ /* 0x000fe4000001ff00 */
[----:B------:R-:W-:Y:S01]  /*06b0*/  CS2R R22, SRZ ;  /* 0x0000000000167805 */ /* 0x000fe2000001ff00 */
[----:B------:R0:W-:Y:S01]  /*06c0*/  STL [R1+0xc6c], R0 ;  /* 0x000c6c0001007387 */ /* 0x0001e20000100800 */
[----:B------:R-:W-:Y:S02]  /*06d0*/  CS2R R16, SRZ ;  /* 0x0000000000107805 */ /* 0x000fe4000001ff00 */
[----:B------:R-:W-:-:S02]  /*06e0*/  CS2R R18, SRZ ;  /* 0x0000000000127805 */ /* 0x000fc4000001ff00 */
[----:B------:R-:W-:Y:S01]  /*06f0*/  CS2R R12, SRZ ;  /* 0x00000000000c7805 */ /* 0x000fe2000001ff00 */
[----:B------:R0:W-:Y:S01]  /*0700*/  STL [R1], RZ ;  /* 0x000000ff01007387 */ /* 0x0001e20000100800 */
[----:B------:R-:W-:Y:S02]  /*0710*/  CS2R R14, SRZ ;  /* 0x00000000000e7805 */ /* 0x000fe4000001ff00 */
[----:B------:R-:W-:Y:S02]  /*0720*/  CS2R R8, SRZ ;  /* 0x0000000000087805 */ /* 0x000fe4000001ff00 */
[----:B------:R-:W-:Y:S01]  /*0730*/  CS2R R10, SRZ ;  /* 0x00000000000a7805 */ /* 0x000fe2000001ff00 */
[----:B------:R0:W-:Y:S01]  /*0740*/  STL [R1+0x4], RZ ;  /* 0x000004ff01007387 */ /* 0x0001e20000100800 */
[----:B------:R-:W-:Y:S02]  /*0750*/  CS2R R4, SRZ ;  /* 0x0000000000047805 */ /* 0x000fe4000001ff00 */
[----:B------:R-:W-:Y:S01]  /*0760*/  CS2R R6, SRZ ;  /* 0x0000000000067805 */ /* 0x000fe2000001ff00 */
[----:B------:R0:W-:Y:S04]  /*0770*/  STL [R1+0x8], RZ ;  /* 0x000008ff01007387 */ /* 0x0001e80000100800 */
        /* <DEDUP_REMOVED lines=36> */
[----:B------:R0:W-:Y:S01]  /*09c0*/  STL [R1+0x9c], RZ ;  /* 0x00009cff01007387 */ /* 0x0001e20000100800 */
[----:B------:R-:W-:Y:S05]  /*09d0*/  BRA `(.L_x_1) ;  /* 0x0000034400d47947 */ /* 0x000fea0003800000 */
.L_x_0:
[----:B------:R-:W-:Y:S01]  /*09e0*/  IABS R22, R13 ;  /* 0x0000000d00167213 */ /* 0x000fe20000000000 */
[----:B------:R-:W-:Y:S01]  /*09f0*/  STL [R1+0xdc8], R13 ;  /* 0x000dc80d01007387 */ /* 0x000fe20000100800 */
[C---:B------:R-:W-:Y:S01]  /*0a00*/  LEA.HI R23, R10.reuse, R0, RZ, 0x1a ;  /* 0x000000000a177211 */ /* 0x040fe200078fd0ff */
[----:B------:R-:W0:Y:S01]  /*0a10*/  LDCU UR6, c[0x0][0x3a8] ;  /* 0x00007500ff0677ac */ /* 0x000e220008000800 */
[----:B------:R-:W1:Y:S01]  /*0a20*/  I2F.RP R6, R22 ;  /* 0x0000001600067306 */ /* 0x000e620000209400 */
[----:B------:R-:W-:Y:S02]  /*0a30*/  ISETP.NE.U32.AND P3, PT, R10, RZ, PT ;  /* 0x000000ff0a00720c */ /* 0x000fe40003f65070 */
[C---:B------:R-:W-:Y:S01]  /*0a40*/  VIADD R5, R23.reuse, 0x1fe ;  /* 0x000001fe17057836 */ /* 0x040fe20000000000 */
[----:B------:R-:W2:Y:S01]  /*0a50*/  LDCU UR7, c[0x0][0x3ac] ;  /* 0x00007580ff0777ac */ /* 0x000ea20008000800 */
[C---:B------:R-:W-:Y:S02]  /*0a60*/  VIADD R9, R23.reuse, 0x1fc ;  /* 0x000001fc17097836 */ /* 0x040fe40000000000 */
[C---:B------:R-:W-:Y:S01]  /*0a70*/  VIADD R8, R23.reuse, 0x1fa ;  /* 0x000001fa17087836 */ /* 0x040fe20000000000 */
[----:B------:R-:W-:Y:S01]  /*0a80*/  IABS R4, R5 ;  /* 0x0000000500047213 */ /* 0x000fe20000000000 */
[----:B------:R-:W-:Y:S01]  /*0a90*/  VIADD R28, R23, 0xc8 ;  /* 0x000000c8171c7836 */ /* 0x000fe20000000000 */
[----:B------:R-:W-:Y:S01]  /*0aa0*/  ISETP.GE.AND P6, PT, R5, RZ, PT ;  /* 0x000000ff0500720c */ /* 0x000fe20003fc6270 */
[----:B------:R-:W3:Y:S01]  /*0ab0*/  LDCU.64 UR8, c[0x0][0x388] ;  /* 0x00007100ff0877ac */ /* 0x000ee20008000a00 */
[----:B------:R-:W-:Y:S01]  /*0ac0*/  ISETP.GE.AND P5, PT, R8, RZ, PT ;  /* 0x000000ff0800720c */ /* 0x000fe20003fa6270 */
[----:B-1----:R-:W1:Y:S01]  /*0ad0*/  MUFU.RCP R6, R6 ;  /* 0x0000000600067308 */ /* 0x002e620000001000 */
[----:B------:R-:W4:Y:S01]  /*0ae0*/  LDCU UR12, c[0x0][0x3b0] ;  /* 0x00007600ff0c77ac */ /* 0x000f220008000800 */
[----:B------:R-:W5:Y:S01]  /*0af0*/  LDCU UR13, c[0x0][0x3a4] ;  /* 0x00007480ff0d77ac */ /* 0x000f620008000800 */
[----:B------:R-:W0:Y:S01]  /*0b00*/  LDCU UR14, c[0x0][0x3a0] ;  /* 0x00007400ff0e77ac */ /* 0x000e220008000800 */
[----:B-1----:R-:W-:Y:S01]  /*0b10*/  VIADD R2, R6, 0xffffffe ;  /* 0x0ffffffe06027836 */ /* 0x002fe20000000000 */
[----:B------:R-:W-:-:S03]  /*0b20*/  IABS R6, R8 ;  /* 0x0000000800067213 */ /* 0x000fc60000000000 */
[----:B------:R1:W0:Y:S02]  /*0b30*/  F2I.FTZ.U32.TRUNC.NTZ R3, R2 ;  /* 0x0000000200037305 */ /* 0x000224000021f000 */
[----:B-1----:R-:W-:Y:S02]  /*0b40*/  IMAD.MOV.U32 R2, RZ, RZ, RZ ;  /* 0x000000ffff027224 */ /* 0x002fe400078e00ff */
[----:B0-----:R-:W-:-:S04]  /*0b50*/  IMAD.MOV R7, RZ, RZ, -R3 ;  /* 0x000000ffff077224 */ /* 0x001fc800078e0a03 */
[----:B------:R-:W-:-:S04]  /*0b60*/  IMAD R0, R7, R22, RZ ;  /* 0x0000001607007224 */ /* 0x000fc800078e02ff */
[----:B------:R-:W-:-:S04]  /*0b70*/  IMAD.HI.U32 R0, R3, R0, R2 ;  /* 0x0000000003007227 */ /* 0x000fc800078e0002 */
[----:B------:R-:W-:Y:S01]  /*0b80*/  IMAD.MOV.U32 R3, RZ, RZ, R4 ;  /* 0x000000ffff037224 */ /* 0x000fe200078e0004 */
[----:B------:R-:W-:-:S03]  /*0b90*/  IABS R4, R9 ;  /* 0x0000000900047213 */ /* 0x000fc60000000000 */
[----:B------:R-:W-:-:S04]  /*0ba0*/  IMAD.HI.U32 R2, R0, R3, RZ ;  /* 0x0000000300027227 */ /* 0x000fc800078e00ff */
[----:B------:R-:W-:Y:S02]  /*0bb0*/  IMAD.MOV R2, RZ, RZ, -R2 ;  /* 0x000000ffff027224 */ /* 0x000fe400078e0a02 */
[----:B------:R-:W-:-:S04]  /*0bc0*/  IMAD.HI.U32 R7, R0, R4, RZ ;  /* 0x0000000400077227 */ /* 0x000fc800078e00ff */
[----:B------:R-:W-:Y:S02]  /*0bd0*/  IMAD R3, R22, R2, R3 ;  /* 0x0000000216037224 */ /* 0x000fe400078e0203 */
[----:B------:R-:W-:Y:S02]  /*0be0*/  IMAD.MOV R7, RZ, RZ, -R7 ;  /* 0x000000ffff077224 */ /* 0x000fe400078e0a07 */
[----:B------:R-:W-:Y:S01]  /*0bf0*/  IMAD.HI.U32 R2, R0, R6, RZ ;  /* 0x0000000600027227 */ /* 0x000fe200078e00ff */
[----:B------:R-:W-:-:S03]  /*0c00*/  ISETP.GT.U32.AND P0, PT, R22, R3, PT ;  /* 0x000000031600720c */ /* 0x000fc60003f04070 */
[C---:B------:R-:W-:Y:S02]  /*0c10*/  IMAD R4, R22.reuse, R7, R4 ;  /* 0x0000000716047224 */ /* 0x040fe400078e0204 */
[----:B------:R-:W-:Y:S02]  /*0c20*/  IMAD.MOV R2, RZ, RZ, -R2 ;  /* 0x000000ffff027224 */ /* 0x000fe400078e0a02 */
[C---:B------:R-:W-:Y:S01]  /*0c30*/  VIADD R7, R23.reuse, 0x1f8 ;  /* 0x000001f817077836 */ /* 0x040fe20000000000 */
[C---:B------:R-:W-:Y:S01]  /*0c40*/  ISETP.GT.U32.AND P2, PT, R22.reuse, R4, PT ;  /* 0x000000041600720c */ /* 0x040fe20003f44070 */
[C---:B------:R-:W-:Y:S02]  /*0c50*/  IMAD R6, R22.reuse, R2, R6 ;  /* 0x0000000216067224 */ /* 0x040fe400078e0206 */
[----:B------:R-:W-:Y:S01]  /*0c60*/  VIADD R2, R23, 0x1f6 ;  /* 0x000001f617027836 */ /* 0x000fe20000000000 */
[----:B------:R-:W-:Y:S01]  /*0c70*/  IABS R16, R7 ;  /* 0x0000000700107213 */ /* 0x000fe20000000000 */
[----:B------:R-:W-:Y:S01]  /*0c80*/  @!P0 IMAD.IADD R3, R3, 0x1, -R22 ;  /* 0x0000000103038824 */ /* 0x000fe200078e0a16 */
[----:B------:R-:W-:-:S02]  /*0c90*/  ISETP.GT.U32.AND P4, PT, R22, R6, PT ;  /* 0x000000061600720c */ /* 0x000fc40003f84070 */
[----:B------:R-:W-:Y:S01]  /*0ca0*/  IABS R10, R2 ;  /* 0x00000002000a7213 */ /* 0x000fe20000000000 */
[----:B------:R-:W-:Y:S01]  /*0cb0*/  IMAD.HI.U32 R5, R0, R16, RZ ;  /* 0x0000001000057227 */ /* 0x000fe200078e00ff */
[----:B------:R-:W-:Y:S02]  /*0cc0*/  ISETP.GT.U32.AND P1, PT, R22, R3, PT ;  /* 0x000000031600720c */ /* 0x000fe40003f24070 */
[----:B------:R-:W-:Y:S01]  /*0cd0*/  ISETP.GE.AND P0, PT, R9, RZ, PT ;  /* 0x000000ff0900720c */ /* 0x000fe20003f06270 */
[----:B------:R-:W-:Y:S02]  /*0ce0*/  @!P2 IMAD.IADD R4, R4, 0x1, -R22 ;  /* 0x000000010404a824 */ /* 0x000fe400078e0a16 */
[----:B------:R-:W-:-:S03]  /*0cf0*/  IMAD.MOV R5, RZ, RZ, -R5 ;  /* 0x000000ffff057224 */ /* 0x000fc600078e0a05 */
[----:B------:R-:W-:Y:S01]  /*0d00*/  ISETP.GT.U32.AND P2, PT, R22, R4, PT ;  /* 0x000000041600720c */ /* 0x000fe20003f44070 */
[----:B------:R-:W-:Y:S02]  /*0d10*/  @!P4 IMAD.IADD R6, R6, 0x1, -R22 ;  /* 0x000000010606c824 */ /* 0x000fe400078e0a16 */
[C---:B------:R-:W-:Y:S02]  /*0d20*/  IMAD R16, R22.reuse, R5, R16 ;  /* 0x0000000516107224 */ /* 0x040fe400078e0210 */
[----:B------:R-:W-:Y:S01]  /*0d30*/  @!P1 IMAD.IADD R3, R3, 0x1, -R22 ;  /* 0x0000000103039824 */ /* 0x000fe200078e0a16 */
[----:B------:R-:W-:Y:S02]  /*0d40*/  ISETP.GT.U32.AND P4, PT, R22, R6, PT ;  /* 0x000000061600720c */ /* 0x000fe40003f84070 */
[----:B------:R-:W-:Y:S01]  /*0d50*/  ISETP.GE.AND P1, PT, R7, RZ, PT ;  /* 0x000000ff0700720c */ /* 0x000fe20003f26270 */
[----:B------:R-:W-:Y:S02]  /*0d60*/  IMAD.MOV.U32 R11, RZ, RZ, R3 ;  /* 0x000000ffff0b7224 */ /* 0x000fe400078e0003 */
[----:B------:R-:W-:-:S04]  /*0d70*/  IMAD.HI.U32 R3, R0, R10, RZ ;  /* 0x0000000a00037227 */ /* 0x000fc800078e00ff */
[----:B------:R-:W-:Y:S01]  /*0d80*/  @!P2 IMAD.IADD R4, R4, 0x1, -R22 ;  /* 0x000000010404a824 */ /* 0x000fe200078e0a16 */
[----:B------:R-:W-:Y:S01]  /*0d90*/  ISETP.GT.U32.AND P2, PT, R22, R16, PT ;  /* 0x000000101600720c */ /* 0x000fe20003f44070 */
[----:B------:R-:W-:Y:S01]  /*0da0*/  @!P6 IMAD.MOV R11, RZ, RZ, -R11 ;  /* 0x000000ffff0be224 */ /* 0x000fe200078e0a0b */
[----:B------:R-:W-:Y:S01]  /*0db0*/  ISETP.GE.AND P6, PT, R2, RZ, PT ;  /* 0x000000ff0200720c */ /* 0x000fe20003fc6270 */
[----:B------:R-:W-:Y:S02]  /*0dc0*/  IMAD.MOV R5, RZ, RZ, -R3 ;  /* 0x000000ffff057224 */ /* 0x000fe400078e0a03 */
[C---:B------:R-:W-:Y:S01]  /*0dd0*/  VIADD R2, R23.reuse, 0x1f4 ;  /* 0x000001f417027836 */ /* 0x040fe20000000000 */
[----:B------:R0:W-:Y:S01]  /*0de0*/  STL [R1+0x3c8], R11 ;  /* 0x0003c80b01007387 */ /* 0x0001e20000100800 */
[----:B------:R-:W-:Y:S02]  /*0df0*/  IMAD R10, R22, R5, R10 ;  /* 0x00000005160a7224 */ /* 0x000fe400078e020a */
[--C-:B------:R-:W-:Y:S01]  /*0e00*/  @!P4 IMAD.IADD R6, R6, 0x1, -R22.reuse ;  /* 0x000000010606c824 */ /* 0x100fe200078e0a16 */
[----:B------:R-:W-:Y:S01]  /*0e10*/  IABS R8, R2 ;  /* 0x0000000200087213 */ /* 0x000fe20000000000 */
[----:B------:R-:W-:Y:S01]  /*0e20*/  VIADD R3, R23, 0x1f2 ;  /* 0x000001f217037836 */ /* 0x000fe20000000000 */
[----:B------:R-:W-:Y:S01]  /*0e30*/  ISETP.GT.U32.AND P4, PT, R22, R10, PT ;  /* 0x0000000a1600720c */ /* 0x000fe20003f84070 */
[----:B------:R-:W-:-:S02]  /*0e40*/  @!P2 IMAD.IADD R16, R16, 0x1, -R22 ;  /* 0x000000011010a824 */ /* 0x000fc400078e0a16 */
[----:B------:R-:W-:Y:S01]  /*0e50*/  VIADD R5, R23, 0x1f0 ;  /* 0x000001f017057836 */ /* 0x000fe20000000000 */
[----:B------:R-:W-:Y:S01]  /*0e60*/  IABS R7, R3 ;  /* 0x0000000300077213 */ /* 0x000fe20000000000 */
[----:B0-----:R-:W-:Y:S01]  /*0e70*/  IMAD.MOV.U32 R11, RZ, RZ, R4 ;  /* 0x000000ffff0b7224 */ /* 0x001fe200078e0004 */
[----:B------:R-:W-:Y:S01]  /*0e80*/  ISETP.GT.U32.AND P2, PT, R22, R16, PT ;  /* 0x000000101600720c */ /* 0x000fe20003f44070 */
[----:B------:R-:W-:Y:S01]  /*0e90*/  @!P5 IMAD.MOV R6, RZ, RZ, -R6 ;  /* 0x000000ffff06d224 */ /* 0x000fe200078e0a06 */
[----:B------:R-:W-:Y:S01]  /*0ea0*/  IABS R9, R5 ;  /* 0x0000000500097213 */ /* 0x000fe20000000000 */
[----:B------:R-:W-:Y:S01]  /*0eb0*/  @!P0 IMAD.MOV R11, RZ, RZ, -R11 ;  /* 0x000000ffff0b8224 */ /* 0x000fe200078e0a0b */
[----:B------:R-:W-:Y:S01]  /*0ec0*/  ISETP.GE.AND P0, PT, R2, RZ, PT ;  /* 0x000000ff0200720c */ /* 0x000fe20003f06270 */
[----:B------:R-:W-:Y:S01]  /*0ed0*/  IMAD.HI.U32 R4, R0, R7, RZ ;  /* 0x0000000700047227 */ /* 0x000fe200078e00ff */
[----:B------:R-:W-:Y:S02]  /*0ee0*/  ISETP.GE.AND P5, PT, R3, RZ, PT ;  /* 0x000000ff0300720c */ /* 0x000fe40003fa6270 */
[----:B------:R0:W-:Y:S01]  /*0ef0*/  STL [R1+0x3c4], R11 ;  /* 0x0003c40b01007387 */ /* 0x0001e20000100800 */
[----:B------:R-:W-:-:S02]  /*0f00*/  @!P4 IMAD.IADD R10, R10, 0x1, -R22 ;  /* 0x000000010a0ac824 */ /* 0x000fc400078e0a16 */
[----:B------:R-:W-:Y:S01]  /*0f10*/  IMAD.HI.U32 R2, R0, R9, RZ ;  /* 0x0000000900027227 */ /* 0x000fe200078e00ff */
[----:B------:R1:W-:Y:S02]  /*0f20*/  STL [R1+0x3c0], R6 ;  /* 0x0003c00601007387 */ /* 0x0003e40000100800 */
[----:B------:R-:W-:Y:S01]  /*0f30*/  ISETP.GT.U32.AND P4, PT, R22, R10, PT ;  /* 0x0000000a1600720c */ /* 0x000fe20003f84070 */
[----:B------:R-:W-:Y:S02]  /*0f40*/  @!P2 IMAD.IADD R16, R16, 0x1, -R22 ;  /* 0x000000011010a824 */ /* 0x000fe400078e0a16 */
[----:B------:R-:W-:Y:S02]  /*0f50*/  IMAD.MOV R4, RZ, RZ, -R4 ;  /* 0x000000ffff047224 */ /* 0x000fe400078e0a04 */
[----:B0-----:R-:W-:-:S04]  /*0f60*/  IMAD.HI.U32 R11, R0, R8, RZ ;  /* 0x00000008000b7227 */ /* 0x001fc800078e00ff */
[----:B------:R-:W-:Y:S02]  /*0f70*/  IMAD.MOV R11, RZ, RZ, -R11 ;  /* 0x000000ffff0b7224 */ /* 0x000fe400078e0a0b */
[----:B------:R-:W-:Y:S02]  /*0f80*/  IMAD.MOV R2, RZ, RZ, -R2 ;  /* 0x000000ffff027224 */ /* 0x000fe400078e0a02 */
[C---:B------:R-:W-:Y:S02]  /*0f90*/  IMAD R8, R22.reuse, R11, R8 ;  /* 0x0000000b16087224 */ /* 0x040fe400078e0208 */
[C---:B------:R-:W-:Y:S02]  /*0fa0*/  IMAD R7, R22.reuse, R4, R7 ;  /* 0x0000000416077224 */ /* 0x040fe400078e0207 */
[C---:B------:R-:W-:Y:S01]  /*0fb0*/  VIADD R11, R23.reuse, 0x1ec ;  /* 0x000001ec170b7836 */ /* 0x040fe20000000000 */
[----:B------:R-:W-:Y:S01]  /*0fc0*/  ISETP.GT.U32.AND P2, PT, R22, R8, PT ;  /* 0x000000081600720c */ /* 0x000fe20003f44070 */
[----:B------:R-:W-:-:S02]  /*0fd0*/  VIADD R3, R23, 0x1ee ;  /* 0x000001ee17037836 */ /* 0x000fc40000000000 */
[----:B------:R-:W-:Y:S01]  /*0fe0*/  IMAD R9, R22, R2, R9 ;  /* 0x0000000216097224 */ /* 0x000fe200078e0209 */
[----:B------:R-:W-:Y:S01]  /*0ff0*/  IABS R17, R11 ;  /* 0x0000000b00117213 */ /* 0x000fe20000000000 */
[----:B------:R-:W-:Y:S01]  /*1000*/  IMAD.MOV.U32 R13, RZ, RZ, R16 ;  /* 0x000000ffff0d7224 */ /* 0x000fe200078e0010 */
[----:B-1----:R-:W-:Y:S01]  /*1010*/  IABS R6, R3 ;  /* 0x0000000300067213 */ /* 0x002fe20000000000 */
[--C-:B------:R-:W-:Y:S01]  /*1020*/  @!P4 IMAD.IADD R10, R10, 0x1, -R22.reuse ;  /* 0x000000010a0ac824 */ /* 0x100fe200078e0a16 */
[C---:B------:R-:W-:Y:S01]  /*1030*/  ISETP.GT.U32.AND P4, PT, R22.reuse, R7, PT ;  /* 0x000000071600720c */ /* 0x040fe20003f84070 */
[----:B------:R-:W-:Y:S01]  /*1040*/  @!P1 IMAD.MOV R13, RZ, RZ, -R13 ;  /* 0x000000ffff0d9224 */ /* 0x000fe200078e0a0d */
[----:B------:R-:W-:Y:S01]  /*1050*/  ISETP.GT.U32.AND P1, PT, R22, R9, PT ;  /* 0x000000091600720c */ /* 0x000fe20003f24070 */
[----:B------:R-:W-:Y:S02]  /*1060*/  IMAD.MOV.U32 R16, RZ, RZ, R17 ;  /* 0x000000ffff107224 */ /* 0x000fe400078e0011 */
[----:B------:R-:W-:Y:S01]  /*1070*/  @!P2 IMAD.IADD R8, R8, 0x1, -R22 ;  /* 0x000000010808a824 */ /* 0x000fe200078e0a16 */
[----:B------:R0:W-:Y:S01]  /*1080*/  STL [R1+0x3bc], R13 ;  /* 0x0003bc0d01007387 */ /* 0x0001e20000100800 */
[----:B------:R-:W-:-:S03]  /*1090*/  IMAD.HI.U32 R17, R0, R6, RZ ;  /* 0x0000000600117227 */ /* 0x000fc600078e00ff */
[C---:B------:R-:W-:Y:S01]  /*10a0*/  ISETP.GT.U32.AND P2, PT, R22.reuse, R8, PT ;  /* 0x000000081600720c */ /* 0x040fe20003f44070 */
[----:B------:R-:W-:Y:S02]  /*10b0*/  IMAD.MOV R17, RZ, RZ, -R17 ;  /* 0x000000ffff117224 */ /* 0x000fe400078e0a11 */
[----:B------:R-:W-:Y:S02]  /*10c0*/  VIADD R2, R23, 0x1ea ;  /* 0x000001ea17027836 */ /* 0x000fe40000000000 */
[----:B------:R-:W-:Y:S02]  /*10d0*/  @!P4 IMAD.IADD R7, R7, 0x1, -R22 ;  /* 0x000000010707c824 */ /* 0x000fe400078e0a16 */
[C---:B------:R-:W-:Y:S01]  /*10e0*/  IMAD R6, R22.reuse, R17, R6 ;  /* 0x0000001116067224 */ /* 0x040fe200078e0206 */
[----:B------:R-:W-:Y:S01]  /*10f0*/  IABS R15, R2 ;  /* 0x00000002000f7213 */ /* 0x000fe20000000000 */
[----:B------:R-:W-:Y:S01]  /*1100*/  @!P1 IMAD.IADD R9, R9, 0x1, -R22 ;  /* 0x0000000109099824 */ /* 0x000fe200078e0a16 */
[----:B------:R-:W-:Y:S01]  /*1110*/  ISETP.GT.U32.AND P4, PT, R22, R7, PT ;  /* 0x000000071600720c */ /* 0x000fe20003f84070 */
[----:B0-----:R-:W-:-:S02]  /*1120*/  IMAD.MOV.U32 R13, RZ, RZ, R10 ;  /* 0x000000ffff0d7224 */ /* 0x001fc400078e000a */
[----:B------:R-:W-:Y:S01]  /*1130*/  @!P2 IMAD.IADD R8, R8, 0x1, -R22 ;  /* 0x000000010808a824 */ /* 0x000fe200078e0a16 */
[C---:B------:R-:W-:Y:S01]  /*1140*/  ISETP.GT.U32.AND P2, PT, R22.reuse, R6, PT ;  /* 0x000000061600720c */ /* 0x040fe20003f44070 */
[----:B------:R-:W-:Y:S01]  /*1150*/  VIADD R4, R23, 0x1e8 ;  /* 0x000001e817047836 */ /* 0x000fe20000000000 */
[----:B------:R-:W-:Y:S01]  /*1160*/  ISETP.GT.U32.AND P1, PT, R22, R9, PT ;  /* 0x000000091600720c */ /* 0x000fe20003f24070 */
[----:B------:R-:W-:Y:S02]  /*1170*/  IMAD.MOV.U32 R10, RZ, RZ, R15 ;  /* 0x000000ffff0a7224 */ /* 0x000fe400078e000f */
[----:B------:R-:W-:Y:S01]  /*1180*/  @!P6 IMAD.MOV R13, RZ, RZ, -R13 ;  /* 0x000000ffff0de224 */ /* 0x000fe200078e0a0d */
[----:B------:R-:W-:Y:S01]  /*1190*/  IABS R14, R4 ;  /* 0x00000004000e7213 */ /* 0x000fe20000000000 */
[C---:B------:R-:W-:Y:S01]  /*11a0*/  IMAD.HI.U32 R17, R0.reuse, R16, RZ ;  /* 0x0000001000117227 */ /* 0x040fe200078e00ff */
[----:B------:R-:W-:Y:S02]  /*11b0*/  ISETP.GE.AND P6, PT, R5, RZ, PT ;  /* 0x000000ff0500720c */ /* 0x000fe40003fc6270 */
[----:B------:R0:W-:Y:S01]  /*11c0*/  STL [R1+0x3b8], R13 ;  /* 0x0003b80d01007387 */ /* 0x0001e20000100800 */
[----:B------:R-:W-:-:S04]  /*11d0*/  IMAD.HI.U32 R15, R0, R10, RZ ;  /* 0x0000000a000f7227 */ /* 0x000fc800078e00ff */
[----:B------:R-:W-:Y:S02]  /*11e0*/  IMAD.MOV R17, RZ, RZ, -R17 ;  /* 0x000000ffff117224 */ /* 0x000fe400078e0a11 */
[----:B------:R-:W-:-:S04]  /*11f0*/  IMAD.HI.U32 R5, R0, R14, RZ ;  /* 0x0000000e00057227 */ /* 0x000fc800078e00ff */
[----:B0-----:R-:W-:Y:S02]  /*1200*/  IMAD.MOV.U32 R13, RZ, RZ, R8 ;  /* 0x000000ffff0d7224 */ /* 0x001fe400078e0008 */
[----:B------:R-:W-:Y:S02]  /*1210*/  IMAD.MOV R15, RZ, RZ, -R15 ;  /* 0x000000ffff0f7224 */ /* 0x000fe400078e0a0f */
[----:B------:R-:W-:Y:S01]  /*1220*/  @!P4 IMAD.IADD R7, R7, 0x1, -R22 ;  /* 0x000000010707c824 */ /* 0x000fe200078e0a16 */
[----:B------:R-:W-:Y:S01]  /*1230*/  ISETP.GE.AND P4, PT, R3, RZ, PT ;  /* 0x000000ff0300720c */ /* 0x000fe20003f86270 */
[----:B------:R-:W-:Y:S02]  /*1240*/  @!P0 IMAD.MOV R13, RZ, RZ, -R13 ;  /* 0x000000ffff0d8224 */ /* 0x000fe400078e0a0d */
[----:B------:R-:W-:Y:S02]  /*1250*/  IMAD R3, R22, R17, R16 ;  /* 0x0000001116037224 */ /* 0x000fe400078e0210 */
[----:B------:R-:W-:Y:S01]  /*1260*/  @!P2 IMAD.IADD R6, R6, 0x1, -R22 ;  /* 0x000000010606a824 */ /* 0x000fe200078e0a16 */
[----:B------:R0:W-:Y:S01]  /*1270*/  STL [R1+0x3b4], R13 ;  /* 0x0003b40d01007387 */ /* 0x0001e20000100800 */
[----:B------:R-:W-:Y:S01]  /*1280*/  IMAD.MOV R16, RZ, RZ, -R5 ;  /* 0x000000ffff107224 */ /* 0x000fe200078e0a05 */
[C---:B------:R-:W-:Y:S01]  /*1290*/  ISETP.GT.U32.AND P2, PT, R22.reuse, R3, PT ;  /* 0x000000031600720c */ /* 0x040fe20003f44070 */
[C---:B------:R-:W-:Y:S01]  /*12a0*/  IMAD R10, R22.reuse, R15, R10 ;  /* 0x0000000f160a7224 */ /* 0x040fe200078e020a */
[----:B------:R-:W-:Y:S01]  /*12b0*/  ISETP.GT.U32.AND P0, PT, R22, R6, PT ;  /* 0x000000061600720c */ /* 0x000fe20003f04070 */
[----:B------:R-:W-:-:S02]  /*12c0*/  @!P1 IMAD.IADD R9, R9, 0x1, -R22 ;  /* 0x0000000109099824 */ /* 0x000fc400078e0a16 */
[C---:B------:R-:W-:Y:S01]  /*12d0*/  IMAD R8, R22.reuse, R16, R14 ;  /* 0x0000001016087224 */ /* 0x040fe200078e020e */
[C---:B------:R-:W-:Y:S01]  /*12e0*/  ISETP.GT.U32.AND P1, PT, R22.reuse, R10, PT ;  /* 0x0000000a1600720c */ /* 0x040fe20003f24070 */
[----:B------:R-:W-:Y:S02]  /*12f0*/  IMAD.MOV.U32 R15, RZ, RZ, R7 ;  /* 0x000000ffff0f7224 */ /* 0x000fe400078e0007 */
[----:B0-----:R-:W-:Y:S02]  /*1300*/  IMAD.MOV.U32 R13, RZ, RZ, R9 ;  /* 0x000000ffff0d7224 */ /* 0x001fe400078e0009 */
[----:B------:R-:W-:Y:S02]  /*1310*/  VIADD R5, R23, 0x1e6 ;  /* 0x000001e617057836 */ /* 0x000fe40000000000 */
[----:B------:R-:W-:Y:S01]  /*1320*/  @!P6 IMAD.MOV R13, RZ, RZ, -R13 ;  /* 0x000000ffff0de224 */ /* 0x000fe200078e0a0d */
[----:B------:R-:W-:Y:S01]  /*1330*/  ISETP.GT.U32.AND P6, PT, R22, R8, PT ;  /* 0x000000081600720c */ /* 0x000fe20003fc4070 */
[----:B------:R-:W-:Y:S01]  /*1340*/  @!P5 IMAD.MOV R15, RZ, RZ, -R15 ;  /* 0x000000ffff0fd224 */ /* 0x000fe200078e0a0f */
[----:B------:R-:W-:Y:S01]  /*1350*/  ISETP.GE.AND P5, PT, R11, RZ, PT ;  /* 0x000000ff0b00720c */ /* 0x000fe20003fa6270 */
[----:B------:R-:W-:Y:S01]  /*1360*/  VIADD R11, R23, 0x1e4 ;  /* 0x000001e4170b7836 */ /* 0x000fe20000000000 */
[----:B------:R-:W-:Y:S01]  /*1370*/  IABS R14, R5 ;  /* 0x00000005000e7213 */ /* 0x000fe20000000000 */
[--C-:B------:R-:W-:Y:S01]  /*1380*/  @!P0 IMAD.IADD R6, R6, 0x1, -R22.reuse ;  /* 0x0000000106068824 */ /* 0x100fe200078e0a16 */
[----:B------:R-:W-:Y:S01]  /*1390*/  ISETP.GE.AND P0, PT, R2, RZ, PT ;  /* 0x000000ff0200720c */ /* 0x000fe20003f06270 */
[--C-:B------:R-:W-:Y:S01]  /*13a0*/  @!P2 IMAD.IADD R3, R3, 0x1, -R22.reuse ;  /* 0x000000010303a824 */ /* 0x100fe200078e0a16 */
[----:B------:R-:W-:Y:S01]  /*13b0*/  IABS R2, R11 ;  /* 0x0000000b00027213 */ /* 0x000fe20000000000 */
[----:B------:R-:W-:Y:S01]  /*13c0*/  @!P1 IMAD.IADD R10, R10, 0x1, -R22 ;  /* 0x000000010a0a9824 */ /* 0x000fe200078e0a16 */
[----:B------:R-:W-:Y:S01]  /*13d0*/  ISETP.GE.AND P2, PT, R4, RZ, PT ;  /* 0x000000ff0400720c */ /* 0x000fe20003f46270 */
[----:B------:R-:W-:Y:S01]  /*13e0*/  IMAD.MOV.U32 R7, RZ, RZ, R14 ;  /* 0x000000ffff077224 */ /* 0x000fe200078e000e */
[----:B------:R-:W-:Y:S01]  /*13f0*/  ISETP.GT.U32.AND P1, PT, R22, R3, PT ;  /* 0x000000031600720c */ /* 0x000fe20003f24070 */
[----:B------:R-:W-:Y:S01]  /*1400*/  @!P6 IMAD.IADD R8, R8, 0x1, -R22 ;  /* 0x000000010808e824 */ /* 0x000fe200078e0a16 */
[----:B------:R-:W-:Y:S01]  /*1410*/  ISETP.GT.U32.AND P6, PT, R22, R10, PT ;  /* 0x0000000a1600720c */ /* 0x000fe20003fc4070 */
[C---:B------:R-:W-:Y:S01]  /*1420*/  IMAD.HI.U32 R9, R0.reuse, R7, RZ ;  /* 0x0000000700097227 */ /* 0x040fe200078e00ff */
[----:B------:R-:W-:Y:S03]  /*1430*/  STL [R1+0x48], R15 ;  /* 0x0000480f01007387 */ /* 0x000fe60000100800 */
[----:B------:R-:W-:Y:S01]  /*1440*/  IMAD.HI.U32 R4, R0, R2, RZ ;  /* 0x0000000200047227 */ /* 0x000fe200078e00ff */
[----:B------:R0:W-:Y:S03]  /*1450*/  STL [R1+0x54], R13 ;  /* 0x0000540d01007387 */ /* 0x0001e60000100800 */
[----:B------:R-:W-:-:S02]  /*1460*/  IMAD.MOV R9, RZ, RZ, -R9 ;  /* 0x000000ffff097224 */ /* 0x000fc400078e0a09 */
[----:B------:R-:W-:Y:S02]  /*1470*/  IMAD.MOV R4, RZ, RZ, -R4 ;  /* 0x000000ffff047224 */ /* 0x000fe400078e0a04 */
[----:B------:R-:W-:Y:S02]  /*1480*/  @!P1 IMAD.IADD R3, R3, 0x1, -R22 ;  /* 0x0000000103039824 */ /* 0x000fe400078e0a16 */
[C---:B------:R-:W-:Y:S02]  /*1490*/  IMAD R2, R22.reuse, R4, R2 ;  /* 0x0000000416027224 */ /* 0x040fe400078e0202 */
[----:B0-----:R-:W-:Y:S02]  /*14a0*/  IMAD.MOV.U32 R13, RZ, RZ, R6 ;  /* 0x000000ffff0d7224 */ /* 0x001fe400078e0006 */
[C---:B------:R-:W-:Y:S02]  /*14b0*/  IMAD R6, R22.reuse, R9, R7 ;  /* 0x0000000916067224 */ /* 0x040fe400078e0207 */
[----:B------:R-:W-:Y:S01]  /*14c0*/  @!P4 IMAD.MOV R13, RZ, RZ, -R13 ;  /* 0x000000ffff0dc224 */ /* 0x000fe200078e0a0d */
[----:B------:R-:W-:Y:S01]  /*14d0*/  ISETP.GT.U32.AND P4, PT, R22, R8, PT ;  /* 0x000000081600720c */ /* 0x000fe20003f84070 */
[----:B------:R-:W-:Y:S01]  /*14e0*/  @!P6 IMAD.IADD R10, R10, 0x1, -R22 ;  /* 0x000000010a0ae824 */ /* 0x000fe200078e0a16 */
[C---:B------:R-:W-:Y:S01]  /*14f0*/  ISETP.GT.U32.AND P1, PT, R22.reuse, R6, PT ;  /* 0x000000061600720c */ /* 0x040fe20003f24070 */
[C---:B------:R-:W-:Y:S01]  /*1500*/  VIADD R17, R23.reuse, 0x1de ;  /* 0x000001de17117836 */ /* 0x040fe20000000000 */
[----:B------:R-:W-:Y:S01]  /*1510*/  ISETP.GT.U32.AND P6, PT, R22, R2, PT ;  /* 0x000000021600720c */ /* 0x000fe20003fc4070 */
[C---:B------:R-:W-:Y:S01]  /*1520*/  VIADD R9, R23.reuse, 0x1e2 ;  /* 0x000001e217097836 */ /* 0x040fe20000000000 */
[----:B------:R0:W-:Y:S01]  /*1530*/  STL [R1+0x5c], R13 ;  /* 0x00005c0d01007387 */ /* 0x0001e20000100800 */
[----:B------:R-:W-:Y:S01]  /*1540*/  VIADD R7, R23, 0x1e0 ;  /* 0x000001e017077836 */ /* 0x000fe20000000000 */
[----:B------:R-:W-:Y:S01]  /*1550*/  IABS R15, R17 ;  /* 0x00000011000f7213 */ /* 0x000fe20000000000 */
[----:B------:R-:W-:Y:S01]  /*1560*/  @!P0 IMAD.MOV R10, RZ, RZ, -R10 ;  /* 0x000000ffff0a8224 */ /* 0x000fe200078e0a0a */
[----:B------:R-:W-:-:S02]  /*1570*/  IABS R14, R9 ;  /* 0x00000009000e7213 */ /* 0x000fc40000000000 */
[----:B------:R-:W-:Y:S01]  /*1580*/  IABS R4, R7 ;  /* 0x0000000700047213 */ /* 0x000fe20000000000 */
[--C-:B------:R-:W-:Y:S01]  /*1590*/  @!P4 IMAD.IADD R8, R8, 0x1, -R22.reuse ;  /* 0x000000010808c824 */ /* 0x100fe200078e0a16 */
[----:B------:R-:W-:Y:S01]  /*15a0*/  ISETP.GE.AND P4, PT, R5, RZ, PT ;  /* 0x000000ff0500720c */ /* 0x000fe20003f86270 */
[--C-:B------:R-:W-:Y:S01]  /*15b0*/  @!P1 IMAD.IADD R6, R6, 0x1, -R22.reuse ;  /* 0x0000000106069824 */ /* 0x100fe200078e0a16 */
[----:B------:R-:W-:Y:S01]  /*15c0*/  ISETP.GE.AND P1, PT, R11, RZ, PT ;  /* 0x000000ff0b00720c */ /* 0x000fe20003f26270 */
[----:B0-----:R-:W-:Y:S02]  /*15d0*/  IMAD.MOV.U32 R13, RZ, RZ, R3 ;  /* 0x000000ffff0d7224 */ /* 0x001fe400078e0003 */
[----:B------:R-:W-:Y:S02]  /*15e0*/  @!P6 IMAD.IADD R2, R2, 0x1, -R22 ;  /* 0x000000010202e824 */ /* 0x000fe400078e0a16 */
[----:B------:R-:W-:Y:S02]  /*15f0*/  IMAD.MOV.U32 R5, RZ, RZ, R15 ;  /* 0x000000ffff057224 */ /* 0x000fe400078e000f */
[----:B------:R-:W-:Y:S01]  /*1600*/  IMAD.HI.U32 R15, R0, R14, RZ ;  /* 0x0000000e000f7227 */ /* 0x000fe200078e00ff */
[----:B------:R-:W-:-:S03]  /*1610*/  ISETP.GT.U32.AND P6, PT, R22, R2, PT ;  /* 0x000000021600720c */ /* 0x000fc60003fc4070 */
[----:B------:R-:W-:-:S04]  /*1620*/  IMAD.HI.U32 R16, R0, R4, RZ ;  /* 0x0000000400107227 */ /* 0x000fc800078e00ff */
[----:B------:R-:W-:Y:S01]  /*1630*/  @!P5 IMAD.MOV R13, RZ, RZ, -R13 ;  /* 0x000000ffff0dd224 */ /* 0x000fe200078e0a0d */
[----:B------:R-:W-:Y:S01]  /*1640*/  ISETP.GT.U32.AND P5, PT, R22, R6, PT ;  /* 0x000000061600720c */ /* 0x000fe20003fa4070 */
[----:B------:R-:W-:-:S03]  /*1650*/  IMAD.HI.U32 R11, R0, R5, RZ ;  /* 0x00000005000b7227 */ /* 0x000fc600078e00ff */
[----:B------:R0:W-:Y:S01]  /*1660*/  STL [R1+0xe8], R13 ;  /* 0x0000e80d01007387 */ /* 0x0001e20000100800 */
[----:B------:R-:W-:Y:S02]  /*1670*/  IMAD.MOV R15, RZ, RZ, -R15 ;  /* 0x000000ffff0f7224 */ /* 0x000fe400078e0a0f */
[----:B------:R-:W-:Y:S01]  /*1680*/  IMAD.MOV R16, RZ, RZ, -R16 ;  /* 0x000000ffff107224 */ /* 0x000fe200078e0a10 */
[----:B------:R1:W-:Y:S01]  /*1690*/  STL [R1+0xec], R10 ;  /* 0x0000ec0a01007387 */ /* 0x0003e20000100800 */
[C---:B------:R-:W-:Y:S02]  /*16a0*/  IMAD R3, R22.reuse, R15, R14 ;  /* 0x0000000f16037224 */ /* 0x040fe400078e020e */
[----:B------:R-:W-:Y:S02]  /*16b0*/  IMAD.MOV R11, RZ, RZ, -R11 ;  /* 0x000000ffff0b7224 */ /* 0x000fe400078e0a0b */
[C---:B------:R-:W-:Y:S01]  /*16c0*/  IMAD R4, R22.reuse, R16, R4 ;  /* 0x0000001016047224 */ /* 0x040fe200078e0204 */
[----:B------:R-:W-:Y:S01]  /*16d0*/  ISETP.GT.U32.AND P0, PT, R22, R3, PT ;  /* 0x000000031600720c */ /* 0x000fe20003f04070 */
[----:B0-----:R-:W-:-:S02]  /*16e0*/  IMAD.MOV.U32 R13, RZ, RZ, R8 ;  /* 0x000000ffff0d7224 */ /* 0x001fc400078e0008 */
[C---:B------:R-:W-:Y:S02]  /*16f0*/  IMAD R5, R22.reuse, R11, R5 ;  /* 0x0000000b16057224 */ /* 0x040fe400078e0205 */
[----:B------:R-:W-:Y:S01]  /*1700*/  @!P2 IMAD.MOV R13, RZ, RZ, -R13 ;  /* 0x000000ffff0da224 */ /* 0x000fe200078e0a0d */
[----:B------:R-:W-:Y:S01]  /*1710*/  ISETP.GT.U32.AND P2, PT, R22, R4, PT ;  /* 0x000000041600720c */ /* 0x000fe20003f44070 */
[--C-:B------:R-:W-:Y:S01]  /*1720*/  @!P5 IMAD.IADD R6, R6, 0x1, -R22.reuse ;  /* 0x000000010606d824 */ /* 0x100fe200078e0a16 */
[----:B------:R-:W-:Y:S01]  /*1730*/  ISETP.GE.AND P5, PT, R9, RZ, PT ;  /* 0x000000ff0900720c */ /* 0x000fe20003fa6270 */
[----:B------:R-:W-:Y:S01]  /*1740*/  @!P6 IMAD.IADD R2, R2, 0x1, -R22 ;  /* 0x000000010202e824 */ /* 0x000fe200078e0a16 */
[----:B------:R-:W-:Y:S01]  /*1750*/  ISETP.GT.U32.AND P6, PT, R22, R5, PT ;  /* 0x000000051600720c */ /* 0x000fe20003fc4070 */
[C---:B------:R-:W-:Y:S01]  /*1760*/  VIADD R8, R23.reuse, 0x1dc ;  /* 0x000001dc17087836 */ /* 0x040fe20000000000 */
[----:B------:R0:W-:Y:S01]  /*1770*/  STL [R1+0xf0], R13 ;  /* 0x0000f00d01007387 */ /* 0x0001e20000100800 */
[----:B------:R-:W-:-:S02]  /*1780*/  VIADD R9, R23, 0x1da ;  /* 0x000001da17097836 */ /* 0x000fc40000000000 */
[--C-:B------:R-:W-:Y:S01]  /*1790*/  @!P0 IMAD.IADD R3, R3, 0x1, -R22.reuse ;  /* 0x0000000103038824 */ /* 0x100fe200078e0a16 */
[----:B------:R-:W-:Y:S01]  /*17a0*/  IABS R11, R8 ;  /* 0x00000008000b7213 */ /* 0x000fe20000000000 */
[----:B-1----:R-:W-:Y:S01]  /*17b0*/  VIADD R10, R23, 0x1d8 ;  /* 0x000001d8170a7836 */ /* 0x002fe20000000000 */
[----:B------:R-:W-:Y:S01]  /*17c0*/  IABS R14, R9 ;  /* 0x00000009000e7213 */ /* 0x000fe20000000000 */
[----:B------:R-:W-:Y:S01]  /*17d0*/  @!P2 IMAD.IADD R4, R4, 0x1, -R22 ;  /* 0x000000010404a824 */ /* 0x000fe200078e0a16 */
[----:B------:R-:W-:Y:S01]  /*17e0*/  ISETP.GE.AND P0, PT, R7, RZ, PT ;  /* 0x000000ff0700720c */ /* 0x000fe20003f06270 */
[----:B------:R-:W-:Y:S01]  /*17f0*/  IMAD.HI.U32 R15, R0, R11, RZ ;  /* 0x0000000b000f7227 */ /* 0x000fe200078e00ff */
[----:B------:R-:W-:-:S03]  /*1800*/  ISETP.GT.U32.AND P2, PT, R22, R3, PT ;  /* 0x000000031600720c */ /* 0x000fc60003f44070 */
[----:B------:R-:W-:Y:S01]  /*1810*/  IMAD.MOV.U32 R7, RZ, RZ, R14 ;  /* 0x000000ffff077224 */ /* 0x000fe200078e000e */
[----:B------:R-:W-:Y:S01]  /*1820*/  IABS R14, R10 ;  /* 0x0000000a000e7213 */ /* 0x000fe20000000000 */
[----:B0-----:R-:W-:Y:S02]  /*1830*/  IMAD.MOV.U32 R13, RZ, RZ, R6 ;  /* 0x000000ffff0d7224 */ /* 0x001fe400078e0006 */
[----:B------:R-:W-:Y:S01]  /*1840*/  @!P6 IMAD.IADD R5, R5, 0x1, -R22 ;  /* 0x000000010505e824 */ /* 0x000fe200078e0a16 */
[----:B------:R-:W-:Y:S01]  /*1850*/  ISETP.GT.U32.AND P6, PT, R22, R4, PT ;  /* 0x000000041600720c */ /* 0x000fe20003fc4070 */
[----:B------:R-:W-:Y:S02]  /*1860*/  IMAD.MOV R6, RZ, RZ, -R15 ;  /* 0x000000ffff067224 */ /* 0x000fe400078e0a0f */
[----:B------:R-:W-:-:S04]  /*1870*/  IMAD.HI.U32 R15, R0, R7, RZ ;  /* 0x00000007000f7227 */ /* 0x000fc800078e00ff */
[----:B------:R-:W-:Y:S02]  /*1880*/  IMAD.MOV R15, RZ, RZ, -R15 ;  /* 0x000000ffff0f7224 */ /* 0x000fe400078e0a0f */
[----:B------:R-:W-:Y:S01]  /*1890*/  @!P4 IMAD.MOV R13, RZ, RZ, -R13 ;  /* 0x000000ffff0dc224 */ /* 0x000fe200078e0a0d */
[C---:B------:R-:W-:Y:S01]  /*18a0*/  ISETP.GT.U32.AND P4, PT, R22.reuse, R5, PT ;  /* 0x000000051600720c */ /* 0x040fe20003f84070 */
[----:B------:R-:W-:Y:S02]  /*18b0*/  IMAD R7, R22, R15, R7 ;  /* 0x0000000f16077224 */ /* 0x000fe400078e0207 */
[----:B------:R-:W-:Y:S01]  /*18c0*/  @!P6 IMAD.IADD R4, R4, 0x1, -R22 ;  /* 0x000000010404e824 */ /* 0x000fe200078e0a16 */
[----:B------:R-:W-:Y:S01]  /*18d0*/  STL [R1+0xf4], R13 ;  /* 0x0000f40d01007387 */ /* 0x000fe20000100800 */
[C---:B------:R-:W-:Y:S01]  /*18e0*/  IMAD R6, R22.reuse, R6, R11 ;  /* 0x0000000616067224 */ /* 0x040fe200078e020b */
[----:B------:R-:W-:Y:S01]  /*18f0*/  ISETP.GT.U32.AND P6, PT, R22, R7, PT ;  /* 0x000000071600720c */ /* 0x000fe20003fc4070 */
[----:B------:R-:W-:-:S02]  /*1900*/  VIADD R11, R23, 0x1d6 ;  /* 0x000001d6170b7836 */ /* 0x000fc40000000000 */
[----:B------:R-:W-:Y:S01]  /*1910*/  @!P2 IMAD.IADD R3, R3, 0x1, -R22 ;  /* 0x000000010303a824 */ /* 0x000fe200078e0a16 */
[----:B------:R-:W-:Y:S01]  /*1920*/  ISETP.GT.U32.AND P2, PT, R22, R6, PT ;  /* 0x000000061600720c */ /* 0x000fe20003f44070 */
[----:B------:R-:W-:Y:S01]  /*1930*/  @!P1 IMAD.MOV R2, RZ, RZ, -R2 ;  /* 0x000000ffff029224 */ /* 0x000fe200078e0a02 */
[----:B------:R-:W-:Y:S01]  /*1940*/  IABS R16, R11 ;  /* 0x0000000b00107213 */ /* 0x000fe20000000000 */
[----:B------:R-:W-:Y:S01]  /*1950*/  @!P4 IMAD.IADD R5, R5, 0x1, -R22 ;  /* 0x000000010505c824 */ /* 0x000fe200078e0a16 */
[----:B------:R-:W-:Y:S01]  /*1960*/  ISETP.GE.AND P4, PT, R17, RZ, PT ;  /* 0x000000ff1100720c */ /* 0x000fe20003f86270 */
[----:B------:R-:W-:Y:S01]  /*1970*/  VIADD R15, R23, 0x1d4 ;  /* 0x000001d4170f7836 */ /* 0x000fe20000000000 */
[----:B------:R0:W-:Y:S01]  /*1980*/  STL [R1+0xf8], R2 ;  /* 0x0000f80201007387 */ /* 0x0001e20000100800 */
[----:B------:R-:W-:-:S04]  /*1990*/  IMAD.HI.U32 R18, R0, R14, RZ ;  /* 0x0000000e00127227 */ /* 0x000fc800078e00ff */
[----:B------:R-:W-:Y:S02]  /*19a0*/  @!P6 IMAD.IADD R7, R7, 0x1, -R22 ;  /* 0x000000010707e824 */ /* 0x000fe400078e0a16 */
[----:B------:R-:W-:-:S03]  /*19b0*/  IMAD.HI.U32 R19, R0, R16, RZ ;  /* 0x0000001000137227 */ /* 0x000fc600078e00ff */
[----:B------:R-:W-:Y:S01]  /*19c0*/  ISETP.GT.U32.AND P6, PT, R22, R7, PT ;  /* 0x000000071600720c */ /* 0x000fe20003fc4070 */
[----:B0-----:R-:W-:Y:S02]  /*19d0*/  IMAD.MOV.U32 R2, RZ, RZ, R5 ;  /* 0x000000ffff027224 */ /* 0x001fe400078e0005 */
[----:B------:R-:W-:Y:S02]  /*19e0*/  @!P5 IMAD.MOV R3, RZ, RZ, -R3 ;  /* 0x000000ffff03d224 */ /* 0x000fe400078e0a03 */
[----:B------:R-:W-:Y:S01]  /*19f0*/  @!P0 IMAD.MOV R4, RZ, RZ, -R4 ;  /* 0x000000ffff048224 */ /* 0x000fe200078e0a04 */
[----:B------:R-:W-:Y:S01]  /*1a00*/  ISETP.GE.AND P0, PT, R9, RZ, PT ;  /* 0x000000ff0900720c */ /* 0x000fe20003f06270 */
[----:B------:R-:W-:Y:S01]  /*1a10*/  IMAD.MOV R17, RZ, RZ, -R18 ;  /* 0x000000ffff117224 */ /* 0x000fe200078e0a12 */
[----:B------:R-:W-:Y:S01]  /*1a20*/  IABS R18, R15 ;  /* 0x0000000f00127213 */ /* 0x000fe20000000000 */
[----:B------:R-:W-:Y:S01]  /*1a30*/  @!P2 IMAD.IADD R6, R6, 0x1, -R22 ;  /* 0x000000010606a824 */ /* 0x000fe200078e0a16 */
[----:B------:R0:W-:Y:S01]  /*1a40*/  STL [R1+0xfc], R3 ;  /* 0x0000fc0301007387 */ /* 0x0001e20000100800 */
[----:B------:R-:W-:Y:S01]  /*1a50*/  IMAD.MOV R19, RZ, RZ, -R19 ;  /* 0x000000ffff137224 */ /* 0x000fe200078e0a13 */
[----:B------:R-:W-:Y:S01]  /*1a60*/  ISETP.GE.AND P2, PT, R8, RZ, PT ;  /* 0x000000ff0800720c */ /* 0x000fe20003f46270 */
[----:B------:R-:W-:Y:S01]  /*1a70*/  @!P4 IMAD.MOV R2, RZ, RZ, -R2 ;  /* 0x000000ffff02c224 */ /* 0x000fe200078e0a02 */
[----:B------:R-:W-:Y:S01]  /*1a80*/  STL [R1+0x100], R4 ;  /* 0x0001000401007387 */ /* 0x000fe20000100800 */
[C---:B------:R-:W-:Y:S01]  /*1a90*/  IMAD R16, R22.reuse, R19, R16 ;  /* 0x0000001316107224 */ /* 0x040fe200078e0210 */
[C---:B------:R-:W-:Y:S01]  /*1aa0*/  ISETP.GT.U32.AND P1, PT, R22.reuse, R6, PT ;  /* 0x000000061600720c */ /* 0x040fe20003f24070 */
[C---:B------:R-:W-:Y:S01]  /*1ab0*/  IMAD R14, R22.reuse, R17, R14 ;  /* 0x00000011160e7224 */ /* 0x040fe200078e020e */
[----:B------:R1:W-:Y:S01]  /*1ac0*/  STL [R1+0x108], R2 ;  /* 0x0001080201007387 */ /* 0x0003e20000100800 */
[----:B------:R-:W-:Y:S01]  /*1ad0*/  @!P6 IMAD.IADD R7, R7, 0x1, -R22 ;  /* 0x000000010707e824 */ /* 0x000fe200078e0a16 */
[C---:B------:R-:W-:Y:S01]  /*1ae0*/  ISETP.GT.U32.AND P6, PT, R22.reuse, R16, PT ;  /* 0x000000101600720c */ /* 0x040fe20003fc4070 */
[----:B0-----:R-:W-:Y:S01]  /*1af0*/  VIADD R3, R23, 0x1d2 ;  /* 0x000001d217037836 */ /* 0x001fe20000000000 */
[----:B------:R-:W-:Y:S01]  /*1b00*/  ISETP.GT.U32.AND P5, PT, R22, R14, PT ;  /* 0x0000000e1600720c */ /* 0x000fe20003fa4070 */
[----:B------:R-:W-:Y:S01]  /*1b10*/  IMAD.MOV.U32 R9, RZ, RZ, R7 ;  /* 0x000000ffff097224 */ /* 0x000fe200078e0007 */
[----:B------:R-:W-:-:S02]  /*1b20*/  ISETP.GE.AND P4, PT, R10, RZ, PT ;  /* 0x000000ff0a00720c */ /* 0x000fc40003f86270 */
[----:B------:R-:W-:Y:S01]  /*1b30*/  IABS R8, R3 ;  /* 0x0000000300087213 */ /* 0x000fe20000000000 */
[----:B------:R-:W-:Y:S02]  /*1b40*/  @!P0 IMAD.MOV R9, RZ, RZ, -R9 ;  /* 0x000000ffff098224 */ /* 0x000fe400078e0a09 */
[----:B-1----:R-:W-:-:S04]  /*1b50*/  IMAD.HI.U32 R2, R0, R18, RZ ;  /* 0x0000001200027227 */ /* 0x002fc800078e00ff */
[----:B------:R-:W-:Y:S02]  /*1b60*/  IMAD.MOV R2, RZ, RZ, -R2 ;  /* 0x000000ffff027224 */ /* 0x000fe400078e0a02 */
[----:B------:R-:W-:Y:S01]  /*1b70*/  @!P1 IMAD.IADD R6, R6, 0x1, -R22 ;  /* 0x0000000106069824 */ /* 0x000fe200078e0a16 */
[----:B------:R-:W-:Y:S01]  /*1b80*/  ISETP.GE.AND P1, PT, R11, RZ, PT ;  /* 0x000000ff0b00720c */ /* 0x000fe20003f26270 */
[----:B------:R-:W-:Y:S02]  /*1b90*/  IMAD R18, R22, R2, R18 ;  /* 0x0000000216127224 */ /* 0x000fe400078e0212 */
[----:B------:R-:W-:Y:S02]  /*1ba0*/  IMAD.MOV.U32 R4, RZ, RZ, R6 ;  /* 0x000000ffff047224 */ /* 0x000fe400078e0006 */
[--C-:B------:R-:W-:Y:S01]  /*1bb0*/  @!P6 IMAD.IADD R16, R16, 0x1, -R22.reuse ;  /* 0x000000011010e824 */ /* 0x100fe200078e0a16 */
[----:B------:R-:W-:Y:S01]  /*1bc0*/  ISETP.GT.U32.AND P0, PT, R22, R18, PT ;  /* 0x000000121600720c */ /* 0x000fe20003f04070 */
[----:B------:R-:W-:-:S02]  /*1bd0*/  @!P5 IMAD.IADD R14, R14, 0x1, -R22 ;  /* 0x000000010e0ed824 */ /* 0x000fc400078e0a16 */
[----:B------:R-:W-:Y:S01]  /*1be0*/  @!P2 IMAD.MOV R4, RZ, RZ, -R4 ;  /* 0x000000ffff04a224 */ /* 0x000fe200078e0a04 */
[----:B------:R-:W-:Y:S01]  /*1bf0*/  ISETP.GT.U32.AND P6, PT, R22, R16, PT ;  /* 0x000000101600720c */ /* 0x000fe20003fc4070 */
[----:B------:R-:W-:Y:S01]  /*1c00*/  IMAD.HI.U32 R5, R0, R8, RZ ;  /* 0x0000000800057227 */ /* 0x000fe200078e00ff */
[----:B------:R-:W-:Y:S02]  /*1c10*/  ISETP.GT.U32.AND P5, PT, R22, R14, PT ;  /* 0x0000000e1600720c */ /* 0x000fe40003fa4070 */
[----:B------:R0:W-:Y:S01]  /*1c20*/  STL [R1+0x10c], R4 ;  /* 0x00010c0401007387 */ /* 0x0001e20000100800 */
[----:B------:R-:W-:Y:S01]  /*1c30*/  IMAD.MOV R5, RZ, RZ, -R5 ;  /* 0x000000ffff057224 */ /* 0x000fe200078e0a05 */
[----:B------:R-:W-:Y:S01]  /*1c40*/  ISETP.GE.AND P2, PT, R15, RZ, PT ;  /* 0x000000ff0f00720c */ /* 0x000fe20003f46270 */
[----:B------:R-:W-:Y:S01]  /*1c50*/  VIADD R2, R23, 0x1ce ;  /* 0x000001ce17027836 */ /* 0x000fe20000000000 */
[----:B------:R1:W-:Y:S01]  /*1c60*/  STL [R1+0x110], R9 ;  /* 0x0001100901007387 */ /* 0x0003e20000100800 */
[----:B------:R-:W-:-:S02]  /*1c70*/  @!P0 IMAD.IADD R18, R18, 0x1, -R22 ;  /* 0x0000000112128824 */ /* 0x000fc400078e0a16 */
[----:B------:R-:W-:Y:S01]  /*1c80*/  IMAD R8, R22, R5, R8 ;  /* 0x0000000516087224 */ /* 0x000fe200078e0208 */
[----:B------:R-:W-:Y:S01]  /*1c90*/  IABS R7, R2 ;  /* 0x0000000200077213 */ /* 0x000fe20000000000 */
[--C-:B------:R-:W-:Y:S01]  /*1ca0*/  @!P6 IMAD.IADD R16, R16, 0x1, -R22.reuse ;  /* 0x000000011010e824 */ /* 0x100fe200078e0a16 */
[C---:B------:R-:W-:Y:S01]  /*1cb0*/  ISETP.GT.U32.AND P0, PT, R22.reuse, R18, PT ;  /* 0x000000121600720c */ /* 0x040fe20003f04070 */
[----:B0-----:R-:W-:Y:S01]  /*1cc0*/  VIADD R4, R23, 0x1d0 ;  /* 0x000001d017047836 */ /* 0x001fe20000000000 */
[----:B------:R-:W-:Y:S01]  /*1cd0*/  ISETP.GT.U32.AND P6, PT, R22, R8, PT ;  /* 0x000000081600720c */ /* 0x000fe20003fc4070 */
[----:B------:R-:W-:Y:S01]  /*1ce0*/  @!P5 IMAD.IADD R14, R14, 0x1, -R22 ;  /* 0x000000010e0ed824 */ /* 0x000fe200078e0a16 */
[----:B------:R-:W-:Y:S01]  /*1cf0*/  ISETP.GE.AND P5, PT, R3, RZ, PT ;  /* 0x000000ff0300720c */ /* 0x000fe20003fa6270 */
[----:B-1----:R-:W-:Y:S01]  /*1d00*/  IMAD.HI.U32 R9, R0, R7, RZ ;  /* 0x0000000700097227 */ /* 0x002fe200078e00ff */
[----:B------:R-:W-:-:S03]  /*1d10*/  IABS R6, R4 ;  /* 0x0000000400067213 */ /* 0x000fc60000000000 */
[----:B------:R-:W-:Y:S02]  /*1d20*/  IMAD.MOV.U32 R10, RZ, RZ, R14 ;  /* 0x000000ffff0a7224 */ /* 0x000fe400078e000e */
[----:B------:R-:W-:-:S04]  /*1d30*/  IMAD.HI.U32 R5, R0, R6, RZ ;  /* 0x0000000600057227 */ /* 0x000fc800078e00ff */
[----:B------:R-:W-:Y:S02]  /*1d40*/  IMAD.MOV R5, RZ, RZ, -R5 ;  /* 0x000000ffff057224 */ /* 0x000fe400078e0a05 */
[----:B------:R-:W-:Y:S02]  /*1d50*/  IMAD.MOV R9, RZ, RZ, -R9 ;  /* 0x000000ffff097224 */ /* 0x000fe400078e0a09 */
[----:B------:R-:W-:Y:S02]  /*1d60*/  IMAD R6, R22, R5, R6 ;  /* 0x0000000516067224 */ /* 0x000fe400078e0206 */
[----:B------:R-:W-:Y:S02]  /*1d70*/  @!P0 IMAD.IADD R18, R18, 0x1, -R22 ;  /* 0x0000000112128824 */ /* 0x000fe400078e0a16 */
[----:B------:R-:W-:Y:S01]  /*1d80*/  @!P4 IMAD.MOV R10, RZ, RZ, -R10 ;  /* 0x000000ffff0ac224 */ /* 0x000fe200078e0a0a */
[----:B------:R-:W-:Y:S01]  /*1d90*/  ISETP.GT.U32.AND P0, PT, R22, R6, PT ;  /* 0x000000061600720c */ /* 0x000fe20003f04070 */
[----:B------:R-:W-:Y:S01]  /*1da0*/  VIADD R15, R23, 0x1cc ;  /* 0x000001cc170f7836 */ /* 0x000fe20000000000 */
[----:B------:R-:W-:Y:S01]  /*1db0*/  ISETP.GE.AND P4, PT, R4, RZ, PT ;  /* 0x000000ff0400720c */ /* 0x000fe20003f86270 */
[----:B------:R-:W-:Y:S01]  /*1dc0*/  IMAD R7, R22, R9, R7 ;  /* 0x0000000916077224 */ /* 0x000fe200078e0207 */
[----:B------:R0:W-:Y:S01]  /*1dd0*/  STL [R1+0x114], R10 ;  /* 0x0001140a01007387 */ /* 0x0001e20000100800 */
[----:B------:R-:W-:Y:S01]  /*1de0*/  @!P6 IMAD.IADD R8, R8, 0x1, -R22 ;  /* 0x000000010808e824 */ /* 0x000fe200078e0a16 */
[----:B------:R-:W-:Y:S01]  /*1df0*/  IABS R3, R15 ;  /* 0x0000000f00037213 */ /* 0x000fe20000000000 */
[----:B------:R-:W-:-:S02]  /*1e00*/  IMAD.MOV.U32 R5, RZ, RZ, R18 ;  /* 0x000000ffff057224 */ /* 0x000fc400078e0012 */
[----:B------:R-:W-:Y:S01]  /*1e10*/  VIADD R18, R23, 0x1b8 ;  /* 0x000001b817127836 */ /* 0x000fe20000000000 */
[C---:B------:R-:W-:Y:S01]  /*1e20*/  ISETP.GT.U32.AND P6, PT, R22.reuse, R8, PT ;  /* 0x000000081600720c */ /* 0x040fe20003fc4070 */
[----:B------:R-:W-:Y:S01]  /*1e30*/  @!P2 IMAD.MOV R5, RZ, RZ, -R5 ;  /* 0x000000ffff05a224 */ /* 0x000fe200078e0a05 */
[----:B------:R-:W-:Y:S01]  /*1e40*/  ISETP.GT.U32.AND P2, PT, R22, R7, PT ;  /* 0x000000071600720c */ /* 0x000fe20003f44070 */
[----:B------:R-:W-:Y:S02]  /*1e50*/  @!P0 IMAD.IADD R6, R6, 0x1, -R22 ;  /* 0x0000000106068824 */ /* 0x000fe400078e0a16 */
[----:B0-----:R-:W-:-:S03]  /*1e60*/  IMAD.MOV.U32 R10, RZ, RZ, R16 ;  /* 0x000000ffff0a7224 */ /* 0x001fc600078e0010 */
[----:B------:R-:W-:Y:S01]  /*1e70*/  ISETP.GT.U32.AND P0, PT, R22, R6, PT ;  /* 0x000000061600720c */ /* 0x000fe20003f04070 */
[----:B------:R-:W-:Y:S01]  /*1e80*/  @!P1 IMAD.MOV R10, RZ, RZ, -R10 ;  /* 0x000000ffff0a9224 */ /* 0x000fe200078e0a0a */
[----:B------:R-:W-:Y:S01]  /*1e90*/  ISETP.GE.AND P1, PT, R2, RZ, PT ;  /* 0x000000ff0200720c */ /* 0x000fe20003f26270 */
[----:B------:R-:W-:-:S03]  /*1ea0*/  IMAD.HI.U32 R2, R0, R3, RZ ;  /* 0x0000000300027227 */ /* 0x000fc600078e00ff */
[----:B------:R0:W-:Y:S01]  /*1eb0*/  STL [R1+0x118], R10 ;  /* 0x0001180a01007387 */ /* 0x0001e20000100800 */
[----:B------:R-:W-:Y:S02]  /*1ec0*/  IMAD.MOV R4, RZ, RZ, -R2 ;  /* 0x000000ffff047224 */ /* 0x000fe400078e0a02 */
[----:B------:R-:W-:Y:S01]  /*1ed0*/  VIADD R2, R23, 0x1c8 ;  /* 0x000001c817027836 */ /* 0x000fe20000000000 */
[----:B------:R1:W-:Y:S01]  /*1ee0*/  STL [R1+0x11c], R5 ;  /* 0x00011c0501007387 */ /* 0x0003e20000100800 */
[----:B------:R-:W-:Y:S02]  /*1ef0*/  IMAD R3, R22, R4, R3 ;  /* 0x0000000416037224 */ /* 0x000fe400078e0203 */
[--C-:B------:R-:W-:Y:S01]  /*1f00*/  @!P6 IMAD.IADD R8, R8, 0x1, -R22.reuse ;  /* 0x000000010808e824 */ /* 0x100fe200078e0a16 */
[----:B------:R-:W-:Y:S01]  /*1f10*/  IABS R9, R2 ;  /* 0x0000000200097213 */ /* 0x000fe20000000000 */
[----:B------:R-:W-:Y:S01]  /*1f20*/  @!P2 IMAD.IADD R7, R7, 0x1, -R22 ;  /* 0x000000010707a824 */ /* 0x000fe200078e0a16 */
[----:B------:R-:W-:Y:S01]  /*1f30*/  ISETP.GT.U32.AND P6, PT, R22, R3, PT ;  /* 0x000000031600720c */ /* 0x000fe20003fc4070 */
[----:B0-----:R-:W-:-:S02]  /*1f40*/  VIADD R10, R23, 0x1ca ;  /* 0x000001ca170a7836 */ /* 0x001fc40000000000 */
[----:B------:R-:W-:Y:S01]  /*1f50*/  IMAD.MOV.U32 R13, RZ, RZ, R8 ;  /* 0x000000ffff0d7224 */ /* 0x000fe200078e0008 */
[----:B------:R-:W-:Y:S01]  /*1f60*/  ISETP.GT.U32.AND P2, PT, R22, R7, PT ;  /* 0x000000071600720c */ /* 0x000fe20003f44070 */
[----:B-1----:R-:W-:Y:S01]  /*1f70*/  VIADD R5, R23, 0x1c6 ;  /* 0x000001c617057836 */ /* 0x002fe20000000000 */
[----:B------:R-:W-:Y:S01]  /*1f80*/  IABS R11, R10 ;  /* 0x0000000a000b7213 */ /* 0x000fe20000000000 */
[----:B------:R-:W-:Y:S01]  /*1f90*/  @!P5 IMAD.MOV R13, RZ, RZ, -R13 ;  /* 0x000000ffff0dd224 */ /* 0x000fe200078e0a0d */
[----:B------:R-:W-:Y:S01]  /*1fa0*/  ISETP.GE.AND P5, PT, R15, RZ, PT ;  /* 0x000000ff0f00720c */ /* 0x000fe20003fa6270 */
[C---:B------:R-:W-:Y:S01]  /*1fb0*/  IMAD.HI.U32 R8, R0.reuse, R9, RZ ;  /* 0x0000000900087227 */ /* 0x040fe200078e00ff */
[----:B------:R-:W-:Y:S02]  /*1fc0*/  IABS R4, R5 ;  /* 0x0000000500047213 */ /* 0x000fe40000000000 */
[----:B------:R0:W-:Y:S01]  /*1fd0*/  STL [R1+0x120], R13 ;  /* 0x0001200d01007387 */ /* 0x0001e20000100800 */
[----:B------:R-:W-:-:S04]  /*1fe0*/  IMAD.HI.U32 R16, R0, R11, RZ ;  /* 0x0000000b00107227 */ /* 0x000fc800078e00ff */
[----:B------:R-:W-:Y:S02]  /*1ff0*/  IMAD.MOV R15, RZ, RZ, -R16 ;  /* 0x000000ffff0f7224 */ /* 0x000fe400078e0a10 */
[----:B------:R-:W-:Y:S02]  /*2000*/  IMAD.MOV R8, RZ, RZ, -R8 ;  /* 0x000000ffff087224 */ /* 0x000fe400078e0a08 */
[--C-:B------:R-:W-:Y:S01]  /*2010*/  @!P0 IMAD.IADD R6, R6, 0x1, -R22.reuse ;  /* 0x0000000106068824 */ /* 0x100fe200078e0a16 */
[----:B------:R-:W-:Y:S01]  /*2020*/  ISETP.GE.AND P0, PT, R10, RZ, PT ;  /* 0x000000ff0a00720c */ /* 0x000fe20003f06270 */
[C---:B------:R-:W-:Y:S02]  /*2030*/  IMAD R11, R22.reuse, R15, R11 ;  /* 0x0000000f160b7224 */ /* 0x040fe400078e020b */
[----:B------:R-:W-:Y:S02]  /*2040*/  @!P6 IMAD.IADD R3, R3, 0x1, -R22 ;  /* 0x000000010303e824 */ /* 0x000fe400078e0a16 */
[----:B------:R-:W-:-:S02]  /*2050*/  IMAD R9, R22, R8, R9 ;  /* 0x0000000816097224 */ /* 0x000fc400078e0209 */
[----:B------:R-:W-:Y:S01]  /*2060*/  @!P2 IMAD.IADD R7, R7, 0x1, -R22 ;  /* 0x000000010707a824 */ /* 0x000fe200078e0a16 */
[C---:B------:R-:W-:Y:S01]  /*2070*/  ISETP.GT.U32.AND P2, PT, R22.reuse, R11, PT ;  /* 0x0000000b1600720c */ /* 0x040fe20003f44070 */
[----:B------:R-:W-:Y:S01]  /*2080*/  IMAD.MOV.U32 R17, RZ, RZ, R6 ;  /* 0x000000ffff117224 */ /* 0x000fe200078e0006 */
[----:B------:R-:W-:Y:S01]  /*2090*/  ISETP.GT.U32.AND P6, PT, R22, R3, PT ;  /* 0x000000031600720c */ /* 0x000fe20003fc4070 */
[----:B------:R-:W-:-:S04]  /*20a0*/  IMAD.HI.U32 R14, R0, R4, RZ ;  /* 0x00000004000e7227 */ /* 0x000fc800078e00ff */
[----:B------:R-:W-:Y:S01]  /*20b0*/  @!P4 IMAD.MOV R17, RZ, RZ, -R17 ;  /* 0x000000ffff11c224 */ /* 0x000fe200078e0a11 */
[C---:B------:R-:W-:Y:S01]  /*20c0*/  ISETP.GT.U32.AND P4, PT, R22.reuse, R9, PT ;  /* 0x000000091600720c */ /* 0x040fe20003f84070 */
[----:B------:R-:W-:Y:S02]  /*20d0*/  IMAD.MOV R14, RZ, RZ, -R14 ;  /* 0x000000ffff0e7224 */ /* 0x000fe400078e0a0e */
[----:B0-----:R-:W-:Y:S01]  /*20e0*/  IMAD.MOV.U32 R13, RZ, RZ, R7 ;  /* 0x000000ffff0d7224 */ /* 0x001fe200078e0007 */
[----:B------:R-:W-:Y:S01]  /*20f0*/  STL [R1+0x124], R17 ;  /* 0x0001241101007387 */ /* 0x000fe20000100800 */
[C---:B------:R-:W-:Y:S02]  /*2100*/  IMAD R4, R22.reuse, R14, R4 ;  /* 0x0000000e16047224 */ /* 0x040fe400078e0204 */
[----:B------:R-:W-:Y:S02]  /*2110*/  VIADD R14, R23, 0x1c4 ;  /* 0x000001c4170e7836 */ /* 0x000fe40000000000 */
[--C-:B------:R-:W-:Y:S01]  /*2120*/  @!P2 IMAD.IADD R11, R11, 0x1, -R22.reuse ;  /* 0x000000010b0ba824 */ /* 0x100fe200078e0a16 */
[----:B------:R-:W-:Y:S01]  /*2130*/  ISETP.GE.AND P2, PT, R5, RZ, PT ;  /* 0x000000ff0500720c */ /* 0x000fe20003f46270 */
[--C-:B------:R-:W-:Y:S01]  /*2140*/  @!P6 IMAD.IADD R3, R3, 0x1, -R22.reuse ;  /* 0x000000010303e824 */ /* 0x100fe200078e0a16 */
[----:B------:R-:W-:Y:S01]  /*2150*/  IABS R6, R14 ;  /* 0x0000000e00067213 */ /* 0x000fe20000000000 */
[----:B------:R-:W-:Y:S01]  /*2160*/  @!P4 IMAD.IADD R9, R9, 0x1, -R22 ;  /* 0x000000010909c824 */ /* 0x000fe200078e0a16 */
[C---:B------:R-:W-:Y:S01]  /*2170*/  ISETP.GT.U32.AND P6, PT, R22.reuse, R4, PT ;  /* 0x000000041600720c */ /* 0x040fe20003fc4070 */
[----:B------:R-:W-:Y:S01]  /*2180*/  @!P1 IMAD.MOV R13, RZ, RZ, -R13 ;  /* 0x000000ffff0d9224 */ /* 0x000fe200078e0a0d */
[----:B------:R-:W-:Y:S01]  /*2190*/  ISETP.GT.U32.AND P4, PT, R22, R11, PT ;  /* 0x0000000b1600720c */ /* 0x000fe20003f84070 */
[----:B------:R-:W-:Y:S01]  /*21a0*/  IMAD.HI.U32 R5, R0, R6, RZ ;  /* 0x0000000600057227 */ /* 0x000fe200078e00ff */
[----:B------:R-:W-:-:S02]  /*21b0*/  ISETP.GE.AND P1, PT, R2, RZ, PT ;  /* 0x000000ff0200720c */ /* 0x000fc40003f26270 */
[----:B------:R0:W-:Y:S01]  /*21c0*/  STL [R1+0x128], R13 ;  /* 0x0001280d01007387 */ /* 0x0001e20000100800 */
[----:B------:R-:W-:Y:S02]  /*21d0*/  VIADD R2, R23, 0x1c2 ;  /* 0x000001c217027836 */ /* 0x000fe40000000000 */
[----:B------:R-:W-:Y:S02]  /*21e0*/  IMAD.MOV R5, RZ, RZ, -R5 ;  /* 0x000000ffff057224 */ /* 0x000fe400078e0a05 */
[----:B------:R-:W-:Y:S01]  /*21f0*/  IMAD.MOV.U32 R7, RZ, RZ, R3 ;  /* 0x000000ffff077224 */ /* 0x000fe200078e0003 */
[----:B------:R-:W-:Y:S01]  /*2200*/  IABS R8, R2 ;  /* 0x0000000200087213 */ /* 0x000fe20000000000 */
[----:B------:R-:W-:Y:S02]  /*2210*/  IMAD R5, R22, R5, R6 ;  /* 0x0000000516057224 */ /* 0x000fe400078e0206 */
[--C-:B------:R-:W-:Y:S01]  /*2220*/  @!P6 IMAD.IADD R4, R4, 0x1, -R22.reuse ;  /* 0x000000010404e824 */ /* 0x100fe200078e0a16 */
[C---:B------:R-:W-:Y:S01]  /*2230*/  ISETP.GT.U32.AND P6, PT, R22.reuse, R9, PT ;  /* 0x000000091600720c */ /* 0x040fe20003fc4070 */
[----:B------:R-:W-:Y:S01]  /*2240*/  @!P4 IMAD.IADD R11, R11, 0x1, -R22 ;  /* 0x000000010b0bc824 */ /* 0x000fe200078e0a16 */
[----:B------:R-:W-:Y:S01]  /*2250*/  ISETP.GT.U32.AND P4, PT, R22, R5, PT ;  /* 0x000000051600720c */ /* 0x000fe20003f84070 */
[----:B------:R-:W-:-:S04]  /*2260*/  IMAD.HI.U32 R3, R0, R8, RZ ;  /* 0x0000000800037227 */ /* 0x000fc800078e00ff */
[----:B------:R-:W-:Y:S02]  /*2270*/  IMAD.MOV R3, RZ, RZ, -R3 ;  /* 0x000000ffff037224 */ /* 0x000fe400078e0a03 */
[C---:B------:R-:W-:Y:S02]  /*2280*/  VIADD R6, R23.reuse, 0x1be ;  /* 0x000001be17067836 */ /* 0x040fe40000000000 */
[C---:B------:R-:W-:Y:S02]  /*2290*/  IMAD R8, R22.reuse, R3, R8 ;  /* 0x0000000316087224 */ /* 0x040fe400078e0208 */
[----:B------:R-:W-:Y:S01]  /*22a0*/  VIADD R10, R23, 0x1c0 ;  /* 0x000001c0170a7836 */ /* 0x000fe20000000000 */
[----:B------:R-:W-:Y:S01]  /*22b0*/  IABS R3, R6 ;  /* 0x0000000600037213 */ /* 0x000fe20000000000 */
[----:B------:R-:W-:Y:S01]  /*22c0*/  @!P5 IMAD.MOV R7, RZ, RZ, -R7 ;  /* 0x000000ffff07d224 */ /* 0x000fe200078e0a07 */
[C---:B------:R-:W-:Y:S01]  /*22d0*/  ISETP.GT.U32.AND P5, PT, R22.reuse, R4, PT ;  /* 0x000000041600720c */ /* 0x040fe20003fa4070 */
[--C-:B------:R-:W-:Y:S01]  /*22e0*/  @!P6 IMAD.IADD R9, R9, 0x1, -R22.reuse ;  /* 0x000000010909e824 */ /* 0x100fe200078e0a16 */
[----:B------:R-:W-:Y:S01]  /*22f0*/  ISETP.GT.U32.AND P6, PT, R22, R8, PT ;  /* 0x000000081600720c */ /* 0x000fe20003fc4070 */
[----:B------:R-:W-:Y:S01]  /*2300*/  @!P4 IMAD.IADD R5, R5, 0x1, -R22 ;  /* 0x000000010505c824 */ /* 0x000fe200078e0a16 */
[----:B------:R-:W-:Y:S01]  /*2310*/  IABS R16, R10 ;  /* 0x0000000a00107213 */ /* 0x000fe20000000000 */
[----:B0-----:R-:W-:Y:S01]  /*2320*/  IMAD.MOV.U32 R13, RZ, RZ, R11 ;  /* 0x000000ffff0d7224 */ /* 0x001fe200078e000b */
[----:B------:R0:W-:Y:S01]  /*2330*/  STL [R1+0x12c], R7 ;  /* 0x00012c0701007387 */ /* 0x0001e20000100800 */
[----:B------:R-:W-:Y:S01]  /*2340*/  IMAD.HI.U32 R15, R0, R3, RZ ;  /* 0x00000003000f7227 */ /* 0x000fe200078e00ff */
[----:B------:R-:W-:-:S03]  /*2350*/  ISETP.GE.AND P4, PT, R2, RZ, PT ;  /* 0x000000ff0200720c */ /* 0x000fc60003f86270 */
[----:B------:R-:W-:Y:S01]  /*2360*/  @!P0 IMAD.MOV R13, RZ, RZ, -R13 ;  /* 0x000000ffff0d8224 */ /* 0x000fe200078e0a0d */
[----:B------:R-:W-:Y:S01]  /*2370*/  ISETP.GT.U32.AND P0, PT, R22, R5, PT ;  /* 0x000000051600720c */ /* 0x000fe20003f04070 */
[----:B------:R-:W-:-:S03]  /*2380*/  IMAD.HI.U32 R17, R0, R16, RZ ;  /* 0x0000001000117227 */ /* 0x000fc600078e00ff */
[----:B------:R-:W-:Y:S01]  /*2390*/  STL [R1+0x130], R13 ;  /* 0x0001300d01007387 */ /* 0x000fe20000100800 */
[----:B0-----:R-:W-:Y:S02]  /*23a0*/  VIADD R7, R23, 0x1bc ;  /* 0x000001bc17077836 */ /* 0x001fe40000000000 */
[----:B------:R-:W-:Y:S02]  /*23b0*/  IMAD.MOV R15, RZ, RZ, -R15 ;  /* 0x000000ffff0f7224 */ /* 0x000fe400078e0a0f */
[--C-:B------:R-:W-:Y:S01]  /*23c0*/  @!P5 IMAD.IADD R4, R4, 0x1, -R22.reuse ;  /* 0x000000010404d824 */ /* 0x100fe200078e0a16 */
[----:B------:R-:W-:Y:S01]  /*23d0*/  ISETP.GE.AND P5, PT, R14, RZ, PT ;  /* 0x000000ff0e00720c */ /* 0x000fe20003fa6270 */
[----:B------:R-:W-:Y:S01]  /*23e0*/  IMAD.MOV R17, RZ, RZ, -R17 ;  /* 0x000000ffff117224 */ /* 0x000fe200078e0a11 */
[----:B------:R-:W-:Y:S01]  /*23f0*/  IABS R14, R7 ;  /* 0x00000007000e7213 */ /* 0x000fe20000000000 */
[----:B------:R-:W-:Y:S02]  /*2400*/  @!P6 IMAD.IADD R8, R8, 0x1, -R22 ;  /* 0x000000010808e824 */ /* 0x000fe400078e0a16 */
[----:B------:R-:W-:-:S02]  /*2410*/  IMAD R3, R22, R15, R3 ;  /* 0x0000000f16037224 */ /* 0x000fc400078e0203 */
[C---:B------:R-:W-:Y:S01]  /*2420*/  IMAD R2, R22.reuse, R17, R16 ;  /* 0x0000001116027224 */ /* 0x040fe200078e0210 */
[C---:B------:R-:W-:Y:S01]  /*2430*/  ISETP.GT.U32.AND P6, PT, R22.reuse, R8, PT ;  /* 0x000000081600720c */ /* 0x040fe20003fc4070 */
[----:B------:R-:W-:Y:S01]  /*2440*/  @!P0 IMAD.IADD R5, R5, 0x1, -R22 ;  /* 0x0000000105058824 */ /* 0x000fe200078e0a16 */
[----:B------:R-:W-:Y:S01]  /*2450*/  ISETP.GT.U32.AND P0, PT, R22, R3, PT ;  /* 0x000000031600720c */ /* 0x000fe20003f04070 */
[----:B------:R-:W-:-:S04]  /*2460*/  IMAD.HI.U32 R11, R0, R14, RZ ;  /* 0x0000000e000b7227 */ /* 0x000fc800078e00ff */
[----:B------:R-:W-:Y:S01]  /*2470*/  @!P1 IMAD.MOV R9, RZ, RZ, -R9 ;  /* 0x000000ffff099224 */ /* 0x000fe200078e0a09 */
[----:B------:R-:W-:Y:S01]  /*2480*/  ISETP.GT.U32.AND P1, PT, R22, R2, PT ;  /* 0x000000021600720c */ /* 0x000fe20003f24070 */
[----:B------:R-:W-:Y:S01]  /*2490*/  @!P2 IMAD.MOV R4, RZ, RZ, -R4 ;  /* 0x000000ffff04a224 */ /* 0x000fe200078e0a04 */
[----:B------:R-:W-:Y:S01]  /*24a0*/  ISETP.GE.AND P2, PT, R10, RZ, PT ;  /* 0x000000ff0a00720c */ /* 0x000fe20003f46270 */
[----:B------:R-:W-:Y:S01]  /*24b0*/  IMAD.MOV R11, RZ, RZ, -R11 ;  /* 0x000000ffff0b7224 */ /* 0x000fe200078e0a0b */
[----:B------:R0:W-:Y:S01]  /*24c0*/  STL [R1+0x134], R9 ;  /* 0x0001340901007387 */ /* 0x0001e20000100800 */
[----:B------:R-:W-:Y:S02]  /*24d0*/  VIADD R10, R23, 0x1ba ;  /* 0x000001ba170a7836 */ /* 0x000fe40000000000 */
[--C-:B------:R-:W-:Y:S01]  /*24e0*/  @!P6 IMAD.IADD R8, R8, 0x1, -R22.reuse ;  /* 0x000000010808e824 */ /* 0x100fe200078e0a16 */
[----:B------:R1:W-:Y:S01]  /*24f0*/  STL [R1+0x13c], R4 ;  /* 0x00013c0401007387 */ /* 0x0003e20000100800 */
[----:B------:R-:W-:-:S02]  /*2500*/  @!P0 IMAD.IADD R3, R3, 0x1, -R22 ;  /* 0x0000000103038824 */ /* 0x000fc400078e0a16 */
[----:B------:R-:W-:Y:S02]  /*2510*/  IMAD.MOV.U32 R16, RZ, RZ, R5 ;  /* 0x000000ffff107224 */ /* 0x000fe400078e0005 */
[----:B------:R-:W-:Y:S01]  /*2520*/  @!P1 IMAD.IADD R2, R2, 0x1, -R22 ;  /* 0x0000000102029824 */ /* 0x000fe200078e0a16 */
[----:B------:R-:W-:Y:S01]  /*2530*/  ISETP.GE.AND P1, PT, R6, RZ, PT ;  /* 0x000000ff0600720c */ /* 0x000fe20003f26270 */
[----:B------:R-:W-:Y:S01]  /*2540*/  @!P5 IMAD.MOV R16, RZ, RZ, -R16 ;  /* 0x000000ffff10d224 */ /* 0x000fe200078e0a10 */
[C---:B------:R-:W-:Y:S01]  /*2550*/  ISETP.GT.U32.AND P5, PT, R22.reuse, R3, PT ;  /* 0x000000031600720c */ /* 0x040fe20003fa4070 */
[----:B0-----:R-:W-:Y:S01]  /*2560*/  VIADD R9, R23, 0x1b6 ;  /* 0x000001b617097836 */ /* 0x001fe20000000000 */
[C---:B------:R-:W-:Y:S01]  /*2570*/  ISETP.GT.U32.AND P0, PT, R22.reuse, R2, PT ;  /* 0x000000021600720c */ /* 0x040fe20003f04070 */
[C---:B-1----:R-:W-:Y:S01]  /*2580*/  IMAD R4, R22.reuse, R11, R14 ;  /* 0x0000000b16047224 */ /* 0x042fe200078e020e */
[----:B------:R-:W-:Y:S01]  /*2590*/  IABS R14, R18 ;  /* 0x00000012000e7213 */ /* 0x000fe20000000000 */
[----:B------:R-:W-:Y:S01]  /*25a0*/  IMAD.MOV.U32 R13, RZ, RZ, R8 ;  /* 0x000000ffff0d7224 */ /* 0x000fe200078e0008 */
[----:B------:R-:W-:Y:S01]  /*25b0*/  IABS R11, R10 ;  /* 0x0000000a000b7213 */ /* 0x000fe20000000000 */
[----:B------:R0:W-:Y:S01]  /*25c0*/  STL [R1+0x144], R16 ;  /* 0x0001441001007387 */ /* 0x0001e20000100800 */
[----:B------:R-:W-:Y:S01]  /*25d0*/  ISETP.GT.U32.AND P6, PT, R22, R4, PT ;  /* 0x000000041600720c */ /* 0x000fe20003fc4070 */
[----:B------:R-:W-:Y:S01]  /*25e0*/  IMAD.MOV.U32 R6, RZ, RZ, R14 ;  /* 0x000000ffff067224 */ /* 0x000fe200078e000e */
[----:B------:R-:W-:Y:S01]  /*25f0*/  IABS R15, R9 ;  /* 0x00000009000f7213 */ /* 0x000fe20000000000 */
[----:B------:R-:W-:-:S04]  /*2600*/  IMAD.HI.U32 R14, R0, R11, RZ ;  /* 0x0000000b000e7227 */ /* 0x000fc800078e00ff */
[----:B------:R-:W-:-:S04]  /*2610*/  IMAD.HI.U32 R5, R0, R6, RZ ;  /* 0x0000000600057227 */ /* 0x000fc800078e00ff */
[----:B------:R-:W-:Y:S02]  /*2620*/  IMAD.MOV R14, RZ, RZ, -R14 ;  /* 0x000000ffff0e7224 */ /* 0x000fe400078e0a0e */
[----:B------:R-:W-:Y:S02]  /*2630*/  IMAD.MOV R8, RZ, RZ, -R5 ;  /* 0x000000ffff087224 */ /* 0x000fe400078e0a05 */
[--C-:B------:R-:W-:Y:S02]  /*2640*/  @!P6 IMAD.IADD R4, R4, 0x1, -R22.reuse ;  /* 0x000000010404e824 */ /* 0x100fe400078e0a16 */
[----:B------:R-:W-:Y:S01]  /*2650*/  @!P4 IMAD.MOV R13, RZ, RZ, -R13 ;  /* 0x000000ffff0dc224 */ /* 0x000fe200078e0a0d */
[----:B------:R-:W-:Y:S01]  /*2660*/  ISETP.GE.AND P4, PT, R7, RZ, PT ;  /* 0x000000ff0700720c */ /* 0x000fe20003f86270 */
[C---:B------:R-:W-:Y:S01]  /*2670*/  IMAD R5, R22.reuse, R14, R11 ;  /* 0x0000000e16057224 */ /* 0x040fe200078e020b */
[C---:B------:R-:W-:Y:S01]  /*2680*/  ISETP.GT.U32.AND P6, PT, R22.reuse, R4, PT ;  /* 0x000000041600720c */ /* 0x040fe20003fc4070 */
[----:B------:R-:W-:Y:S01]  /*2690*/  IMAD.MOV.U32 R7, RZ, RZ, R15 ;  /* 0x000000ffff077224 */ /* 0x000fe200078e000f */
[----:B------:R1:W-:Y:S01]  /*26a0*/  STL [R1+0x148], R13 ;  /* 0x0001480d01007387 */ /* 0x0003e20000100800 */
[----:B------:R-:W-:Y:S01]  /*26b0*/  @!P5 IMAD.IADD R3, R3, 0x1, -R22 ;  /* 0x000000010303d824 */ /* 0x000fe200078e0a16 */
[----:B------:R-:W-:Y:S01]  /*26c0*/  ISETP.GT.U32.AND P5, PT, R22, R5, PT ;  /* 0x000000051600720c */ /* 0x000fe20003fa4070 */
[----:B------:R-:W-:-:S04]  /*26d0*/  IMAD.HI.U32 R11, R0, R7, RZ ;  /* 0x00000007000b7227 */ /* 0x000fc800078e00ff */
[----:B------:R-:W-:Y:S02]  /*26e0*/  IMAD.MOV R14, RZ, RZ, -R11 ;  /* 0x000000ffff0e7224 */ /* 0x000fe400078e0a0b */
[C---:B------:R-:W-:Y:S02]  /*26f0*/  IMAD R6, R22.reuse, R8, R6 ;  /* 0x0000000816067224 */ /* 0x040fe400078e0206 */
[----:B------:R-:W-:Y:S02]  /*2700*/  IMAD R7, R22, R14, R7 ;  /* 0x0000000e16077224 */ /* 0x000fe400078e0207 */
[--C-:B------:R-:W-:Y:S01]  /*2710*/  @!P0 IMAD.IADD R2, R2, 0x1, -R22.reuse ;  /* 0x0000000102028824 */ /* 0x100fe200078e0a16 */
[----:B------:R-:W-:Y:S01]  /*2720*/  ISETP.GE.AND P0, PT, R10, RZ, PT ;  /* 0x000000ff0a00720c */ /* 0x000fe20003f06270 */
[--C-:B------:R-:W-:Y:S01]  /*2730*/  @!P6 IMAD.IADD R4, R4, 0x1, -R22.reuse ;  /* 0x000000010404e824 */ /* 0x100fe200078e0a16 */
[C---:B------:R-:W-:Y:S01]  /*2740*/  ISETP.GT.U32.AND P6, PT, R22.reuse, R6, PT ;  /* 0x000000061600720c */ /* 0x040fe20003fc4070 */
[----:B------:R-:W-:Y:S01]  /*2750*/  @!P5 IMAD.IADD R5, R5, 0x1, -R22 ;  /* 0x000000010505d824 */ /* 0x000fe200078e0a16 */
[----:B------:R-:W-:Y:S01]  /*2760*/  ISETP.GT.U32.AND P5, PT, R22, R7, PT ;  /* 0x000000071600720c */ /* 0x000fe20003fa4070 */
[----:B------:R-:W-:-:S02]  /*2770*/  VIADD R10, R23, 0x1b4 ;  /* 0x000001b4170a7836 */ /* 0x000fc40000000000 */
[C---:B------:R-:W-:Y:S02]  /*2780*/  VIADD R11, R23.reuse, 0x1b2 ;  /* 0x000001b2170b7836 */ /* 0x040fe40000000000 */
[----:B------:R-:W-:Y:S01]  /*2790*/  VIADD R14, R23, 0x1b0 ;  /* 0x000001b0170e7836 */ /* 0x000fe20000000000 */
[----:B------:R-:W-:Y:S01]  /*27a0*/  IABS R8, R10 ;  /* 0x0000000a00087213 */ /* 0x000fe20000000000 */
[----:B------:R-:W-:Y:S01]  /*27b0*/  IMAD.MOV.U32 R21, RZ, RZ, R2 ;  /* 0x000000ffff157224 */ /* 0x000fe200078e0002 */
[----:B0-----:R-:W-:Y:S01]  /*27c0*/  IABS R16, R11 ;  /* 0x0000000b00107213 */ /* 0x001fe20000000000 */
[----:B------:R-:W-:Y:S01]  /*27d0*/  IMAD.MOV.U32 R2, RZ, RZ, R4 ;  /* 0x000000ffff027224 */ /* 0x000fe200078e0004 */
[----:B------:R-:W-:Y:S01]  /*27e0*/  IABS R17, R14 ;  /* 0x0000000e00117213 */ /* 0x000fe20000000000 */
[----:B------:R-:W-:-:S04]  /*27f0*/  IMAD.HI.U32 R19, R0, R8, RZ ;  /* 0x0000000800137227 */ /* 0x000fc800078e00ff */
[--C-:B------:R-:W-:Y:S01]  /*2800*/  @!P6 IMAD.IADD R6, R6, 0x1, -R22.reuse ;  /* 0x000000010606e824 */ /* 0x100fe200078e0a16 */
[----:B------:R-:W-:Y:S01]  /*2810*/  ISETP.GE.AND P6, PT, R18, RZ, PT ;  /* 0x000000ff1200720c */ /* 0x000fe20003fc6270 */
[----:B------:R-:W-:Y:S01]  /*2820*/  @!P5 IMAD.IADD R7, R7, 0x1, -R22 ;  /* 0x000000010707d824 */ /* 0x000fe200078e0a16 */
[----:B------:R-:W-:Y:S01]  /*2830*/  ISETP.GT.U32.AND P5, PT, R22, R5, PT ;  /* 0x000000051600720c */ /* 0x000fe20003fa4070 */
[----:B------:R-:W-:Y:S02]  /*2840*/  IMAD.MOV R19, RZ, RZ, -R19 ;  /* 0x000000ffff137224 */ /* 0x000fe400078e0a13 */
[----:B------:R-:W-:-:S04]  /*2850*/  IMAD.HI.U32 R18, R0, R16, RZ ;  /* 0x0000001000127227 */ /* 0x000fc800078e00ff */
[C---:B------:R-:W-:Y:S02]  /*2860*/  IMAD R8, R22.reuse, R19, R8 ;  /* 0x0000001316087224 */ /* 0x040fe400078e0208 */
[----:B------:R-:W-:Y:S02]  /*2870*/  IMAD.MOV R18, RZ, RZ, -R18 ;  /* 0x000000ffff127224 */ /* 0x000fe400078e0a12 */
[----:B------:R-:W-:Y:S01]  /*2880*/  @!P2 IMAD.MOV R21, RZ, RZ, -R21 ;  /* 0x000000ffff15a224 */ /* 0x000fe200078e0a15 */
[----:B------:R-:W-:Y:S01]  /*2890*/  ISETP.GT.U32.AND P2, PT, R22, R6, PT ;  /* 0x000000061600720c */ /* 0x000fe20003f44070 */
[----:B------:R-:W-:-:S03]  /*28a0*/  IMAD.HI.U32 R20, R0, R17, RZ ;  /* 0x0000001100147227 */ /* 0x000fc600078e00ff */
[----:B------:R-:W-:Y:S01]  /*28b0*/  STL [R1+0x14c], R21 ;  /* 0x00014c1501007387 */ /* 0x000fe20000100800 */
[C---:B------:R-:W-:Y:S02]  /*28c0*/  IMAD R16, R22.reuse, R18, R16 ;  /* 0x0000001216107224 */ /* 0x040fe400078e0210 */
[----:B------:R-:W-:Y:S01]  /*28d0*/  @!P4 IMAD.MOV R2, RZ, RZ, -R2 ;  /* 0x000000ffff02c224 */ /* 0x000fe200078e0a02 */
[C---:B------:R-:W-:Y:S01]  /*28e0*/  ISETP.GT.U32.AND P4, PT, R22.reuse, R8, PT ;  /* 0x000000081600720c */ /* 0x040fe20003f84070 */
[----:B-1----:R-:W-:Y:S02]  /*28f0*/  IMAD.MOV.U32 R13, RZ, RZ, R3 ;  /* 0x000000ffff0d7224 */ /* 0x002fe400078e0003 */
[----:B------:R-:W-:Y:S02]  /*2900*/  VIADD R15, R23, 0x1ae ;  /* 0x000001ae170f7836 */ /* 0x000fe40000000000 */
[----:B------:R-:W-:Y:S02]  /*2910*/  IMAD.MOV R20, RZ, RZ, -R20 ;  /* 0x000000ffff147224 */ /* 0x000fe400078e0a14 */
[--C-:B------:R-:W-:Y:S01]  /*2920*/  @!P5 IMAD.IADD R5, R5, 0x1, -R22.reuse ;  /* 0x000000010505d824 */ /* 0x100fe200078e0a16 */
[C---:B------:R-:W-:Y:S01]  /*2930*/  ISETP.GT.U32.AND P5, PT, R22.reuse, R16, PT ;  /* 0x000000101600720c */ /* 0x040fe20003fa4070 */
[----:B------:R-:W-:Y:S01]  /*2940*/  @!P1 IMAD.MOV R13, RZ, RZ, -R13 ;  /* 0x000000ffff0d9224 */ /* 0x000fe200078e0a0d */
[C---:B------:R-:W-:Y:S01]  /*2950*/  ISETP.GT.U32.AND P1, PT, R22.reuse, R7, PT ;  /* 0x000000071600720c */ /* 0x040fe20003f24070 */
[----:B------:R-:W-:Y:S01]  /*2960*/  IMAD R17, R22, R20, R17 ;  /* 0x0000001416117224 */ /* 0x000fe200078e0211 */
[----:B------:R-:W-:Y:S01]  /*2970*/  IABS R19, R15 ;  /* 0x0000000f00137213 */ /* 0x000fe20000000000 */
[--C-:B------:R-:W-:Y:S01]  /*2980*/  @!P2 IMAD.IADD R6, R6, 0x1, -R22.reuse ;  /* 0x000000010606a824 */ /* 0x100fe200078e0a16 */
[----:B------:R-:W-:Y:S01]  /*2990*/  STL [R1+0x150], R13 ;  /* 0x0001500d01007387 */ /* 0x000fe20000100800 */
[----:B------:R-:W-:Y:S01]  /*29a0*/  @!P4 IMAD.IADD R8, R8, 0x1, -R22 ;  /* 0x000000010808c824 */ /* 0x000fe200078e0a16 */
[----:B------:R-:W-:Y:S01]  /*29b0*/  ISETP.GT.U32.AND P2, PT, R22, R17, PT ;  /* 0x000000111600720c */ /* 0x000fe20003f44070 */
[----:B------:R-:W-:Y:S01]  /*29c0*/  IMAD.HI.U32 R3, R0, R19, RZ ;  /* 0x0000001300037227 */ /* 0x000fe200078e00ff */
[----:B------:R0:W-:Y:S01]  /*29d0*/  STL [R1+0x158], R2 ;  /* 0x0001580201007387 */ /* 0x0001e20000100800 */
[----:B------:R-:W-:-:S02]  /*29e0*/  ISETP.GE.AND P4, PT, R10, RZ, PT ;  /* 0x000000ff0a00720c */ /* 0x000fc40003f86270 */
[----:B------:R-:W-:Y:S02]  /*29f0*/  IMAD.MOV R3, RZ, RZ, -R3 ;  /* 0x000000ffff037224 */ /* 0x000fe400078e0a03 */
[--C-:B------:R-:W-:Y:S01]  /*2a00*/  @!P5 IMAD.IADD R16, R16, 0x1, -R22.reuse ;  /* 0x000000011010d824 */ /* 0x100fe200078e0a16 */
[C---:B------:R-:W-:Y:S01]  /*2a10*/  ISETP.GT.U32.AND P5, PT, R22.reuse, R8, PT ;  /* 0x000000081600720c */ /* 0x040fe20003fa4070 */
[----:B------:R-:W-:Y:S01]  /*2a20*/  @!P1 IMAD.IADD R7, R7, 0x1, -R22 ;  /* 0x0000000107079824 */ /* 0x000fe200078e0a16 */
[----:B------:R-:W-:Y:S01]  /*2a30*/  ISETP.GE.AND P1, PT, R9, RZ, PT ;  /* 0x000000ff0900720c */ /* 0x000fe20003f26270 */
[----:B------:R-:W-:Y:S02]  /*2a40*/  IMAD R19, R22, R3, R19 ;  /* 0x0000000316137224 */ /* 0x000fe400078e0213 */
[----:B0-----:R-:W-:Y:S02]  /*2a50*/  VIADD R2, R23, 0x1ac ;  /* 0x000001ac17027836 */ /* 0x001fe40000000000 */
[----:B------:R-:W-:-:S02]  /*2a60*/  IMAD.MOV.U32 R13, RZ, RZ, R5 ;  /* 0x000000ffff0d7224 */ /* 0x000fc400078e0005 */
[----:B------:R-:W-:Y:S01]  /*2a70*/  @!P2 IMAD.IADD R17, R17, 0x1, -R22 ;  /* 0x000000011111a824 */ /* 0x000fe200078e0a16 */
[----:B------:R-:W-:Y:S01]  /*2a80*/  IABS R9, R2 ;  /* 0x0000000200097213 */ /* 0x000fe20000000000 */
[----:B------:R-:W-:Y:S01]  /*2a90*/  @!P6 IMAD.MOV R6, RZ, RZ, -R6 ;  /* 0x000000ffff06e224 */ /* 0x000fe200078e0a06 */
[C---:B------:R-:W-:Y:S01]  /*2aa0*/  ISETP.GT.U32.AND P6, PT, R22.reuse, R19, PT ;  /* 0x000000131600720c */ /* 0x040fe20003fc4070 */
[----:B------:R-:W-:Y:S01]  /*2ab0*/  @!P0 IMAD.MOV R13, RZ, RZ, -R13 ;  /* 0x000000ffff0d8224 */ /* 0x000fe200078e0a0d */
[----:B------:R-:W-:Y:S01]  /*2ac0*/  ISETP.GT.U32.AND P2, PT, R22, R17, PT ;  /* 0x000000111600720c */ /* 0x000fe20003f44070 */
[----:B------:R-:W-:Y:S01]  /*2ad0*/  IMAD.HI.U32 R5, R0, R9, RZ ;  /* 0x0000000900057227 */ /* 0x000fe200078e00ff */
[----:B------:R-:W-:Y:S02]  /*2ae0*/  ISETP.GT.U32.AND P0, PT, R22, R16, PT ;  /* 0x000000101600720c */ /* 0x000fe40003f04070 */
[----:B------:R0:W-:Y:S01]  /*2af0*/  STL [R1+0x15c], R13 ;  /* 0x00015c0d01007387 */ /* 0x0001e20000100800 */
[----:B------:R-:W-:Y:S01]  /*2b00*/  @!P5 IMAD.IADD R8, R8, 0x1, -R22 ;  /* 0x000000010808d824 */ /* 0x000fe200078e0a16 */
[----:B------:R-:W-:Y:S01]  /*2b10*/  ISETP.GE.AND P5, PT, R14, RZ, PT ;  /* 0x000000ff0e00720c */ /* 0x000fe20003fa6270 */
[----:B------:R-:W-:Y:S01]  /*2b20*/  IMAD.MOV R5, RZ, RZ, -R5 ;  /* 0x000000ffff057224 */ /* 0x000fe200078e0a05 */
[----:B------:R1:W-:Y:S01]  /*2b30*/  STL [R1+0x164], R6 ;  /* 0x0001640601007387 */ /* 0x0003e20000100800 */
[----:B------:R-:W-:-:S02]  /*2b40*/  VIADD R4, R23, 0x1aa ;  /* 0x000001aa17047836 */ /* 0x000fc40000000000 */
[C---:B------:R-:W-:Y:S02]  /*2b50*/  IMAD R9, R22.reuse, R5, R9 ;  /* 0x0000000516097224 */ /* 0x040fe400078e0209 */
[----:B------:R-:W-:Y:S01]  /*2b60*/  @!P1 IMAD.MOV R7, RZ, RZ, -R7 ;  /* 0x000000ffff079224 */ /* 0x000fe200078e0a07 */
[----:B------:R-:W-:Y:S01]  /*2b70*/  ISETP.GE.AND P1, PT, R11, RZ, PT ;  /* 0x000000ff0b00720c */ /* 0x000fe20003f26270 */
[----:B0-----:R-:W-:Y:S01]  /*2b80*/  IMAD.MOV.U32 R13, RZ, RZ, R8 ;  /* 0x000000ffff0d7224 */ /* 0x001fe200078e0008 */
[----:B------:R-:W-:Y:S01]  /*2b90*/  IABS R3, R4 ;  /* 0x0000000400037213 */ /* 0x000fe20000000000 */
[--C-:B------:R-:W-:Y:S01]  /*2ba0*/  @!P6 IMAD.IADD R19, R19, 0x1, -R22.reuse ;  /* 0x000000011313e824 */ /* 0x100fe200078e0a16 */
[----:B------:R0:W-:Y:S01]  /*2bb0*/  STL [R1+0x168], R7 ;  /* 0x0001680701007387 */ /* 0x0001e20000100800 */
[----:B------:R-:W-:Y:S01]  /*2bc0*/  @!P4 IMAD.MOV R13, RZ, RZ, -R13 ;  /* 0x000000ffff0dc224 */ /* 0x000fe200078e0a0d */
[C---:B------:R-:W-:Y:S01]  /*2bd0*/  ISETP.GT.U32.AND P4, PT, R22.reuse, R9, PT ;  /* 0x000000091600720c */ /* 0x040fe20003f84070 */
[--C-:B------:R-:W-:Y:S01]  /*2be0*/  @!P2 IMAD.IADD R17, R17, 0x1, -R22.reuse ;  /* 0x000000011111a824 */ /* 0x100fe200078e0a16 */
[----:B------:R-:W-:Y:S01]  /*2bf0*/  ISETP.GT.U32.AND P6, PT, R22, R19, PT ;  /* 0x000000131600720c */ /* 0x000fe20003fc4070 */
[----:B------:R-:W-:Y:S01]  /*2c00*/  @!P0 IMAD.IADD R16, R16, 0x1, -R22 ;  /* 0x0000000110108824 */ /* 0x000fe200078e0a16 */
[----:B------:R-:W-:Y:S01]  /*2c10*/  ISETP.GE.AND P2, PT, R2, RZ, PT ;  /* 0x000000ff0200720c */ /* 0x000fe20003f46270 */
[----:B-1----:R-:W-:Y:S01]  /*2c20*/  IMAD.HI.U32 R6, R0, R3, RZ ;  /* 0x0000000300067227 */ /* 0x002fe200078e00ff */
[----:B------:R-:W-:Y:S01]  /*2c30*/  ISETP.GE.AND P0, PT, R15, RZ, PT ;  /* 0x000000ff0f00720c */ /* 0x000fe20003f06270 */
[----:B------:R-:W-:Y:S02]  /*2c40*/  STL [R1+0x16c], R13 ;  /* 0x00016c0d01007387 */ /* 0x000fe40000100800 */
[----:B------:R-:W-:-:S02]  /*2c50*/  VIADD R2, R23, 0x1a8 ;  /* 0x000001a817027836 */ /* 0x000fc40000000000 */
[----:B0-----:R-:W-:Y:S02]  /*2c60*/  IMAD.MOV.U32 R7, RZ, RZ, R17 ;  /* 0x000000ffff077224 */ /* 0x001fe400078e0011 */
[----:B------:R-:W-:Y:S01]  /*2c70*/  IMAD.MOV.U32 R10, RZ, RZ, R16 ;  /* 0x000000ffff0a7224 */ /* 0x000fe200078e0010 */
[----:B------:R-:W-:Y:S01]  /*2c80*/  IABS R8, R2 ;  /* 0x0000000200087213 */ /* 0x000fe20000000000 */
[----:B------:R-:W-:Y:S02]  /*2c90*/  IMAD.MOV R6, RZ, RZ, -R6 ;  /* 0x000000ffff067224 */ /* 0x000fe400078e0a06 */
[----:B------:R-:W-:Y:S01]  /*2ca0*/  @!P5 IMAD.MOV R7, RZ, RZ, -R7 ;  /* 0x000000ffff07d224 */ /* 0x000fe200078e0a07 */
[----:B------:R-:W-:Y:S01]  /*2cb0*/  ISETP.GE.AND P5, PT, R2, RZ, PT ;  /* 0x000000ff0200720c */ /* 0x000fe20003fa6270 */
[----:B------:R-:W-:Y:S01]  /*2cc0*/  @!P1 IMAD.MOV R10, RZ, RZ, -R10 ;  /* 0x000000ffff0a9224 */ /* 0x000fe200078e0a0a */
[----:B------:R-:W-:Y:S01]  /*2cd0*/  ISETP.GE.AND P1, PT, R4, RZ, PT ;  /* 0x000000ff0400720c */ /* 0x000fe20003f26270 */
[----:B------:R-:W-:-:S02]  /*2ce0*/  IMAD R2, R22, R6, R3 ;  /* 0x0000000616027224 */ /* 0x000fc400078e0203 */
[--C-:B------:R-:W-:Y:S01]  /*2cf0*/  @!P4 IMAD.IADD R9, R9, 0x1, -R22.reuse ;  /* 0x000000010909c824 */ /* 0x100fe200078e0a16 */
[----:B------:R-:W-:Y:S01]  /*2d00*/  STL [R1+0x170], R10 ;  /* 0x0001700a01007387 */ /* 0x000fe20000100800 */
[----:B------:R-:W-:Y:S01]  /*2d10*/  @!P6 IMAD.IADD R19, R19, 0x1, -R22 ;  /* 0x000000011313e824 */ /* 0x000fe200078e0a16 */
[C---:B------:R-:W-:Y:S01]  /*2d20*/  ISETP.GT.U32.AND P6, PT, R22.reuse, R2, PT ;  /* 0x000000021600720c */ /* 0x040fe20003fc4070 */
[C---:B------:R-:W-:Y:S01]  /*2d30*/  VIADD R5, R23.reuse, 0x1a6 ;  /* 0x000001a617057836 */ /* 0x040fe20000000000 */
[----:B------:R0:W-:Y:S01]  /*2d40*/  STL [R1+0x1d8], R7 ;  /* 0x0001d80701007387 */ /* 0x0001e20000100800 */
[----:B------:R-:W-:Y:S01]  /*2d50*/  ISETP.GT.U32.AND P4, PT, R22, R9, PT ;  /* 0x000000091600720c */ /* 0x000fe20003f84070 */
[----:B------:R-:W-:Y:S02]  /*2d60*/  IMAD.MOV.U32 R11, RZ, RZ, R19 ;  /* 0x000000ffff0b7224 */ /* 0x000fe400078e0013 */
[----:B------:R-:W-:Y:S01]  /*2d70*/  IABS R6, R5 ;  /* 0x0000000500067213 */ /* 0x000fe20000000000 */
[----:B------:R-:W-:-:S02]  /*2d80*/  VIADD R3, R23, 0x1a4 ;  /* 0x000001a417037836 */ /* 0x000fc40000000000 */
[----:B------:R-:W-:Y:S01]  /*2d90*/  @!P0 IMAD.MOV R11, RZ, RZ, -R11 ;  /* 0x000000ffff0b8224 */ /* 0x000fe200078e0a0b */
[----:B------:R-:W-:Y:S01]  /*2da0*/  ISETP.GE.AND P0, PT, R5, RZ, PT ;  /* 0x000000ff0500720c */ /* 0x000fe20003f06270 */
[----:B------:R-:W-:Y:S01]  /*2db0*/  VIADD R19, R23, 0x190 ;  /* 0x0000019017137836 */ /* 0x000fe20000000000 */
[----:B------:R-:W-:Y:S01]  /*2dc0*/  IABS R4, R3 ;  /* 0x0000000300047213 */ /* 0x000fe20000000000 */
[----:B0-----:R-:W-:Y:S01]  /*2dd0*/  IMAD.HI.U32 R7, R0, R8, RZ ;  /* 0x0000000800077227 */ /* 0x001fe200078e00ff */
[----:B------:R0:W-:Y:S03]  /*2de0*/  STL [R1+0x1dc], R11 ;  /* 0x0001dc0b01007387 */ /* 0x0001e60000100800 */
[----:B------:R-:W-:Y:S02]  /*2df0*/  IMAD.MOV R10, RZ, RZ, -R7 ;  /* 0x000000ffff0a7224 */ /* 0x000fe400078e0a07 */
[----:B------:R-:W-:-:S02]  /*2e00*/  @!P6 IMAD.IADD R2, R2, 0x1, -R22 ;  /* 0x000000010202e824 */ /* 0x000fc400078e0a16 */
[C---:B------:R-:W-:Y:S02]  /*2e10*/  IMAD R5, R22.reuse, R10, R8 ;  /* 0x0000000a16057224 */ /* 0x040fe400078e0208 */
[----:B------:R-:W-:Y:S01]  /*2e20*/  @!P4 IMAD.IADD R9, R9, 0x1, -R22 ;  /* 0x000000010909c824 */ /* 0x000fe200078e0a16 */
[----:B------:R-:W-:Y:S01]  /*2e30*/  ISETP.GT.U32.AND P6, PT, R22, R2, PT ;  /* 0x000000021600720c */ /* 0x000fe20003fc4070 */
[----:B------:R-:W-:Y:S01]  /*2e40*/  IMAD.HI.U32 R7, R0, R6, RZ ;  /* 0x0000000600077227 */ /* 0x000fe200078e00ff */
[----:B------:R-:W-:-:S03]  /*2e50*/  ISETP.GT.U32.AND P4, PT, R22, R5, PT ;  /* 0x000000051600720c */ /* 0x000fc60003f84070 */
[----:B------:R-:W-:Y:S02]  /*2e60*/  IMAD.MOV R7, RZ, RZ, -R7 ;  /* 0x000000ffff077224 */ /* 0x000fe400078e0a07 */
[----:B0-----:R-:W-:Y:S02]  /*2e70*/  VIADD R11, R23, 0x1a2 ;  /* 0x000001a2170b7836 */ /* 0x001fe40000000000 */
[----:B------:R-:W-:Y:S02]  /*2e80*/  IMAD R6, R22, R7, R6 ;  /* 0x0000000716067224 */ /* 0x000fe400078e0206 */
[----:B------:R-:W-:Y:S01]  /*2e90*/  IMAD.MOV.U32 R13, RZ, RZ, R9 ;  /* 0x000000ffff0d7224 */ /* 0x000fe200078e0009 */
[----:B------:R-:W-:Y:S01]  /*2ea0*/  IABS R14, R11 ;  /* 0x0000000b000e7213 */ /* 0x000fe20000000000 */
[----:B------:R-:W-:-:S04]  /*2eb0*/  IMAD.HI.U32 R10, R0, R4, RZ ;  /* 0x00000004000a7227 */ /* 0x000fc800078e00ff */
[--C-:B------:R-:W-:Y:S02]  /*2ec0*/  @!P4 IMAD.IADD R5, R5, 0x1, -R22.reuse ;  /* 0x000000010505c824 */ /* 0x100fe400078e0a16 */
[----:B------:R-:W-:Y:S01]  /*2ed0*/  @!P6 IMAD.IADD R2, R2, 0x1, -R22 ;  /* 0x000000010202e824 */ /* 0x000fe200078e0a16 */
[C---:B------:R-:W-:Y:S01]  /*2ee0*/  ISETP.GT.U32.AND P6, PT, R22.reuse, R6, PT ;  /* 0x000000061600720c */ /* 0x040fe20003fc4070 */
[----:B------:R-:W-:Y:S01]  /*2ef0*/  @!P2 IMAD.MOV R13, RZ, RZ, -R13 ;  /* 0x000000ffff0da224 */ /* 0x000fe200078e0a0d */
[----:B------:R-:W-:Y:S01]  /*2f00*/  ISETP.GT.U32.AND P2, PT, R22, R5, PT ;  /* 0x000000051600720c */ /* 0x000fe20003f44070 */
[----:B------:R-:W-:-:S03]  /*2f10*/  IMAD.HI.U32 R9, R0, R14, RZ ;  /* 0x0000000e00097227 */ /* 0x000fc600078e00ff */
[----:B------:R0:W-:Y:S01]  /*2f20*/  STL [R1+0x1e0], R13 ;  /* 0x0001e00d01007387 */ /* 0x0001e20000100800 */
[----:B------:R-:W-:Y:S02]  /*2f30*/  IMAD.MOV R10, RZ, RZ, -R10 ;  /* 0x000000ffff0a7224 */ /* 0x000fe400078e0a0a */
[----:B------:R-:W-:Y:S02]  /*2f40*/  IMAD.MOV R9, RZ, RZ, -R9 ;  /* 0x000000ffff097224 */ /* 0x000fe400078e0a09 */
[C---:B------:R-:W-:Y:S02]  /*2f50*/  IMAD R4, R22.reuse, R10, R4 ;  /* 0x0000000a16047224 */ /* 0x040fe400078e0204 */
[----:B------:R-:W-:Y:S02]  /*2f60*/  VIADD R7, R23, 0x1a0 ;  /* 0x000001a017077836 */ /* 0x000fe40000000000 */
[C---:B------:R-:W-:Y:S01]  /*2f70*/  IMAD R9, R22.reuse, R9, R14 ;  /* 0x0000000916097224 */ /* 0x040fe200078e020e */
[----:B------:R-:W-:Y:S01]  /*2f80*/  ISETP.GT.U32.AND P4, PT, R22, R4, PT ;  /* 0x000000041600720c */ /* 0x000fe20003f84070 */
[--C-:B------:R-:W-:Y:S01]  /*2f90*/  @!P6 IMAD.IADD R6, R6, 0x1, -R22.reuse ;  /* 0x000000010606e824 */ /* 0x100fe200078e0a16 */
[----:B------:R-:W-:Y:S01]  /*2fa0*/  IABS R15, R7 ;  /* 0x00000007000f7213 */ /* 0x000fe20000000000 */
[----:B------:R-:W-:Y:S01]  /*2fb0*/  @!P2 IMAD.IADD R5, R5, 0x1, -R22 ;  /* 0x000000010505a824 */ /* 0x000fe200078e0a16 */
[C---:B------:R-:W-:Y:S01]  /*2fc0*/  ISETP.GT.U32.AND P2, PT, R22.reuse, R9, PT ;  /* 0x000000091600720c */ /* 0x040fe20003f44070 */
[----:B0-----:R-:W-:Y:S01]  /*2fd0*/  IMAD.MOV.U32 R13, RZ, RZ, R2 ;  /* 0x000000ffff0d7224 */ /* 0x001fe200078e0002 */
[----:B------:R-:W-:Y:S01]  /*2fe0*/  ISETP.GT.U32.AND P6, PT, R22, R6, PT ;  /* 0x000000061600720c */ /* 0x000fe20003fc4070 */
[----:B------:R-:W-:-:S04]  /*2ff0*/  IMAD.HI.U32 R2, R0, R15, RZ ;  /* 0x0000000f00027227 */ /* 0x000fc800078e00ff */
[----:B------:R-:W-:Y:S02]  /*3000*/  VIADD R8, R23, 0x19e ;  /* 0x0000019e17087836 */ /* 0x000fe40000000000 */
[----:B------:R-:W-:Y:S02]  /*3010*/  IMAD.MOV R2, RZ, RZ, -R2 ;  /* 0x000000ffff027224 */ /* 0x000fe400078e0a02 */
[----:B------:R-:W-:Y:S01]  /*3020*/  @!P1 IMAD.MOV R13, RZ, RZ, -R13 ;  /* 0x000000ffff0d9224 */ /* 0x000fe200078e0a0d */
[----:B------:R-:W-:Y:S01]  /*3030*/  IABS R10, R8 ;  /* 0x00000008000a7213 */ /* 0x000fe20000000000 */
[--C-:B------:R-:W-:Y:S01]  /*3040*/  @!P4 IMAD.IADD R4, R4, 0x1, -R22.reuse ;  /* 0x000000010404c824 */ /* 0x100fe200078e0a16 */
[----:B------:R-:W-:Y:S01]  /*3050*/  ISETP.GE.AND P1, PT, R3, RZ, PT ;  /* 0x000000ff0300720c */ /* 0x000fe20003f26270 */
[C---:B------:R-:W-:Y:S01]  /*3060*/  IMAD R15, R22.reuse, R2, R15 ;  /* 0x00000002160f7224 */ /* 0x040fe200078e020f */
[----:B------:R0:W-:Y:S01]  /*3070*/  STL [R1+0x1e4], R13 ;  /* 0x0001e40d01007387 */ /* 0x0001e20000100800 */
[----:B------:R-:W-:Y:S01]  /*3080*/  @!P2 IMAD.IADD R9, R9, 0x1, -R22 ;  /* 0x000000010909a824 */ /* 0x000fe200078e0a16 */
[----:B------:R-:W-:Y:S01]  /*3090*/  ISETP.GT.U32.AND P4, PT, R22, R4, PT ;  /* 0x000000041600720c */ /* 0x000fe20003f84070 */
[----:B------:R-:W-:-:S03]  /*30a0*/  IMAD.HI.U32 R3, R0, R10, RZ ;  /* 0x0000000a00037227 */ /* 0x000fc600078e00ff */
[----:B------:R-:W-:Y:S01]  /*30b0*/  ISETP.GT.U32.AND P2, PT, R22, R9, PT ;  /* 0x000000091600720c */ /* 0x000fe20003f44070 */
[----:B------:R-:W-:Y:S02]  /*30c0*/  VIADD R2, R23, 0x19c ;  /* 0x0000019c17027836 */ /* 0x000fe40000000000 */
[----:B------:R-:W-:Y:S01]  /*30d0*/  @!P6 IMAD.IADD R6, R6, 0x1, -R22 ;  /* 0x000000010606e824 */ /* 0x000fe200078e0a16 */
[C---:B------:R-:W-:Y:S01]  /*30e0*/  ISETP.GT.U32.AND P6, PT, R22.reuse, R15, PT ;  /* 0x0000000f1600720c */ /* 0x040fe20003fc4070 */
[----:B0-----:R-:W-:Y:S01]  /*30f0*/  IMAD.MOV.U32 R13, RZ, RZ, R5 ;  /* 0x000000ffff0d7224 */ /* 0x001fe200078e0005 */
[----:B------:R-:W-:Y:S01]  /*3100*/  IABS R5, R2 ;  /* 0x0000000200057213 */ /* 0x000fe20000000000 */
[----:B------:R-:W-:Y:S02]  /*3110*/  IMAD.MOV R3, RZ, RZ, -R3 ;  /* 0x000000ffff037224 */ /* 0x000fe400078e0a03 */
[----:B------:R-:W-:Y:S01]  /*3120*/  @!P5 IMAD.MOV R13, RZ, RZ, -R13 ;  /* 0x000000ffff0dd224 */ /* 0x000fe200078e0a0d */
[----:B------:R-:W-:Y:S01]  /*3130*/  ISETP.GE.AND P5, PT, R11, RZ, PT ;  /* 0x000000ff0b00720c */ /* 0x000fe20003fa6270 */
[----:B------:R-:W-:-:S02]  /*3140*/  IMAD R10, R22, R3, R10 ;  /* 0x00000003160a7224 */ /* 0x000fc400078e020a */
[--C-:B------:R-:W-:Y:S01]  /*3150*/  @!P4 IMAD.IADD R4, R4, 0x1, -R22.reuse ;  /* 0x000000010404c824 */ /* 0x100fe200078e0a16 */
[----:B------:R0:W-:Y:S01]  /*3160*/  STL [R1+0x1e8], R13 ;  /* 0x0001e80d01007387 */ /* 0x0001e20000100800 */
[--C-:B------:R-:W-:Y:S01]  /*3170*/  @!P2 IMAD.IADD R9, R9, 0x1, -R22.reuse ;  /* 0x000000010909a824 */ /* 0x100fe200078e0a16 */
[----:B------:R-:W-:Y:S01]  /*3180*/  ISETP.GT.U32.AND P4, PT, R22, R10, PT ;  /* 0x0000000a1600720c */ /* 0x000fe20003f84070 */
[----:B------:R-:W-:Y:S01]  /*3190*/  @!P6 IMAD.IADD R15, R15, 0x1, -R22 ;  /* 0x000000010f0fe824 */ /* 0x000fe200078e0a16 */
[----:B------:R-:W-:Y:S01]  /*31a0*/  ISETP.GE.AND P2, PT, R2, RZ, PT ;  /* 0x000000ff0200720c */ /* 0x000fe20003f46270 */
[C---:B------:R-:W-:Y:S02]  /*31b0*/  VIADD R3, R23.reuse, 0x19a ;  /* 0x0000019a17037836 */ /* 0x040fe40000000000 */
[----:B------:R-:W-:Y:S01]  /*31c0*/  IMAD.MOV.U32 R11, RZ, RZ, R4 ;  /* 0x000000ffff0b7224 */ /* 0x000fe200078e0004 */
[----:B------:R-:W-:Y:S01]  /*31d0*/  ISETP.GT.U32.AND P6, PT, R22, R15, PT ;  /* 0x0000000f1600720c */ /* 0x000fe20003fc4070 */
[----:B------:R-:W-:Y:S01]  /*31e0*/  VIADD R18, R23, 0x18c ;  /* 0x0000018c17127836 */ /* 0x000fe20000000000 */
[----:B------:R-:W-:Y:S01]  /*31f0*/  IABS R4, R3 ;  /* 0x0000000300047213 */ /* 0x000fe20000000000 */
[----:B0-----:R-:W-:-:S02]  /*3200*/  IMAD.MOV.U32 R13, RZ, RZ, R6 ;  /* 0x000000ffff0d7224 */ /* 0x001fc400078e0006 */
[----:B------:R-:W-:-:S04]  /*3210*/  IMAD.HI.U32 R6, R0, R5, RZ ;  /* 0x0000000500067227 */ /* 0x000fc800078e00ff */
[----:B------:R-:W-:Y:S02]  /*3220*/  IMAD.MOV R6, RZ, RZ, -R6 ;  /* 0x000000ffff067224 */ /* 0x000fe400078e0a06 */
[----:B------:R-:W-:Y:S01]  /*3230*/  @!P0 IMAD.MOV R13, RZ, RZ, -R13 ;  /* 0x000000ffff0d8224 */ /* 0x000fe200078e0a0d */
[----:B------:R-:W-:Y:S01]  /*3240*/  ISETP.GE.AND P0, PT, R7, RZ, PT ;  /* 0x000000ff0700720c */ /* 0x000fe20003f06270 */
[----:B------:R-:W-:Y:S02]  /*3250*/  IMAD R5, R22, R6, R5 ;  /* 0x0000000616057224 */ /* 0x000fe400078e0205 */
[----:B------:R-:W-:Y:S01]  /*3260*/  IMAD.MOV.U32 R7, RZ, RZ, R9 ;  /* 0x000000ffff077224 */ /* 0x000fe200078e0009 */
[----:B------:R-:W-:Y:S01]  /*3270*/  STL [R1+0x1ec], R13 ;  /* 0x0001ec0d01007387 */ /* 0x000fe20000100800 */
[----:B------:R-:W-:Y:S02]  /*3280*/  @!P4 IMAD.IADD R10, R10, 0x1, -R22 ;  /* 0x000000010a0ac824 */ /* 0x000fe400078e0a16 */
[----:B------:R-:W-:Y:S01]  /*3290*/  @!P5 IMAD.MOV R7, RZ, RZ, -R7 ;  /* 0x000000ffff07d224 */ /* 0x000fe200078e0a07 */
[C---:B------:R-:W-:Y:S01]  /*32a0*/  ISETP.GT.U32.AND P5, PT, R22.reuse, R5, PT ;  /* 0x000000051600720c */ /* 0x040fe20003fa4070 */
[----:B------:R-:W-:Y:S01]  /*32b0*/  @!P1 IMAD.MOV R11, RZ, RZ, -R11 ;  /* 0x000000ffff0b9224 */ /* 0x000fe200078e0a0b */
[----:B------:R-:W-:Y:S01]  /*32c0*/  ISETP.GT.U32.AND P4, PT, R22, R10, PT ;  /* 0x0000000a1600720c */ /* 0x000fe20003f84070 */
[----:B------:R-:W-:Y:S01]  /*32d0*/  IMAD.HI.U32 R2, R0, R4, RZ ;  /* 0x0000000400027227 */ /* 0x000fe200078e00ff */
[----:B------:R-:W-:-:S02]  /*32e0*/  ISETP.GE.AND P1, PT, R8, RZ, PT ;  /* 0x000000ff0800720c */ /* 0x000fc40003f26270 */
[----:B------:R0:W-:Y:S01]  /*32f0*/  STL [R1+0x1f0], R11 ;  /* 0x0001f00b01007387 */ /* 0x0001e20000100800 */
[----:B------:R-:W-:Y:S01]  /*3300*/  @!P6 IMAD.IADD R15, R15, 0x1, -R22 ;  /* 0x000000010f0fe824 */ /* 0x000fe200078e0a16 */
[----:B------:R-:W-:Y:S01]  /*3310*/  ISETP.GE.AND P6, PT, R3, RZ, PT ;  /* 0x000000ff0300720c */ /* 0x000fe20003fc6270 */
[----:B------:R-:W-:Y:S01]  /*3320*/  IMAD.MOV R2, RZ, RZ, -R2 ;  /* 0x000000ffff027224 */ /* 0x000fe200078e0a02 */
[----:B------:R1:W-:Y:S01]  /*3330*/  STL [R1+0x1f4], R7 ;  /* 0x0001f40701007387 */ /* 0x0003e20000100800 */
[----:B------:R-:W-:Y:S02]  /*3340*/  VIADD R6, R23, 0x198 ;  /* 0x0000019817067836 */ /* 0x000fe40000000000 */
[----:B------:R-:W-:Y:S02]  /*3350*/  @!P5 IMAD.IADD R5, R5, 0x1, -R22 ;  /* 0x000000010505d824 */ /* 0x000fe400078e0a16 */
[----:B------:R-:W-:Y:S01]  /*3360*/  IMAD R2, R22, R2, R4 ;  /* 0x0000000216027224 */ /* 0x000fe200078e0204 */
[----:B------:R-:W-:Y:S01]  /*3370*/  IABS R8, R6 ;  /* 0x0000000600087213 */ /* 0x000fe20000000000 */
[----:B0-----:R-:W-:Y:S01]  /*3380*/  IMAD.MOV.U32 R11, RZ, RZ, R15 ;  /* 0x000000ffff0b7224 */ /* 0x001fe200078e000f */
[----:B------:R-:W-:Y:S01]  /*3390*/  ISETP.GE.AND P5, PT, R6, RZ, PT ;  /* 0x000000ff0600720c */ /* 0x000fe20003fa6270 */
[----:B------:R-:W-:Y:S01]  /*33a0*/  @!P4 IMAD.IADD R10, R10, 0x1, -R22 ;  /* 0x000000010a0ac824 */ /* 0x000fe200078e0a16 */
[----:B------:R-:W-:Y:S01]  /*33b0*/  ISETP.GT.U32.AND P4, PT, R22, R2, PT ;  /* 0x000000021600720c */ /* 0x000fe20003f84070 */
[----:B-1----:R-:W-:-:S02]  /*33c0*/  VIADD R7, R23, 0x196 ;  /* 0x0000019617077836 */ /* 0x002fc40000000000 */
[----:B------:R-:W-:Y:S01]  /*33d0*/  @!P0 IMAD.MOV R11, RZ, RZ, -R11 ;  /* 0x000000ffff0b8224 */ /* 0x000fe200078e0a0b */
[----:B------:R-:W-:Y:S01]  /*33e0*/  ISETP.GT.U32.AND P0, PT, R22, R5, PT ;  /* 0x000000051600720c */ /* 0x000fe20003f04070 */
[C---:B------:R-:W-:Y:S01]  /*33f0*/  VIADD R3, R23.reuse, 0x194 ;  /* 0x0000019417037836 */ /* 0x040fe20000000000 */
[----:B------:R-:W-:Y:S01]  /*3400*/  IABS R9, R7 ;  /* 0x0000000700097213 */ /* 0x000fe20000000000 */
[C---:B------:R-:W-:Y:S01]  /*3410*/  VIADD R15, R23.reuse, 0x18e ;  /* 0x0000018e170f7836 */ /* 0x040fe20000000000 */
[----:B------:R0:W-:Y:S01]  /*3420*/  STL [R1+0x1f8], R11 ;  /* 0x0001f80b01007387 */ /* 0x0001e20000100800 */
[----:B------:R-:W-:Y:S01]  /*3430*/  VIADD R16, R23, 0x186 ;  /* 0x0000018617107836 */ /* 0x000fe20000000000 */
[----:B------:R-:W-:Y:S01]  /*3440*/  IABS R4, R3 ;  /* 0x0000000300047213 */ /* 0x000fe20000000000 */
[----:B------:R-:W-:Y:S02]  /*3450*/  IMAD.MOV.U32 R20, RZ, RZ, R9 ;  /* 0x000000ffff147224 */ /* 0x000fe400078e0009 */
[----:B------:R-:W-:-:S04]  /*3460*/  IMAD.HI.U32 R9, R0, R8, RZ ;  /* 0x0000000800097227 */ /* 0x000fc800078e00ff */
[----:B------:R-:W-:Y:S02]  /*3470*/  IMAD.MOV R9, RZ, RZ, -R9 ;  /* 0x000000ffff097224 */ /* 0x000fe400078e0a09 */
[----:B0-----:R-:W-:Y:S02]  /*3480*/  IMAD.MOV.U32 R11, RZ, RZ, R10 ;  /* 0x000000ffff0b7224 */ /* 0x001fe400078e000a */
[--C-:B------:R-:W-:Y:S01]  /*3490*/  @!P0 IMAD.IADD R5, R5, 0x1, -R22.reuse ;  /* 0x0000000105058824 */ /* 0x100fe200078e0a16 */
[----:B------:R-:W-:Y:S01]  /*34a0*/  ISETP.GE.AND P0, PT, R3, RZ, PT ;  /* 0x000000ff0300720c */ /* 0x000fe20003f06270 */
[----:B------:R-:W-:Y:S01]  /*34b0*/  @!P1 IMAD.MOV R11, RZ, RZ, -R11 ;  /* 0x000000ffff0b9224 */ /* 0x000fe200078e0a0b */
[----:B------:R-:W-:Y:S01]  /*34c0*/  ISETP.GE.AND P1, PT, R7, RZ, PT ;  /* 0x000000ff0700720c */ /* 0x000fe20003f26270 */
[----:B------:R-:W-:Y:S02]  /*34d0*/  @!P4 IMAD.IADD R2, R2, 0x1, -R22 ;  /* 0x000000010202c824 */ /* 0x000fe400078e0a16 */
[----:B------:R-:W-:Y:S01]  /*34e0*/  IMAD R9, R22, R9, R8 ;  /* 0x0000000916097224 */ /* 0x000fe200078e0208 */
[----:B------:R0:W-:Y:S01]  /*34f0*/  STL [R1+0x1fc], R11 ;  /* 0x0001fc0b01007387 */ /* 0x0001e20000100800 */
[----:B------:R-:W-:Y:S01]  /*3500*/  IMAD.HI.U32 R10, R0, R20, RZ ;  /* 0x00000014000a7227 */ /* 0x000fe200078e00ff */
[----:B------:R-:W-:-:S03]  /*3510*/  ISETP.GT.U32.AND P4, PT, R22, R2, PT ;  /* 0x000000021600720c */ /* 0x000fc60003f84070 */
[----:B------:R-:W-:Y:S01]  /*3520*/  IMAD.MOV R7, RZ, RZ, -R10 ;  /* 0x000000ffff077224 */ /* 0x000fe200078e0a0a */
[----:B------:R-:W-:Y:S01]  /*3530*/  IABS R10, R15 ;  /* 0x0000000f000a7213 */ /* 0x000fe20000000000 */
[----:B------:R-:W-:-:S04]  /*3540*/  IMAD.HI.U32 R6, R0, R4, RZ ;  /* 0x0000000400067227 */ /* 0x000fc800078e00ff */
[----:B0-----:R-:W-:Y:S02]  /*3550*/  IMAD.MOV.U32 R11, RZ, RZ, R5 ;  /* 0x000000ffff0b7224 */ /* 0x001fe400078e0005 */
[C---:B------:R-:W-:Y:S01]  /*3560*/  IMAD R20, R22.reuse, R7, R20 ;  /* 0x0000000716147224 */ /* 0x040fe200078e0214 */
[----:B------:R-:W-:Y:S01]  /*3570*/  IABS R7, R18 ;  /* 0x0000001200077213 */ /* 0x000fe20000000000 */
[----:B------:R-:W-:Y:S01]  /*3580*/  @!P2 IMAD.MOV R11, RZ, RZ, -R11 ;  /* 0x000000ffff0ba224 */ /* 0x000fe200078e0a0b */
[----:B------:R-:W-:Y:S01]  /*3590*/  ISETP.GT.U32.AND P2, PT, R22, R9, PT ;  /* 0x000000091600720c */ /* 0x000fe20003f44070 */
[----:B------:R-:W-:Y:S02]  /*35a0*/  @!P4 IMAD.IADD R2, R2, 0x1, -R22 ;  /* 0x000000010202c824 */ /* 0x000fe400078e0a16 */
[----:B------:R-:W-:Y:S01]  /*35b0*/  IMAD.MOV R6, RZ, RZ, -R6 ;  /* 0x000000ffff067224 */ /* 0x000fe200078e0a06 */
[----:B------:R0:W-:Y:S01]  /*35c0*/  STL [R1+0x200], R11 ;  /* 0x0002000b01007387 */ /* 0x0001e20000100800 */
[----:B------:R-:W-:-:S02]  /*35d0*/  IMAD.MOV.U32 R5, RZ, RZ, R2 ;  /* 0x000000ffff057224 */ /* 0x000fc400078e0002 */
[C---:B------:R-:W-:Y:S01]  /*35e0*/  IMAD R4, R22.reuse, R6, R4 ;  /* 0x0000000616047224 */ /* 0x040fe200078e0204 */
[----:B------:R-:W-:Y:S01]  /*35f0*/  IABS R6, R19 ;  /* 0x0000001300067213 */ /* 0x000fe20000000000 */
[----:B------:R-:W-:Y:S01]  /*3600*/  @!P6 IMAD.MOV R5, RZ, RZ, -R5 ;  /* 0x000000ffff05e224 */ /* 0x000fe200078e0a05 */
[----:B------:R-:W-:Y:S01]  /*3610*/  ISETP.GT.U32.AND P6, PT, R22, R20, PT ;  /* 0x000000141600720c */ /* 0x000fe20003fc4070 */
[----:B------:R-:W-:Y:S02]  /*3620*/  VIADD R3, R23, 0x192 ;  /* 0x0000019217037836 */ /* 0x000fe40000000000 */
[----:B------:R-:W-:Y:S01]  /*3630*/  @!P2 IMAD.IADD R9, R9, 0x1, -R22 ;  /* 0x000000010909a824 */ /* 0x000fe200078e0a16 */
[----:B------:R1:W-:Y:S01]  /*3640*/  STL [R1+0x204], R5 ;  /* 0x0002040501007387 */ /* 0x0003e20000100800 */
[----:B0-----:R-:W-:Y:S01]  /*3650*/  VIADD R11, R23, 0x18a ;  /* 0x0000018a170b7836 */ /* 0x001fe20000000000 */
[----:B------:R-:W-:Y:S01]  /*3660*/  ISETP.GE.AND P4, PT, R3, RZ, PT ;  /* 0x000000ff0300720c */ /* 0x000fe20003f86270 */
[----:B------:R-:W-:Y:S01]  /*3670*/  IMAD.HI.U32 R14, R0, R6, RZ ;  /* 0x00000006000e7227 */ /* 0x000fe200078e00ff */
[----:B------:R-:W-:-:S02]  /*3680*/  ISETP.GT.U32.AND P2, PT, R22, R9, PT ;  /* 0x000000091600720c */ /* 0x000fc40003f44070 */
[----:B------:R-:W-:Y:S01]  /*3690*/  IABS R3, R3 ;  /* 0x0000000300037213 */ /* 0x000fe20000000000 */
[----:B------:R-:W-:Y:S01]  /*36a0*/  IMAD.MOV R14, RZ, RZ, -R14 ;  /* 0x000000ffff0e7224 */ /* 0x000fe200078e0a0e */
[----:B------:R-:W-:Y:S01]  /*36b0*/  IABS R17, R11 ;  /* 0x0000000b00117213 */ /* 0x000fe20000000000 */
[----:B------:R-:W-:Y:S02]  /*36c0*/  @!P6 IMAD.IADD R20, R20, 0x1, -R22 ;  /* 0x000000011414e824 */ /* 0x000fe400078e0a16 */
[----:B------:R-:W-:-:S03]  /*36d0*/  IMAD.HI.U32 R2, R0, R3, RZ ;  /* 0x0000000300027227 */ /* 0x000fc600078e00ff */
[C---:B------:R-:W-:Y:S01]  /*36e0*/  ISETP.GT.U32.AND P6, PT, R22.reuse, R20, PT ;  /* 0x000000141600720c */ /* 0x040fe20003fc4070 */
[----:B------:R-:W-:Y:S02]  /*36f0*/  IMAD.MOV R2, RZ, RZ, -R2 ;  /* 0x000000ffff027224 */ /* 0x000fe400078e0a02 */
[----:B------:R-:W-:Y:S01]  /*3700*/  @!P2 IMAD.IADD R9, R9, 0x1, -R22 ;  /* 0x000000010909a824 */ /* 0x000fe200078e0a16 */
[C---:B------:R-:W-:Y:S01]  /*3710*/  ISETP.GT.U32.AND P2, PT, R22.reuse, R4, PT ;  /* 0x000000041600720c */ /* 0x040fe20003f44070 */
[----:B------:R-:W-:Y:S02]  /*3720*/  IMAD R3, R22, R2, R3 ;  /* 0x0000000216037224 */ /* 0x000fe400078e0203 */
[----:B-1----:R-:W-:-:S04]  /*3730*/  IMAD.HI.U32 R5, R0, R7, RZ ;  /* 0x0000000700057227 */ /* 0x002fc800078e00ff */
[----:B------:R-:W-:-:S04]  /*3740*/  IMAD.HI.U32 R2, R0, R17, RZ ;  /* 0x0000001100027227 */ /* 0x000fc800078e00ff */
[--C-:B------:R-:W-:Y:S01]  /*3750*/  @!P6 IMAD.IADD R20, R20, 0x1, -R22.reuse ;  /* 0x000000011414e824 */ /* 0x100fe200078e0a16 */
[----:B------:R-:W-:Y:S01]  /*3760*/  ISETP.GT.U32.AND P6, PT, R22, R3, PT ;  /* 0x000000031600720c */ /* 0x000fe20003fc4070 */
[----:B------:R-:W-:Y:S02]  /*3770*/  @!P2 IMAD.IADD R4, R4, 0x1, -R22 ;  /* 0x000000010404a824 */ /* 0x000fe400078e0a16 */
[----:B------:R-:W-:Y:S02]  /*3780*/  IMAD.MOV R5, RZ, RZ, -R5 ;  /* 0x000000ffff057224 */ /* 0x000fe400078e0a05 */
[----:B------:R-:W-:Y:S01]  /*3790*/  IMAD.HI.U32 R8, R0, R10, RZ ;  /* 0x0000000a00087227 */ /* 0x000fe200078e00ff */
[----:B------:R-:W-:-:S03]  /*37a0*/  ISETP.GT.U32.AND P2, PT, R22, R4, PT ;  /* 0x000000041600720c */ /* 0x000fc60003f44070 */
[C---:B------:R-:W-:Y:S02]  /*37b0*/  IMAD R6, R22.reuse, R14, R6 ;  /* 0x0000000e16067224 */ /* 0x040fe400078e0206 */
[----:B------:R-:W-:Y:S02]  /*37c0*/  IMAD.MOV R2, RZ, RZ, -R2 ;  /* 0x000000ffff027224 */ /* 0x000fe400078e0a02 */
[C---:B------:R-:W-:Y:S02]  /*37d0*/  IMAD R7, R22.reuse, R5, R7 ;  /* 0x0000000516077224 */ /* 0x040fe400078e0207 */
[----:B------:R-:W-:Y:S02]  /*37e0*/  IMAD.MOV.U32 R24, RZ, RZ, R9 ;  /* 0x000000ffff187224 */ /* 0x000fe400078e0009 */
[----:B------:R-:W-:Y:S02]  /*37f0*/  IMAD.MOV R8, RZ, RZ, -R8 ;  /* 0x000000ffff087224 */ /* 0x000fe400078e0a08 */
[----:B------:R-:W-:-:S02]  /*3800*/  IMAD R17, R22, R2, R17 ;  /* 0x0000000216117224 */ /* 0x000fc400078e0211 */
[----:B------:R-:W-:Y:S01]  /*3810*/  @!P5 IMAD.MOV R24, RZ, RZ, -R24 ;  /* 0x000000ffff18d224 */ /* 0x000fe200078e0a18 */
[----:B------:R-:W-:Y:S01]  /*3820*/  ISETP.GT.U32.AND P5, PT, R22, R6, PT ;  /* 0x000000061600720c */ /* 0x000fe20003fa4070 */
[----:B------:R-:W-:Y:S01]  /*3830*/  @!P2 IMAD.IADD R4, R4, 0x1, -R22 ;  /* 0x000000010404a824 */ /* 0x000fe200078e0a16 */
[C---:B------:R-:W-:Y:S01]  /*3840*/  ISETP.GT.U32.AND P2, PT, R22.reuse, R7, PT ;  /* 0x000000071600720c */ /* 0x040fe20003f44070 */
[C---:B------:R-:W-:Y:S01]  /*3850*/  IMAD R10, R22.reuse, R8, R10 ;  /* 0x00000008160a7224 */ /* 0x040fe200078e020a */
[----:B------:R-:W-:Y:S01]  /*3860*/  IABS R8, R16 ;  /* 0x0000001000087213 */ /* 0x000fe20000000000 */
[----:B------:R-:W-:Y:S01]  /*3870*/  IMAD.MOV.U32 R13, RZ, RZ, R20 ;  /* 0x000000ffff0d7224 */ /* 0x000fe200078e0014 */
[----:B------:R0:W-:Y:S01]  /*3880*/  STL [R1+0x208], R24 ;  /* 0x0002081801007387 */ /* 0x0001e20000100800 */
[----:B------:R-:W-:Y:S01]  /*3890*/  @!P6 IMAD.IADD R3, R3, 0x1, -R22 ;  /* 0x000000010303e824 */ /* 0x000fe200078e0a16 */
[----:B------:R-:W-:Y:S01]  /*38a0*/  ISETP.GT.U32.AND P6, PT, R22, R17, PT ;  /* 0x000000111600720c */ /* 0x000fe20003fc4070 */
[----:B------:R-:W-:-:S02]  /*38b0*/  VIADD R14, R23, 0x184 ;  /* 0x00000184170e7836 */ /* 0x000fc40000000000 */
[----:B------:R-:W-:Y:S02]  /*38c0*/  VIADD R5, R23, 0x188 ;  /* 0x0000018817057836 */ /* 0x000fe40000000000 */
[----:B------:R-:W-:Y:S01]  /*38d0*/  @!P1 IMAD.MOV R13, RZ, RZ, -R13 ;  /* 0x000000ffff0d9224 */ /* 0x000fe200078e0a0d */
[----:B------:R-:W-:Y:S01]  /*38e0*/  ISETP.GT.U32.AND P1, PT, R22, R10, PT ;  /* 0x0000000a1600720c */ /* 0x000fe20003f24070 */
[--C-:B------:R-:W-:Y:S01]  /*38f0*/  @!P5 IMAD.IADD R6, R6, 0x1, -R22.reuse ;  /* 0x000000010606d824 */ /* 0x100fe200078e0a16 */
[----:B------:R-:W-:Y:S01]  /*3900*/  IABS R21, R14 ;  /* 0x0000000e00157213 */ /* 0x000fe20000000000 */
[----:B------:R-:W-:Y:S01]  /*3910*/  @!P2 IMAD.IADD R7, R7, 0x1, -R22 ;  /* 0x000000010707a824 */ /* 0x000fe200078e0a16 */
[----:B------:R-:W-:Y:S01]  /*3920*/  IABS R2, R5 ;  /* 0x0000000500027213 */ /* 0x000fe20000000000 */
[----:B0-----:R-:W-:Y:S01]  /*3930*/  IMAD.HI.U32 R24, R0, R8, RZ ;  /* 0x0000000800187227 */ /* 0x001fe200078e00ff */
[----:B------:R-:W-:Y:S01]  /*3940*/  ISETP.GT.U32.AND P5, PT, R22, R3, PT ;  /* 0x000000031600720c */ /* 0x000fe20003fa4070 */
[----:B------:R0:W-:Y:S02]  /*3950*/  STL [R1+0x20c], R13 ;  /* 0x00020c0d01007387 */ /* 0x0001e40000100800 */
[----:B------:R-:W-:-:S02]  /*3960*/  IMAD.MOV.U32 R9, RZ, RZ, R21 ;  /* 0x000000ffff097224 */ /* 0x000fc400078e0015 */
[----:B------:R-:W-:-:S04]  /*3970*/  IMAD.HI.U32 R21, R0, R2, RZ ;  /* 0x0000000200157227 */ /* 0x000fc800078e00ff */
[----:B------:R-:W-:Y:S01]  /*3980*/  @!P6 IMAD.IADD R17, R17, 0x1, -R22 ;  /* 0x000000011111e824 */ /* 0x000fe200078e0a16 */
[----:B------:R-:W-:Y:S01]  /*3990*/  ISETP.GT.U32.AND P6, PT, R22, R7, PT ;  /* 0x000000071600720c */ /* 0x000fe20003fc4070 */
[----:B------:R-:W-:Y:S02]  /*39a0*/  IMAD.MOV R21, RZ, RZ, -R21 ;  /* 0x000000ffff157224 */ /* 0x000fe400078e0a15 */
[----:B------:R-:W-:-:S04]  /*39b0*/  IMAD.HI.U32 R20, R0, R9, RZ ;  /* 0x0000000900147227 */ /* 0x000fc800078e00ff */
[----:B------:R-:W-:Y:S01]  /*39c0*/  @!P1 IMAD.IADD R10, R10, 0x1, -R22 ;  /* 0x000000010a0a9824 */ /* 0x000fe200078e0a16 */
[C---:B------:R-:W-:Y:S01]  /*39d0*/  ISETP.GT.U32.AND P1, PT, R22.reuse, R6, PT ;  /* 0x000000061600720c */ /* 0x040fe20003f24070 */
[C---:B------:R-:W-:Y:S02]  /*39e0*/  IMAD R2, R22.reuse, R21, R2 ;  /* 0x0000001516027224 */ /* 0x040fe400078e0202 */
[----:B------:R-:W-:Y:S01]  /*39f0*/  IMAD.MOV R20, RZ, RZ, -R20 ;  /* 0x000000ffff147224 */ /* 0x000fe200078e0a14 */
[C---:B------:R-:W-:Y:S01]  /*3a00*/  ISETP.GT.U32.AND P2, PT, R22.reuse, R10, PT ;  /* 0x0000000a1600720c */ /* 0x040fe20003f44070 */
[----:B0-----:R-:W-:Y:S02]  /*3a10*/  IMAD.MOV.U32 R13, RZ, RZ, R4 ;  /* 0x000000ffff0d7224 */ /* 0x001fe400078e0004 */
[----:B------:R-:W-:Y:S02]  /*3a20*/  IMAD.MOV R24, RZ, RZ, -R24 ;  /* 0x000000ffff187224 */ /* 0x000fe400078e0a18 */
[----:B------:R-:W-:Y:S01]  /*3a30*/  @!P0 IMAD.MOV R13, RZ, RZ, -R13 ;  /* 0x000000ffff0d8224 */ /* 0x000fe200078e0a0d */
[C---:B------:R-:W-:Y:S01]  /*3a40*/  ISETP.GT.U32.AND P0, PT, R22.reuse, R17, PT ;  /* 0x000000111600720c */ /* 0x040fe20003f04070 */
[----:B------:R-:W-:-:S02]  /*3a50*/  IMAD R9, R22, R20, R9 ;  /* 0x0000001416097224 */ /* 0x000fc400078e0209 */
[----:B------:R-:W-:Y:S01]  /*3a60*/  @!P5 IMAD.IADD R3, R3, 0x1, -R22 ;  /* 0x000000010303d824 */ /* 0x000fe200078e0a16 */
[C---:B------:R-:W-:Y:S01]  /*3a70*/  ISETP.GT.U32.AND P5, PT, R22.reuse, R2, PT ;  /* 0x000000021600720c */ /* 0x040fe20003fa4070 */
[C---:B------:R-:W-:Y:S01]  /*3a80*/  IMAD R8, R22.reuse, R24, R8 ;  /* 0x0000001816087224 */ /* 0x040fe200078e0208 */
[----:B------:R0:W-:Y:S01]  /*3a90*/  STL [R1+0x210], R13 ;  /* 0x0002100d01007387 */ /* 0x0001e20000100800 */
[--C-:B------:R-:W-:Y:S01]  /*3aa0*/  @!P6 IMAD.IADD R7, R7, 0x1, -R22.reuse ;  /* 0x000000010707e824 */ /* 0x100fe200078e0a16 */
[----:B------:R-:W-:Y:S01]  /*3ab0*/  ISETP.GT.U32.AND P6, PT, R22, R9, PT ;  /* 0x000000091600720c */ /* 0x000fe20003fc4070 */
[--C-:B------:R-:W-:Y:S01]  /*3ac0*/  @!P1 IMAD.IADD R6, R6, 0x1, -R22.reuse ;  /* 0x0000000106069824 */ /* 0x100fe200078e0a16 */
[----:B------:R-:W-:Y:S01]  /*3ad0*/  ISETP.GT.U32.AND P1, PT, R22, R8, PT ;  /* 0x000000081600720c */ /* 0x000fe20003f24070 */
[----:B------:R-:W-:Y:S02]  /*3ae0*/  VIADD R21, R23, 0x182 ;  /* 0x0000018217157836 */ /* 0x000fe40000000000 */
[--C-:B------:R-:W-:Y:S01]  /*3af0*/  @!P0 IMAD.IADD R17, R17, 0x1, -R22.reuse ;  /* 0x0000000111118824 */ /* 0x100fe200078e0a16 */
[----:B------:R-:W-:Y:S01]  /*3b00*/  ISETP.GE.AND P0, PT, R15, RZ, PT ;  /* 0x000000ff0f00720c */ /* 0x000fe20003f06270 */
[--C-:B------:R-:W-:Y:S01]  /*3b10*/  @!P2 IMAD.IADD R10, R10, 0x1, -R22.reuse ;  /* 0x000000010a0aa824 */ /* 0x100fe200078e0a16 */
[----:B------:R-:W-:Y:S01]  /*3b20*/  IABS R4, R21 ;  /* 0x0000001500047213 */ /* 0x000fe20000000000 */
[----:B------:R-:W-:Y:S01]  /*3b30*/  @!P5 IMAD.IADD R2, R2, 0x1, -R22 ;  /* 0x000000010202d824 */ /* 0x000fe200078e0a16 */
[----:B------:R-:W-:Y:S01]  /*3b40*/  ISETP.GE.AND P2, PT, R19, RZ, PT ;  /* 0x000000ff1300720c */ /* 0x000fe20003f46270 */
[----:B------:R-:W-:Y:S01]  /*3b50*/  IMAD.MOV.U32 R26, RZ, RZ, R3 ;  /* 0x000000ffff1a7224 */ /* 0x000fe200078e0003 */
[----:B------:R-:W-:Y:S01]  /*3b60*/  ISETP.GE.AND P5, PT, R18, RZ, PT ;  /* 0x000000ff1200720c */ /* 0x000fe20003fa6270 */
[----:B------:R-:W-:-:S04]  /*3b70*/  IMAD.HI.U32 R19, R0, R4, RZ ;  /* 0x0000000400137227 */ /* 0x000fc800078e00ff */
[--C-:B------:R-:W-:Y:S01]  /*3b80*/  @!P6 IMAD.IADD R9, R9, 0x1, -R22.reuse ;  /* 0x000000010909e824 */ /* 0x100fe200078e0a16 */
[----:B------:R-:W-:Y:S01]  /*3b90*/  ISETP.GT.U32.AND P6, PT, R22, R2, PT ;  /* 0x000000021600720c */ /* 0x000fe20003fc4070 */
[----:B------:R-:W-:Y:S01]  /*3ba0*/  @!P1 IMAD.IADD R8, R8, 0x1, -R22 ;  /* 0x0000000108089824 */ /* 0x000fe200078e0a16 */
[----:B------:R-:W-:Y:S01]  /*3bb0*/  ISETP.GE.AND P1, PT, R11, RZ, PT ;  /* 0x000000ff0b00720c */ /* 0x000fe20003f26270 */
[----:B------:R-:W-:Y:S02]  /*3bc0*/  IMAD.MOV R19, RZ, RZ, -R19 ;  /* 0x000000ffff137224 */ /* 0x000fe400078e0a13 */
[----:B------:R-:W-:Y:S02]  /*3bd0*/  VIADD R15, R23, 0x180 ;  /* 0x00000180170f7836 */ /* 0x000fe40000000000 */
[----:B0-----:R-:W-:Y:S02]  /*3be0*/  IMAD.MOV.U32 R13, RZ, RZ, R10 ;  /* 0x000000ffff0d7224 */ /* 0x001fe400078e000a */
[----:B------:R-:W-:Y:S01]  /*3bf0*/  @!P4 IMAD.MOV R26, RZ, RZ, -R26 ;  /* 0x000000ffff1ac224 */ /* 0x000fe200078e0a1a */
[C---:B------:R-:W-:Y:S01]  /*3c00*/  ISETP.GT.U32.AND P4, PT, R22.reuse, R9, PT ;  /* 0x000000091600720c */ /* 0x040fe20003f84070 */
[C---:B------:R-:W-:Y:S01]  /*3c10*/  IMAD R4, R22.reuse, R19, R4 ;  /* 0x0000001316047224 */ /* 0x040fe200078e0204 */
[----:B------:R-:W-:Y:S01]  /*3c20*/  IABS R18, R15 ;  /* 0x0000000f00127213 */ /* 0x000fe20000000000 */
[----:B------:R-:W-:Y:S01]  /*3c30*/  IMAD.MOV.U32 R25, RZ, RZ, R6 ;  /* 0x000000ffff197224 */ /* 0x000fe200078e0006 */
[----:B------:R-:W-:Y:S01]  /*3c40*/  STL [R1+0x218], R26 ;  /* 0x0002181a01007387 */ /* 0x000fe20000100800 */
[----:B------:R-:W-:Y:S01]  /*3c50*/  @!P0 IMAD.MOV R13, RZ, RZ, -R13 ;  /* 0x000000ffff0d8224 */ /* 0x000fe200078e0a0d */
[----:B------:R-:W-:Y:S01]  /*3c60*/  ISETP.GE.AND P0, PT, R5, RZ, PT ;  /* 0x000000ff0500720c */ /* 0x000fe20003f06270 */
[----:B------:R-:W-:Y:S01]  /*3c70*/  @!P2 IMAD.MOV R25, RZ, RZ, -R25 ;  /* 0x000000ffff19a224 */ /* 0x000fe200078e0a19 */
[C---:B------:R-:W-:Y:S01]  /*3c80*/  ISETP.GT.U32.AND P2, PT, R22.reuse, R8, PT ;  /* 0x000000081600720c */ /* 0x040fe20003f44070 */
[----:B------:R-:W-:Y:S01]  /*3c90*/  @!P5 IMAD.MOV R7, RZ, RZ, -R7 ;  /* 0x000000ffff07d224 */ /* 0x000fe200078e0a07 */
[----:B------:R-:W-:Y:S01]  /*3ca0*/  ISETP.GT.U32.AND P5, PT, R22, R4, PT ;  /* 0x000000041600720c */ /* 0x000fe20003fa4070 */
[----:B------:R-:W-:Y:S01]  /*3cb0*/  IMAD.MOV.U32 R6, RZ, RZ, R17 ;  /* 0x000000ffff067224 */ /* 0x000fe200078e0011 */
[----:B------:R-:W-:Y:S01]  /*3cc0*/  STL [R1+0x21c], R25 ;  /* 0x00021c1901007387 */ /* 0x000fe20000100800 */
[----:B------:R-:W-:Y:S01]  /*3cd0*/  @!P6 IMAD.IADD R2, R2, 0x1, -R22 ;  /* 0x000000010202e824 */ /* 0x000fe200078e0a16 */
[----:B------:R-:W-:Y:S01]  /*3ce0*/  ISETP.GE.AND P6, PT, R14, RZ, PT ;  /* 0x000000ff0e00720c */ /* 0x000fe20003fc6270 */
[----:B------:R-:W-:Y:S01]  /*3cf0*/  IMAD.HI.U32 R3, R0, R18, RZ ;  /* 0x0000001200037227 */ /* 0x000fe200078e00ff */
[----:B------:R-:W-:Y:S03]  /*3d00*/  STL [R1+0x220], R13 ;  /* 0x0002200d01007387 */ /* 0x000fe60000100800 */
[----:B------:R-:W-:Y:S01]  /*3d10*/  @!P1 IMAD.MOV R6, RZ, RZ, -R6 ;  /* 0x000000ffff069224 */ /* 0x000fe200078e0a06 */
[----:B------:R-:W-:Y:S01]  /*3d20*/  ISETP.GE.AND P1, PT, R16, RZ, PT ;  /* 0x000000ff1000720c */ /* 0x000fe20003f26270 */
[----:B------:R-:W-:Y:S01]  /*3d30*/  IMAD.MOV R3, RZ, RZ, -R3 ;  /* 0x000000ffff037224 */ /* 0x000fe200078e0a03 */
[----:B------:R-:W-:Y:S01]  /*3d40*/  STL [R1+0x224], R7 ;  /* 0x0002240701007387 */ /* 0x000fe20000100800 */
[----:B------:R-:W-:Y:S01]  /*3d50*/  @!P4 IMAD.IADD R9, R9, 0x1, -R22 ;  /* 0x000000010909c824 */ /* 0x000fe200078e0a16 */
[----:B------:R-:W-:Y:S01]  /*3d60*/  ISETP.GE.AND P4, PT, R15, RZ, PT ;  /* 0x000000ff0f00720c */ /* 0x000fe20003f86270 */
[----:B------:R-:W-:Y:S01]  /*3d70*/  IMAD.MOV.U32 R5, RZ, RZ, R2 ;  /* 0x000000ffff057224 */ /* 0x000fe200078e0002 */
[----:B------:R0:W-:Y:S01]  /*3d80*/  STL [R1+0x228], R6 ;  /* 0x0002280601007387 */ /* 0x0001e20000100800 */
[----:B------:R-:W-:Y:S01]  /*3d90*/  @!P2 IMAD.IADD R8, R8, 0x1, -R22 ;  /* 0x000000010808a824 */ /* 0x000fe200078e0a16 */
[----:B------:R-:W-:Y:S01]  /*3da0*/  ISETP.GE.AND P2, PT, R21, RZ, PT ;  /* 0x000000ff1500720c */ /* 0x000fe20003f46270 */
[----:B------:R-:W-:-:S02]  /*3db0*/  @!P0 IMAD.MOV R5, RZ, RZ, -R5 ;  /* 0x000000ffff058224 */ /* 0x000fc400078e0a05 */
[----:B------:R-:W-:Y:S02]  /*3dc0*/  @!P5 IMAD.IADD R4, R4, 0x1, -R22 ;  /* 0x000000010404d824 */ /* 0x000fe400078e0a16 */
[C---:B------:R-:W-:Y:S01]  /*3dd0*/  VIADD R11, R23.reuse, 0x17e ;  /* 0x0000017e170b7836 */ /* 0x040fe20000000000 */
[----:B------:R1:W-:Y:S01]  /*3de0*/  STL [R1+0x230], R5 ;  /* 0x0002300501007387 */ /* 0x0003e20000100800 */
[----:B------:R-:W-:Y:S01]  /*3df0*/  VIADD R2, R23, 0x17a ;  /* 0x0000017a17027836 */ /* 0x000fe20000000000 */
[C---:B------:R-:W-:Y:S01]  /*3e00*/  ISETP.GT.U32.AND P5, PT, R22.reuse, R4, PT ;  /* 0x000000041600720c */ /* 0x040fe20003fa4070 */
[C---:B0-----:R-:W-:Y:S01]  /*3e10*/  IMAD R6, R22.reuse, R3, R18 ;  /* 0x0000000316067224 */ /* 0x041fe200078e0212 */
[----:B------:R-:W-:Y:S01]  /*3e20*/  ISETP.GE.AND P0, PT, R11, RZ, PT ;  /* 0x000000ff0b00720c */ /* 0x000fe20003f06270 */
[----:B------:R-:W-:Y:S01]  /*3e30*/  IMAD.MOV.U32 R3, RZ, RZ, R9 ;  /* 0x000000ffff037224 */ /* 0x000fe200078e0009 */
[----:B------:R-:W-:Y:S01]  /*3e40*/  IABS R11, R11 ;  /* 0x0000000b000b7213 */ /* 0x000fe20000000000 */
[----:B------:R-:W-:Y:S01]  /*3e50*/  VIADD R18, R23, 0x17c ;  /* 0x0000017c17127836 */ /* 0x000fe20000000000 */
[----:B------:R-:W-:Y:S01]  /*3e60*/  IABS R9, R2 ;  /* 0x0000000200097213 */ /* 0x000fe20000000000 */
[----:B------:R-:W-:Y:S01]  /*3e70*/  @!P6 IMAD.MOV R3, RZ, RZ, -R3 ;  /* 0x000000ffff03e224 */ /* 0x000fe200078e0a03 */
[----:B------:R-:W-:Y:S01]  /*3e80*/  ISETP.GT.U32.AND P6, PT, R22, R6, PT ;  /* 0x000000061600720c */ /* 0x000fe20003fc4070 */
[----:B-1----:R-:W-:-:S02]  /*3e90*/  IMAD.MOV.U32 R5, RZ, RZ, R8 ;  /* 0x000000ffff057224 */ /* 0x002fc400078e0008 */
[----:B------:R-:W-:-:S04]  /*3ea0*/  IMAD.HI.U32 R8, R0, R9, RZ ;  /* 0x0000000900087227 */ /* 0x000fc800078e00ff */
[----:B------:R-:W-:Y:S01]  /*3eb0*/  @!P1 IMAD.MOV R5, RZ, RZ, -R5 ;  /* 0x000000ffff059224 */ /* 0x000fe200078e0a05 */
[----:B------:R-:W-:Y:S01]  /*3ec0*/  ISETP.GE.AND P1, PT, R18, RZ, PT ;  /* 0x000000ff1200720c */ /* 0x000fe20003f26270 */
[--C-:B------:R-:W-:Y:S01]  /*3ed0*/  @!P5 IMAD.IADD R4, R4, 0x1, -R22.reuse ;  /* 0x000000010404d824 */ /* 0x100fe200078e0a16 */
[----:B------:R-:W-:Y:S01]  /*3ee0*/  IABS R18, R18 ;  /* 0x0000001200127213 */ /* 0x000fe20000000000 */
[----:B------:R-:W-:Y:S01]  /*3ef0*/  VIADD R17, R23, 0x176 ;  /* 0x0000017617117836 */ /* 0x000fe20000000000 */
[----:B------:R0:W-:Y:S01]  /*3f00*/  STL [R1+0x234], R5 ;  /* 0x0002340501007387 */ /* 0x0001e20000100800 */
[----:B------:R-:W-:Y:S01]  /*3f10*/  @!P6 IMAD.IADD R6, R6, 0x1, -R22 ;  /* 0x000000010606e824 */ /* 0x000fe200078e0a16 */
[----:B------:R-:W-:Y:S01]  /*3f20*/  ISETP.GE.AND P5, PT, R2, RZ, PT ;  /* 0x000000ff0200720c */ /* 0x000fe20003fa6270 */
[----:B------:R-:W-:Y:S01]  /*3f30*/  IMAD.HI.U32 R7, R0, R18, RZ ;  /* 0x0000001200077227 */ /* 0x000fe200078e00ff */
[----:B------:R-:W-:Y:S01]  /*3f40*/  IABS R2, R17 ;  /* 0x0000001100027213 */ /* 0x000fe20000000000 */
[----:B------:R1:W-:Y:S01]  /*3f50*/  STL [R1+0x238], R3 ;  /* 0x0002380301007387 */ /* 0x0003e20000100800 */
[----:B------:R-:W-:Y:S01]  /*3f60*/  ISETP.GT.U32.AND P6, PT, R22, R6, PT ;  /* 0x000000061600720c */ /* 0x000fe20003fc4070 */
[----:B------:R-:W-:-:S02]  /*3f70*/  IMAD.MOV.U32 R13, RZ, RZ, R4 ;  /* 0x000000ffff0d7224 */ /* 0x000fc400078e0004 */
[----:B------:R-:W-:Y:S02]  /*3f80*/  IMAD.MOV R7, RZ, RZ, -R7 ;  /* 0x000000ffff077224 */ /* 0x000fe400078e0a07 */
[----:B0-----:R-:W-:-:S04]  /*3f90*/  IMAD.HI.U32 R5, R0, R11, RZ ;  /* 0x0000000b00057227 */ /* 0x001fc800078e00ff */
[----:B------:R-:W-:Y:S02]  /*3fa0*/  IMAD.MOV R5, RZ, RZ, -R5 ;  /* 0x000000ffff057224 */ /* 0x000fe400078e0a05 */
[----:B------:R-:W-:Y:S02]  /*3fb0*/  @!P2 IMAD.MOV R13, RZ, RZ, -R13 ;  /* 0x000000ffff0da224 */ /* 0x000fe400078e0a0d */
[C---:B------:R-:W-:Y:S02]  /*3fc0*/  IMAD R11, R22.reuse, R5, R11 ;  /* 0x00000005160b7224 */ /* 0x040fe400078e020b */
[C---:B------:R-:W-:Y:S01]  /*3fd0*/  IMAD R18, R22.reuse, R7, R18 ;  /* 0x0000000716127224 */ /* 0x040fe200078e0212 */
[----:B------:R0:W-:Y:S01]  /*3fe0*/  STL [R1+0x23c], R13 ;  /* 0x00023c0d01007387 */ /* 0x0001e20000100800 */
[----:B------:R-:W-:Y:S01]  /*3ff0*/  IMAD.MOV R8, RZ, RZ, -R8 ;  /* 0x000000ffff087224 */ /* 0x000fe200078e0a08 */
[----:B------:R-:W-:Y:S01]  /*4000*/  ISETP.GT.U32.AND P2, PT, R22, R11, PT ;  /* 0x0000000b1600720c */ /* 0x000fe20003f44070 */
[----:B------:R-:W-:Y:S01]  /*4010*/  @!P6 IMAD.IADD R6, R6, 0x1, -R22 ;  /* 0x000000010606e824 */ /* 0x000fe200078e0a16 */
[C---:B------:R-:W-:Y:S01]  /*4020*/  ISETP.GT.U32.AND P6, PT, R22.reuse, R18, PT ;  /* 0x000000121600720c */ /* 0x040fe20003fc4070 */
[----:B------:R-:W-:-:S02]  /*4030*/  IMAD R9, R22, R8, R9 ;  /* 0x0000000816097224 */ /* 0x000fc400078e0209 */
[----:B------:R-:W-:Y:S02]  /*4040*/  VIADD R19, R23, 0x178 ;  /* 0x0000017817137836 */ /* 0x000fe40000000000 */
[----:B------:R-:W-:-:S03]  /*4050*/  IMAD.HI.U32 R10, R0, R2, RZ ;  /* 0x00000002000a7227 */ /* 0x000fc600078e00ff */
[----:B-1----:R-:W-:Y:S01]  /*4060*/  IABS R3, R19 ;  /* 0x0000001300037213 */ /* 0x002fe20000000000 */
[----:B------:R-:W-:Y:S02]  /*4070*/  IMAD.MOV R4, RZ, RZ, -R10 ;  /* 0x000000ffff047224 */ /* 0x000fe400078e0a0a */
[--C-:B------:R-:W-:Y:S01]  /*4080*/  @!P2 IMAD.IADD R11, R11, 0x1, -R22.reuse ;  /* 0x000000010b0ba824 */ /* 0x100fe200078e0a16 */
[----:B------:R-:W-:Y:S01]  /*4090*/  ISETP.GT.U32.AND P2, PT, R22, R9, PT ;  /* 0x000000091600720c */ /* 0x000fe20003f44070 */
[----:B------:R-:W-:Y:S02]  /*40a0*/  @!P6 IMAD.IADD R18, R18, 0x1, -R22 ;  /* 0x000000011212e824 */ /* 0x000fe400078e0a16 */
[C---:B------:R-:W-:Y:S01]  /*40b0*/  IMAD R2, R22.reuse, R4, R2 ;  /* 0x0000000416027224 */ /* 0x040fe200078e0202 */
[----:B------:R-:W-:Y:S01]  /*40c0*/  ISETP.GT.U32.AND P6, PT, R22, R11, PT ;  /* 0x0000000b1600720c */ /* 0x000fe20003fc4070 */
[----:B------:R-:W-:-:S04]  /*40d0*/  IMAD.HI.U32 R5, R0, R3, RZ ;  /* 0x0000000300057227 */ /* 0x000fc800078e00ff */
[C---:B------:R-:W-:Y:S02]  /*40e0*/  VIADD R7, R23.reuse, 0x174 ;  /* 0x0000017417077836 */ /* 0x040fe40000000000 */
[----:B------:R-:W-:Y:S02]  /*40f0*/  VIADD R4, R23, 0x172 ;  /* 0x0000017217047836 */ /* 0x000fe40000000000 */
[----:B------:R-:W-:Y:S01]  /*4100*/  IMAD.MOV R5, RZ, RZ, -R5 ;  /* 0x000000ffff057224 */ /* 0x000fe200078e0a05 */
[----:B------:R-:W-:Y:S01]  /*4110*/  IABS R15, R7 ;  /* 0x00000007000f7213 */ /* 0x000fe20000000000 */
[----:B------:R-:W-:Y:S01]  /*4120*/  @!P2 IMAD.IADD R9, R9, 0x1, -R22 ;  /* 0x000000010909a824 */ /* 0x000fe200078e0a16 */
[----:B------:R-:W-:Y:S01]  /*4130*/  IABS R16, R4 ;  /* 0x0000000400107213 */ /* 0x000fe20000000000 */
[----:B0-----:R-:W-:Y:S02]  /*4140*/  IMAD.MOV.U32 R13, RZ, RZ, R6 ;  /* 0x000000ffff0d7224 */ /* 0x001fe400078e0006 */
[C---:B------:R-:W-:Y:S01]  /*4150*/  IMAD R3, R22.reuse, R5, R3 ;  /* 0x0000000516037224 */ /* 0x040fe200078e0203 */
[C---:B------:R-:W-:Y:S01]  /*4160*/  ISETP.GT.U32.AND P2, PT, R22.reuse, R9, PT ;  /* 0x000000091600720c */ /* 0x040fe20003f44070 */
[----:B------:R-:W-:Y:S01]  /*4170*/  @!P4 IMAD.MOV R13, RZ, RZ, -R13 ;  /* 0x000000ffff0dc224 */ /* 0x000fe200078e0a0d */
[----:B------:R-:W-:Y:S01]  /*4180*/  ISETP.GT.U32.AND P4, PT, R22, R18, PT ;  /* 0x000000121600720c */ /* 0x000fe20003f84070 */
[----:B------:R-:W-:-:S02]  /*4190*/  IMAD.MOV.U32 R6, RZ, RZ, R16 ;  /* 0x000000ffff067224 */ /* 0x000fc400078e0010 */
[----:B------:R-:W-:Y:S01]  /*41a0*/  IMAD.HI.U32 R24, R0, R15, RZ ;  /* 0x0000000f00187227 */ /* 0x000fe200078e00ff */
[----:B------:R0:W-:Y:S03]  /*41b0*/  STL [R1+0x240], R13 ;  /* 0x0002400d01007387 */ /* 0x0001e60000100800 */
[----:B------:R-:W-:Y:S01]  /*41c0*/  @!P6 IMAD.IADD R11, R11, 0x1, -R22 ;  /* 0x000000010b0be824 */ /* 0x000fe200078e0a16 */
[----:B------:R-:W-:Y:S01]  /*41d0*/  ISETP.GT.U32.AND P6, PT, R22, R3, PT ;  /* 0x000000031600720c */ /* 0x000fe20003fc4070 */
[----:B------:R-:W-:-:S04]  /*41e0*/  IMAD.HI.U32 R20, R0, R6, RZ ;  /* 0x0000000600147227 */ /* 0x000fc800078e00ff */
[----:B------:R-:W-:Y:S02]  /*41f0*/  IMAD.MOV R24, RZ, RZ, -R24 ;  /* 0x000000ffff187224 */ /* 0x000fe400078e0a18 */
[----:B0-----:R-:W-:Y:S02]  /*4200*/  IMAD.MOV.U32 R13, RZ, RZ, R11 ;  /* 0x000000ffff0d7224 */ /* 0x001fe400078e000b */
[----:B------:R-:W-:Y:S02]  /*4210*/  IMAD.MOV R20, RZ, RZ, -R20 ;  /* 0x000000ffff147224 */ /* 0x000fe400078e0a14 */
[----:B------:R-:W-:Y:S02]  /*4220*/  IMAD R15, R22, R24, R15 ;  /* 0x00000018160f7224 */ /* 0x000fe400078e020f */
[----:B------:R-:W-:Y:S02]  /*4230*/  VIADD R10, R23, 0x170 ;  /* 0x00000170170a7836 */ /* 0x000fe40000000000 */
[----:B------:R-:W-:-:S02]  /*4240*/  @!P0 IMAD.MOV R13, RZ, RZ, -R13 ;  /* 0x000000ffff0d8224 */ /* 0x000fc400078e0a0d */
[C---:B------:R-:W-:Y:S01]  /*4250*/  IMAD R6, R22.reuse, R20, R6 ;  /* 0x0000001416067224 */ /* 0x040fe200078e0206 */
[----:B------:R-:W-:Y:S01]  /*4260*/  IABS R21, R10 ;  /* 0x0000000a00157213 */ /* 0x000fe20000000000 */
[--C-:B------:R-:W-:Y:S01]  /*4270*/  @!P2 IMAD.IADD R9, R9, 0x1, -R22.reuse ;  /* 0x000000010909a824 */ /* 0x100fe200078e0a16 */
[----:B------:R-:W-:Y:S01]  /*4280*/  ISETP.GT.U32.AND P2, PT, R22, R15, PT ;  /* 0x0000000f1600720c */ /* 0x000fe20003f44070 */
[--C-:B------:R-:W-:Y:S01]  /*4290*/  @!P4 IMAD.IADD R18, R18, 0x1, -R22.reuse ;  /* 0x000000011212c824 */ /* 0x100fe200078e0a16 */
[C---:B------:R-:W-:Y:S01]  /*42a0*/  ISETP.GT.U32.AND P4, PT, R22.reuse, R2, PT ;  /* 0x000000021600720c */ /* 0x040fe20003f84070 */
[----:B------:R-:W-:Y:S01]  /*42b0*/  @!P6 IMAD.IADD R3, R3, 0x1, -R22 ;  /* 0x000000010303e824 */ /* 0x000fe200078e0a16 */
[----:B------:R0:W-:Y:S01]  /*42c0*/  STL [R1+0x244], R13 ;  /* 0x0002440d01007387 */ /* 0x0001e20000100800 */
[----:B------:R-:W-:Y:S01]  /*42d0*/  ISETP.GT.U32.AND P6, PT, R22, R6, PT ;  /* 0x000000061600720c */ /* 0x000fe20003fc4070 */
[----:B------:R-:W-:Y:S02]  /*42e0*/  IMAD.HI.U32 R20, R0, R21, RZ ;  /* 0x0000001500147227 */ /* 0x000fe400078e00ff */
[----:B------:R-:W-:-:S02]  /*42f0*/  ISETP.GT.U32.AND P0, PT, R22, R3, PT ;  /* 0x000000031600720c */ /* 0x000fc40003f04070 */
[C---:B------:R-:W-:Y:S02]  /*4300*/  VIADD R8, R23.reuse, 0x16e ;  /* 0x0000016e17087836 */ /* 0x040fe40000000000 */
[----:B------:R-:W-:Y:S02]  /*4310*/  VIADD R5, R23, 0x16c ;  /* 0x0000016c17057836 */ /* 0x000fe40000000000 */
[----:B0-----:R-:W-:Y:S01]  /*4320*/  IMAD.MOV.U32 R13, RZ, RZ, R18 ;  /* 0x000000ffff0d7224 */ /* 0x001fe200078e0012 */
[----:B------:R-:W-:Y:S01]  /*4330*/  IABS R14, R8 ;  /* 0x00000008000e7213 */ /* 0x000fe20000000000 */
[----:B------:R-:W-:Y:S01]  /*4340*/  IMAD.MOV R20, RZ, RZ, -R20 ;  /* 0x000000ffff147224 */ /* 0x000fe200078e0a14 */
[----:B------:R-:W-:Y:S01]  /*4350*/  IABS R16, R5 ;  /* 0x0000000500107213 */ /* 0x000fe20000000000 */
[----:B------:R-:W-:Y:S02]  /*4360*/  @!P1 IMAD.MOV R13, RZ, RZ, -R13 ;  /* 0x000000ffff0d9224 */ /* 0x000fe400078e0a0d */
[----:B------:R-:W-:-:S02]  /*4370*/  @!P2 IMAD.IADD R15, R15, 0x1, -R22 ;  /* 0x000000010f0fa824 */ /* 0x000fc400078e0a16 */
[--C-:B------:R-:W-:Y:S01]  /*4380*/  @!P4 IMAD.IADD R2, R2, 0x1, -R22.reuse ;  /* 0x000000010202c824 */ /* 0x100fe200078e0a16 */
[----:B------:R0:W-:Y:S01]  /*4390*/  STL [R1+0x248], R13 ;  /* 0x0002480d01007387 */ /* 0x0001e20000100800 */
[----:B------:R-:W-:Y:S01]  /*43a0*/  IMAD R20, R22, R20, R21 ;  /* 0x0000001416147224 */ /* 0x000fe200078e0215 */
[----:B------:R-:W-:Y:S01]  /*43b0*/  ISETP.GE.AND P4, PT, R19, RZ, PT ;  /* 0x000000ff1300720c */ /* 0x000fe20003f86270 */
[----:B------:R-:W-:Y:S01]  /*43c0*/  @!P6 IMAD.IADD R6, R6, 0x1, -R22 ;  /* 0x000000010606e824 */ /* 0x000fe200078e0a16 */
[----:B------:R-:W-:Y:S01]  /*43d0*/  ISETP.GT.U32.AND P6, PT, R22, R15, PT ;  /* 0x0000000f1600720c */ /* 0x000fe20003fc4070 */
[----:B------:R-:W-:Y:S01]  /*43e0*/  IMAD.HI.U32 R25, R0, R14, RZ ;  /* 0x0000000e00197227 */ /* 0x000fe200078e00ff */
[C---:B------:R-:W-:Y:S02]  /*43f0*/  ISETP.GT.U32.AND P2, PT, R22.reuse, R2, PT ;  /* 0x000000021600720c */ /* 0x040fe40003f44070 */
[----:B------:R-:W-:Y:S01]  /*4400*/  ISETP.GT.U32.AND P1, PT, R22, R6, PT ;  /* 0x000000061600720c */ /* 0x000fe20003f24070 */
[----:B------:R-:W-:-:S04]  /*4410*/  IMAD.HI.U32 R24, R0, R16, RZ ;  /* 0x0000001000187227 */ /* 0x000fc800078e00ff */
[----:B0-----:R-:W-:Y:S02]  /*4420*/  IMAD.MOV.U32 R13, RZ, RZ, R9 ;  /* 0x000000ffff0d7224 */ /* 0x001fe400078e0009 */
[----:B------:R-:W-:Y:S02]  /*4430*/  IMAD.MOV R25, RZ, RZ, -R25 ;  /* 0x000000ffff197224 */ /* 0x000fe400078e0a19 */
[----:B------:R-:W-:Y:S01]  /*4440*/  @!P5 IMAD.MOV R13, RZ, RZ, -R13 ;  /* 0x000000ffff0dd224 */ /* 0x000fe200078e0a0d */
[C---:B------:R-:W-:Y:S01]  /*4450*/  ISETP.GT.U32.AND P5, PT, R22.reuse, R20, PT ;  /* 0x000000141600720c */ /* 0x040fe20003fa4070 */
[----:B------:R-:W-:Y:S02]  /*4460*/  IMAD.MOV R24, RZ, RZ, -R24 ;  /* 0x000000ffff187224 */ /* 0x000fe400078e0a18 */
[----:B------:R-:W-:Y:S01]  /*4470*/  VIADD R11, R23, 0x16a ;  /* 0x0000016a170b7836 */ /* 0x000fe20000000000 */
[----:B------:R0:W-:Y:S01]  /*4480*/  STL [R1+0x250], R13 ;  /* 0x0002500d01007387 */ /* 0x0001e20000100800 */
[----:B------:R-:W-:-:S02]  /*4490*/  IMAD R14, R22, R25, R14 ;  /* 0x00000019160e7224 */ /* 0x000fc400078e020e */
[C---:B------:R-:W-:Y:S01]  /*44a0*/  IMAD R16, R22.reuse, R24, R16 ;  /* 0x0000001816107224 */ /* 0x040fe200078e0210 */
[----:B------:R-:W-:Y:S01]  /*44b0*/  IABS R18, R11 ;  /* 0x0000000b00127213 */ /* 0x000fe20000000000 */
[--C-:B------:R-:W-:Y:S01]  /*44c0*/  @!P0 IMAD.IADD R3, R3, 0x1, -R22.reuse ;  /* 0x0000000103038824 */ /* 0x100fe200078e0a16 */
[C---:B------:R-:W-:Y:S01]  /*44d0*/  ISETP.GT.U32.AND P0, PT, R22.reuse, R14, PT ;  /* 0x0000000e1600720c */ /* 0x040fe20003f04070 */
[--C-:B------:R-:W-:Y:S01]  /*44e0*/  @!P6 IMAD.IADD R15, R15, 0x1, -R22.reuse ;  /* 0x000000010f0fe824 */ /* 0x100fe200078e0a16 */
[----:B------:R-:W-:Y:S01]  /*44f0*/  ISETP.GT.U32.AND P6, PT, R22, R16, PT ;  /* 0x000000101600720c */ /* 0x000fe20003fc4070 */
[--C-:B------:R-:W-:Y:S01]  /*4500*/  @!P2 IMAD.IADD R2, R2, 0x1, -R22.reuse ;  /* 0x000000010202a824 */ /* 0x100fe200078e0a16 */
[----:B------:R-:W-:Y:S01]  /*4510*/  ISETP.GE.AND P2, PT, R17, RZ, PT ;  /* 0x000000ff1100720c */ /* 0x000fe20003f46270 */
[----:B------:R-:W-:Y:S01]  /*4520*/  @!P5 IMAD.IADD R20, R20, 0x1, -R22 ;  /* 0x000000011414d824 */ /* 0x000fe200078e0a16 */
[----:B------:R-:W-:Y:S01]  /*4530*/  ISETP.GE.AND P5, PT, R4, RZ, PT ;  /* 0x000000ff0400720c */ /* 0x000fe20003fa6270 */
[----:B------:R-:W-:-:S04]  /*4540*/  IMAD.HI.U32 R17, R0, R18, RZ ;  /* 0x0000001200117227 */ /* 0x000fc800078e00ff */
[----:B------:R-:W-:Y:S01]  /*4550*/  @!P1 IMAD.IADD R6, R6, 0x1, -R22 ;  /* 0x0000000106069824 */ /* 0x000fe200078e0a16 */
[----:B------:R-:W-:Y:S01]  /*4560*/  ISETP.GE.AND P1, PT, R7, RZ, PT ;  /* 0x000000ff0700720c */ /* 0x000fe20003f26270 */
[----:B------:R-:W-:Y:S02]  /*4570*/  IMAD.MOV R17, RZ, RZ, -R17 ;  /* 0x000000ffff117224 */ /* 0x000fe400078e0a11 */
[----:B------:R-:W-:Y:S02]  /*4580*/  VIADD R9, R23, 0x168 ;  /* 0x0000016817097836 */ /* 0x000fe40000000000 */
[----:B------:R-:W-:Y:S02]  /*4590*/  IMAD.MOV.U32 R21, RZ, RZ, R3 ;  /* 0x000000ffff157224 */ /* 0x000fe400078e0003 */
[----:B------:R-:W-:Y:S01]  /*45a0*/  IMAD R17, R22, R17, R18 ;  /* 0x0000001116117224 */ /* 0x000fe200078e0212 */
[----:B------:R-:W-:Y:S01]  /*45b0*/  IABS R19, R9 ;  /* 0x0000000900137213 */ /* 0x000fe20000000000 */
[----:B------:R-:W-:-:S02]  /*45c0*/  IMAD.MOV.U32 R3, RZ, RZ, R6 ;  /* 0x000000ffff037224 */ /* 0x000fc400078e0006 */
[----:B------:R-:W-:Y:S01]  /*45d0*/  @!P0 IMAD.IADD R14, R14, 0x1, -R22 ;  /* 0x000000010e0e8824 */ /* 0x000fe200078e0a16 */
[----:B------:R-:W-:Y:S01]  /*45e0*/  ISETP.GE.AND P0, PT, R10, RZ, PT ;  /* 0x000000ff0a00720c */ /* 0x000fe20003f06270 */
[----:B0-----:R-:W-:Y:S02]  /*45f0*/  IMAD.MOV.U32 R13, RZ, RZ, R2 ;  /* 0x000000ffff0d7224 */ /* 0x001fe400078e0002 */
[----:B------:R-:W-:Y:S01]  /*4600*/  @!P6 IMAD.IADD R16, R16, 0x1, -R22 ;  /* 0x000000011010e824 */ /* 0x000fe200078e0a16 */
[C---:B------:R-:W-:Y:S01]  /*4610*/  ISETP.GT.U32.AND P6, PT, R22.reuse, R20, PT ;  /* 0x000000141600720c */ /* 0x040fe20003fc4070 */
[----:B------:R-:W-:Y:S02]  /*4620*/  IMAD.MOV.U32 R2, RZ, RZ, R15 ;  /* 0x000000ffff027224 */ /* 0x000fe400078e000f */
[----:B------:R-:W-:Y:S01]  /*4630*/  @!P5 IMAD.MOV R3, RZ, RZ, -R3 ;  /* 0x000000ffff03d224 */ /* 0x000fe200078e0a03 */
[C---:B------:R-:W-:Y:S01]  /*4640*/  ISETP.GT.U32.AND P5, PT, R22.reuse, R17, PT ;  /* 0x000000111600720c */ /* 0x040fe20003fa4070 */
[----:B------:R-:W-:Y:S01]  /*4650*/  @!P4 IMAD.MOV R21, RZ, RZ, -R21 ;  /* 0x000000ffff15c224 */ /* 0x000fe200078e0a15 */
[C---:B------:R-:W-:Y:S01]  /*4660*/  ISETP.GT.U32.AND P4, PT, R22.reuse, R16, PT ;  /* 0x000000101600720c */ /* 0x040fe20003f84070 */
[----:B------:R-:W-:Y:S01]  /*4670*/  @!P2 IMAD.MOV R13, RZ, RZ, -R13 ;  /* 0x000000ffff0da224 */ /* 0x000fe200078e0a0d */
[----:B------:R-:W-:Y:S01]  /*4680*/  ISETP.GT.U32.AND P2, PT, R22, R14, PT ;  /* 0x0000000e1600720c */ /* 0x000fe20003f44070 */
[----:B------:R-:W-:Y:S01]  /*4690*/  IMAD.HI.U32 R4, R0, R19, RZ ;  /* 0x0000001300047227 */ /* 0x000fe200078e00ff */
[----:B------:R-:W-:Y:S03]  /*46a0*/  STL [R1+0x254], R21 ;  /* 0x0002541501007387 */ /* 0x000fe60000100800 */
[----:B------:R-:W-:Y:S01]  /*46b0*/  @!P1 IMAD.MOV R2, RZ, RZ, -R2 ;  /* 0x000000ffff029224 */ /* 0x000fe200078e0a02 */
[----:B------:R-:W-:Y:S01]  /*46c0*/  STL [R1+0x258], R13 ;  /* 0x0002580d01007387 */ /* 0x000fe20000100800 */
[----:B------:R-:W-:Y:S01]  /*46d0*/  IMAD.MOV R4, RZ, RZ, -R4 ;  /* 0x000000ffff047224 */ /* 0x000fe200078e0a04 */
[----:B------:R-:W-:Y:S01]  /*46e0*/  ISETP.GE.AND P1, PT, R8, RZ, PT ;  /* 0x000000ff0800720c */ /* 0x000fe20003f26270 */
[--C-:B------:R-:W-:Y:S01]  /*46f0*/  @!P6 IMAD.IADD R20, R20, 0x1, -R22.reuse ;  /* 0x000000011414e824 */ /* 0x100fe200078e0a16 */
[----:B------:R0:W-:Y:S01]  /*4700*/  STL [R1+0x25c], R2 ;  /* 0x00025c0201007387 */ /* 0x0001e20000100800 */
[----:B------:R-:W-:Y:S01]  /*4710*/  IMAD R4, R22, R4, R19 ;  /* 0x0000000416047224 */ /* 0x000fe200078e0213 */
[----:B------:R-:W-:Y:S01]  /*4720*/  ISETP.GE.AND P6, PT, R5, RZ, PT ;  /* 0x000000ff0500720c */ /* 0x000fe20003fc6270 */
[--C-:B------:R-:W-:Y:S01]  /*4730*/  @!P5 IMAD.IADD R17, R17, 0x1, -R22.reuse ;  /* 0x000000011111d824 */ /* 0x100fe200078e0a16 */
[----:B------:R1:W-:Y:S01]  /*4740*/  STL [R1+0x260], R3 ;  /* 0x0002600301007387 */ /* 0x0003e20000100800 */
[----:B------:R-:W-:Y:S01]  /*4750*/  @!P2 IMAD.IADD R14, R14, 0x1, -R22 ;  /* 0x000000010e0ea824 */ /* 0x000fe200078e0a16 */
[C---:B------:R-:W-:Y:S01]  /*4760*/  ISETP.GT.U32.AND P2, PT, R22.reuse, R4, PT ;  /* 0x000000041600720c */ /* 0x040fe20003f44070 */
[----:B------:R-:W-:Y:S01]  /*4770*/  IMAD.MOV.U32 R8, RZ, RZ, R20 ;  /* 0x000000ffff087224 */ /* 0x000fe200078e0014 */
[----:B------:R-:W-:Y:S01]  /*4780*/  ISETP.GT.U32.AND P5, PT, R22, R17, PT ;  /* 0x000000111600720c */ /* 0x000fe20003fa4070 */
[----:B------:R-:W-:Y:S01]  /*4790*/  @!P4 IMAD.IADD R16, R16, 0x1, -R22 ;  /* 0x000000011010c824 */ /* 0x000fe200078e0a16 */
[----:B------:R-:W-:Y:S01]  /*47a0*/  ISETP.GE.AND P4, PT, R11, RZ, PT ;  /* 0x000000ff0b00720c */ /* 0x000fe20003f86270 */
[----:B0-----:R-:W-:-:S02]  /*47b0*/  VIADD R2, R23, 0x166 ;  /* 0x0000016617027836 */ /* 0x001fc40000000000 */
[----:B------:R-:W-:Y:S01]  /*47c0*/  @!P0 IMAD.MOV R8, RZ, RZ, -R8 ;  /* 0x000000ffff088224 */ /* 0x000fe200078e0a08 */
[----:B------:R-:W-:Y:S01]  /*47d0*/  ISETP.GE.AND P0, PT, R9, RZ, PT ;  /* 0x000000ff0900720c */ /* 0x000fe20003f06270 */
[----:B-1----:R-:W-:Y:S01]  /*47e0*/  VIADD R3, R23, 0x164 ;  /* 0x0000016417037836 */ /* 0x002fe20000000000 */
[----:B------:R-:W-:Y:S02]  /*47f0*/  IABS R6, R2 ;  /* 0x0000000200067213 */ /* 0x000fe40000000000 */
[----:B------:R0:W-:Y:S01]  /*4800*/  STL [R1+0x264], R8 ;  /* 0x0002640801007387 */ /* 0x0001e20000100800 */
[----:B------:R-:W-:Y:S01]  /*4810*/  @!P2 IMAD.IADD R4, R4, 0x1, -R22 ;  /* 0x000000010404a824 */ /* 0x000fe200078e0a16 */
[----:B------:R-:W-:Y:S01]  /*4820*/  IABS R5, R3 ;  /* 0x0000000300057213 */ /* 0x000fe20000000000 */
[----:B------:R-:W-:Y:S01]  /*4830*/  IMAD.HI.U32 R7, R0, R6, RZ ;  /* 0x0000000600077227 */ /* 0x000fe200078e00ff */
[----:B------:R-:W-:-:S03]  /*4840*/  ISETP.GE.AND P2, PT, R2, RZ, PT ;  /* 0x000000ff0200720c */ /* 0x000fc60003f46270 */
[----:B------:R-:W-:Y:S02]  /*4850*/  IMAD.MOV R7, RZ, RZ, -R7 ;  /* 0x000000ffff077224 */ /* 0x000fe400078e0a07 */
[----:B------:R-:W-:Y:S02]  /*4860*/  @!P5 IMAD.IADD R17, R17, 0x1, -R22 ;  /* 0x000000011111d824 */ /* 0x000fe400078e0a16 */
[----:B0-----:R-:W-:Y:S02]  /*4870*/  IMAD.MOV.U32 R8, RZ, RZ, R14 ;  /* 0x000000ffff087224 */ /* 0x001fe400078e000e */
[C---:B------:R-:W-:Y:S02]  /*4880*/  IMAD R10, R22.reuse, R7, R6 ;  /* 0x00000007160a7224 */ /* 0x040fe400078e0206 */
[----:B------:R-:W-:Y:S01]  /*4890*/  @!P1 IMAD.MOV R8, RZ, RZ, -R8 ;  /* 0x000000ffff089224 */ /* 0x000fe200078e0a08 */
[----:B------:R-:W-:Y:S01]  /*48a0*/  ISETP.GT.U32.AND P1, PT, R22, R4, PT ;  /* 0x000000041600720c */ /* 0x000fe20003f24070 */
[----:B------:R-:W-:Y:S01]  /*48b0*/  IMAD.HI.U32 R2, R0, R5, RZ ;  /* 0x0000000500027227 */ /* 0x000fe200078e00ff */
[----:B------:R-:W-:-:S02]  /*48c0*/  ISETP.GT.U32.AND P5, PT, R22, R10, PT ;  /* 0x0000000a1600720c */ /* 0x000fc40003fa4070 */
[----:B------:R0:W-:Y:S01]  /*48d0*/  STL [R1+0x26c], R8 ;  /* 0x00026c0801007387 */ /* 0x0001e20000100800 */
[----:B------:R-:W-:Y:S02]  /*48e0*/  IMAD.MOV R2, RZ, RZ, -R2 ;  /* 0x000000ffff027224 */ /* 0x000fe400078e0a02 */
[----:B------:R-:W-:Y:S02]  /*48f0*/  VIADD R6, R23, 0x162 ;  /* 0x0000016217067836 */ /* 0x000fe40000000000 */
[----:B------:R-:W-:Y:S02]  /*4900*/  IMAD R5, R22, R2, R5 ;  /* 0x0000000216057224 */ /* 0x000fe400078e0205 */
[----:B------:R-:W-:Y:S02]  /*4910*/  IMAD.MOV.U32 R9, RZ, RZ, R17 ;  /* 0x000000ffff097224 */ /* 0x000fe400078e0011 */
[----:B------:R-:W-:Y:S01]  /*4920*/  @!P1 IMAD.IADD R4, R4, 0x1, -R22 ;  /* 0x0000000104049824 */ /* 0x000fe200078e0a16 */
[----:B------:R-:W-:Y:S01]  /*4930*/  ISETP.GT.U32.AND P1, PT, R22, R5, PT ;  /* 0x000000051600720c */ /* 0x000fe20003f24070 */
[----:B0-----:R-:W-:-:S02]  /*4940*/  IMAD.MOV.U32 R8, RZ, RZ, R16 ;  /* 0x000000ffff087224 */ /* 0x001fc400078e0010 */
[----:B------:R-:W-:Y:S02]  /*4950*/  @!P5 IMAD.IADD R10, R10, 0x1, -R22 ;  /* 0x000000010a0ad824 */ /* 0x000fe400078e0a16 */
[----:B------:R-:W-:Y:S01]  /*4960*/  @!P6 IMAD.MOV R8, RZ, RZ, -R8 ;  /* 0x000000ffff08e224 */ /* 0x000fe200078e0a08 */
[----:B------:R-:W-:Y:S01]  /*4970*/  ISETP.GE.AND P6, PT, R3, RZ, PT ;  /* 0x000000ff0300720c */ /* 0x000fe20003fc6270 */
[C---:B------:R-:W-:Y:S01]  /*4980*/  VIADD R3, R23.reuse, 0x160 ;  /* 0x0000016017037836 */ /* 0x040fe20000000000 */
[----:B------:R-:W-:Y:S01]  /*4990*/  ISETP.GT.U32.AND P5, PT, R22, R10, PT ;  /* 0x0000000a1600720c */ /* 0x000fe20003fa4070 */
[----:B------:R-:W-:Y:S01]  /*49a0*/  VIADD R2, R23, 0x15e ;  /* 0x0000015e17027836 */ /* 0x000fe20000000000 */
[----:B------:R0:W-:Y:S01]  /*49b0*/  STL [R1+0x2d8], R8 ;  /* 0x0002d80801007387 */ /* 0x0001e20000100800 */
[----:B------:R-:W-:Y:S01]  /*49c0*/  @!P4 IMAD.MOV R9, RZ, RZ, -R9 ;  /* 0x000000ffff09c224 */ /* 0x000fe200078e0a09 */
[----:B------:R-:W-:Y:S01]  /*49d0*/  IABS R7, R3 ;  /* 0x0000000300077213 */ /* 0x000fe20000000000 */
[----:B------:R-:W-:Y:S01]  /*49e0*/  @!P1 IMAD.IADD R5, R5, 0x1, -R22 ;  /* 0x0000000105059824 */ /* 0x000fe200078e0a16 */
[----:B------:R-:W-:Y:S01]  /*49f0*/  IABS R11, R2 ;  /* 0x00000002000b7213 */ /* 0x000fe20000000000 */
[----:B------:R-:W-:Y:S01]  /*4a00*/  @!P0 IMAD.MOV R4, RZ, RZ, -R4 ;  /* 0x000000ffff048224 */ /* 0x000fe200078e0a04 */
[----:B------:R1:W-:Y:S01]  /*4a10*/  STL [R1+0x2d4], R9 ;  /* 0x0002d40901007387 */ /* 0x0003e20000100800 */
[----:B------:R-:W-:-:S02]  /*4a20*/  ISETP.GE.AND P4, PT, R6, RZ, PT ;  /* 0x000000ff0600720c */ /* 0x000fc40003f86270 */
[----:B------:R-:W-:Y:S01]  /*4a30*/  ISETP.GT.U32.AND P1, PT, R22, R5, PT ;  /* 0x000000051600720c */ /* 0x000fe20003f24070 */
[----:B------:R-:W-:Y:S01]  /*4a40*/  STL [R1+0x2d0], R4 ;  /* 0x0002d00401007387 */ /* 0x000fe20000100800 */
[----:B0-----:R-:W-:Y:S01]  /*4a50*/  IABS R8, R6 ;  /* 0x0000000600087213 */ /* 0x001fe20000000000 */
[----:B------:R-:W-:Y:S01]  /*4a60*/  @!P5 IMAD.IADD R10, R10, 0x1, -R22 ;  /* 0x000000010a0ad824 */ /* 0x000fe200078e0a16 */
[----:B------:R-:W-:Y:S01]  /*4a70*/  ISETP.GE.AND P0, PT, R3, RZ, PT ;  /* 0x000000ff0300720c */ /* 0x000fe20003f06270 */
[----:B------:R-:W-:-:S04]  /*4a80*/  IMAD.HI.U32 R6, R0, R11, RZ ;  /* 0x0000000b00067227 */ /* 0x000fc800078e00ff */
[----:B------:R-:W-:-:S04]  /*4a90*/  IMAD.HI.U32 R14, R0, R8, RZ ;  /* 0x00000008000e7227 */ /* 0x000fc800078e00ff */
[----:B------:R-:W-:Y:S02]  /*4aa0*/  IMAD.MOV R14, RZ, RZ, -R14 ;  /* 0x000000ffff0e7224 */ /* 0x000fe400078e0a0e */
[----:B-1----:R-:W-:-:S04]  /*4ab0*/  IMAD.HI.U32 R9, R0, R7, RZ ;  /* 0x0000000700097227 */ /* 0x002fc800078e00ff */
[C---:B------:R-:W-:Y:S02]  /*4ac0*/  IMAD R8, R22.reuse, R14, R8 ;  /* 0x0000000e16087224 */ /* 0x040fe400078e0208 */
[----:B------:R-:W-:Y:S02]  /*4ad0*/  IMAD.MOV R9, RZ, RZ, -R9 ;  /* 0x000000ffff097224 */ /* 0x000fe400078e0a09 */
[----:B------:R-:W-:Y:S01]  /*4ae0*/  VIADD R3, R23, 0x15c ;  /* 0x0000015c17037836 */ /* 0x000fe20000000000 */
[C---:B------:R-:W-:Y:S01]  /*4af0*/  ISETP.GT.U32.AND P5, PT, R22.reuse, R8, PT ;  /* 0x000000081600720c */ /* 0x040fe20003fa4070 */
[----:B------:R-:W-:Y:S02]  /*4b00*/  IMAD.MOV R6, RZ, RZ, -R6 ;  /* 0x000000ffff067224 */ /* 0x000fe400078e0a06 */
[----:B------:R-:W-:Y:S01]  /*4b10*/  IMAD R7, R22, R9, R7 ;  /* 0x0000000916077224 */ /* 0x000fe200078e0207 */
[----:B------:R-:W-:Y:S01]  /*4b20*/  IABS R15, R3 ;  /* 0x00000003000f7213 */ /* 0x000fe20000000000 */
[----:B------:R-:W-:-:S02]  /*4b30*/  IMAD.MOV.U32 R13, RZ, RZ, R10 ;  /* 0x000000ffff0d7224 */ /* 0x000fc400078e000a */
[C---:B------:R-:W-:Y:S02]  /*4b40*/  IMAD R11, R22.reuse, R6, R11 ;  /* 0x00000006160b7224 */ /* 0x040fe400078e020b */
[--C-:B------:R-:W-:Y:S01]  /*4b50*/  @!P1 IMAD.IADD R5, R5, 0x1, -R22.reuse ;  /* 0x0000000105059824 */ /* 0x100fe200078e0a16 */
[C---:B------:R-:W-:Y:S01]  /*4b60*/  ISETP.GT.U32.AND P1, PT, R22.reuse, R7, PT ;  /* 0x000000071600720c */ /* 0x040fe20003f24070 */
[----:B------:R-:W-:Y:S01]  /*4b70*/  @!P2 IMAD.MOV R13, RZ, RZ, -R13 ;  /* 0x000000ffff0da224 */ /* 0x000fe200078e0a0d */
[----:B------:R-:W-:Y:S01]  /*4b80*/  ISETP.GT.U32.AND P2, PT, R22, R11, PT ;  /* 0x0000000b1600720c */ /* 0x000fe20003f44070 */
[----:B------:R-:W-:Y:S02]  /*4b90*/  @!P5 IMAD.IADD R8, R8, 0x1, -R22 ;  /* 0x000000010808d824 */ /* 0x000fe400078e0a16 */
[----:B------:R-:W-:Y:S01]  /*4ba0*/  IMAD.HI.U32 R10, R0, R15, RZ ;  /* 0x0000000f000a7227 */ /* 0x000fe200078e00ff */
[----:B------:R0:W-:Y:S02]  /*4bb0*/  STL [R1+0x2cc], R13 ;  /* 0x0002cc0d01007387 */ /* 0x0001e40000100800 */
[----:B------:R-:W-:Y:S01]  /*4bc0*/  ISETP.GT.U32.AND P5, PT, R22, R8, PT ;  /* 0x000000081600720c */ /* 0x000fe20003fa4070 */
[----:B------:R-:W-:-:S02]  /*4bd0*/  VIADD R6, R23, 0x158 ;  /* 0x0000015817067836 */ /* 0x000fc40000000000 */
[----:B------:R-:W-:Y:S02]  /*4be0*/  VIADD R9, R23, 0x15a ;  /* 0x0000015a17097836 */ /* 0x000fe40000000000 */
[--C-:B------:R-:W-:Y:S01]  /*4bf0*/  @!P1 IMAD.IADD R7, R7, 0x1, -R22.reuse ;  /* 0x0000000107079824 */ /* 0x100fe200078e0a16 */
[----:B------:R-:W-:Y:S01]  /*4c00*/  IABS R17, R6 ;  /* 0x0000000600117213 */ /* 0x000fe20000000000 */
[----:B------:R-:W-:Y:S01]  /*4c10*/  @!P2 IMAD.IADD R11, R11, 0x1, -R22 ;  /* 0x000000010b0ba824 */ /* 0x000fe200078e0a16 */
[----:B------:R-:W-:Y:S01]  /*4c20*/  IABS R16, R9 ;  /* 0x0000000900107213 */ /* 0x000fe20000000000 */
[----:B0-----:R-:W-:Y:S01]  /*4c30*/  IMAD.MOV.U32 R13, RZ, RZ, R5 ;  /* 0x000000ffff0d7224 */ /* 0x001fe200078e0005 */
[C---:B------:R-:W-:Y:S01]  /*4c40*/  ISETP.GT.U32.AND P1, PT, R22.reuse, R7, PT ;  /* 0x000000071600720c */ /* 0x040fe20003f24070 */
[----:B------:R-:W-:Y:S01]  /*4c50*/  IMAD.MOV R5, RZ, RZ, -R10 ;  /* 0x000000ffff057224 */ /* 0x000fe200078e0a0a */
[----:B------:R-:W-:Y:S01]  /*4c60*/  ISETP.GT.U32.AND P2, PT, R22, R11, PT ;  /* 0x0000000b1600720c */ /* 0x000fe20003f44070 */
[----:B------:R-:W-:Y:S01]  /*4c70*/  @!P6 IMAD.MOV R13, RZ, RZ, -R13 ;  /* 0x000000ffff0de224 */ /* 0x000fe200078e0a0d */
[----:B------:R-:W-:Y:S01]  /*4c80*/  ISETP.GE.AND P6, PT, R2, RZ, PT ;  /* 0x000000ff0200720c */ /* 0x000fe20003fc6270 */
[----:B------:R-:W-:-:S02]  /*4c90*/  IMAD R2, R22, R5, R15 ;  /* 0x0000000516027224 */ /* 0x000fc400078e020f */
[----:B------:R-:W-:Y:S01]  /*4ca0*/  @!P5 IMAD.IADD R8, R8, 0x1, -R22 ;  /* 0x000000010808d824 */ /* 0x000fe200078e0a16 */
[----:B------:R0:W-:Y:S01]  /*4cb0*/  STL [R1+0x2f8], R13 ;  /* 0x0002f80d01007387 */ /* 0x0001e20000100800 */
[----:B------:R-:W-:Y:S01]  /*4cc0*/  VIADD R4, R23, 0x156 ;  /* 0x0000015617047836 */ /* 0x000fe20000000000 */
[----:B------:R-:W-:Y:S01]  /*4cd0*/  ISETP.GT.U32.AND P5, PT, R22, R2, PT ;  /* 0x000000021600720c */ /* 0x000fe20003fa4070 */
[----:B------:R-:W-:Y:S02]  /*4ce0*/  IMAD.MOV.U32 R10, RZ, RZ, R17 ;  /* 0x000000ffff0a7224 */ /* 0x000fe400078e0011 */
[----:B------:R-:W-:Y:S01]  /*4cf0*/  IMAD.HI.U32 R17, R0, R16, RZ ;  /* 0x0000001000117227 */ /* 0x000fe200078e00ff */
[----:B------:R-:W-:-:S03]  /*4d00*/  IABS R14, R4 ;  /* 0x00000004000e7213 */ /* 0x000fc60000000000 */
[----:B------:R-:W-:-:S04]  /*4d10*/  IMAD.HI.U32 R15, R0, R10, RZ ;  /* 0x0000000a000f7227 */ /* 0x000fc800078e00ff */
[----:B0-----:R-:W-:Y:S02]  /*4d20*/  IMAD.MOV.U32 R13, RZ, RZ, R8 ;  /* 0x000000ffff0d7224 */ /* 0x001fe400078e0008 */
[----:B------:R-:W-:Y:S02]  /*4d30*/  IMAD.MOV R17, RZ, RZ, -R17 ;  /* 0x000000ffff117224 */ /* 0x000fe400078e0a11 */
[----:B------:R-:W-:Y:S02]  /*4d40*/  @!P5 IMAD.IADD R2, R2, 0x1, -R22 ;  /* 0x000000010202d824 */ /* 0x000fe400078e0a16 */
[----:B------:R-:W-:-:S03]  /*4d50*/  IMAD.HI.U32 R5, R0, R14, RZ ;  /* 0x0000000e00057227 */ /* 0x000fc600078e00ff */
[C---:B------:R-:W-:Y:S01]  /*4d60*/  ISETP.GT.U32.AND P5, PT, R22.reuse, R2, PT ;  /* 0x000000021600720c */ /* 0x040fe20003fa4070 */
[----:B------:R-:W-:Y:S02]  /*4d70*/  IMAD.MOV R15, RZ, RZ, -R15 ;  /* 0x000000ffff0f7224 */ /* 0x000fe400078e0a0f */
[----:B------:R-:W-:Y:S01]  /*4d80*/  @!P1 IMAD.IADD R7, R7, 0x1, -R22 ;  /* 0x0000000107079824 */ /* 0x000fe200078e0a16 */
[----:B------:R-:W-:Y:S01]  /*4d90*/  ISETP.GE.AND P1, PT, R3, RZ, PT ;  /* 0x000000ff0300720c */ /* 0x000fe20003f26270 */
[----:B------:R-:W-:Y:S02]  /*4da0*/  @!P4 IMAD.MOV R13, RZ, RZ, -R13 ;  /* 0x000000ffff0dc224 */ /* 0x000fe400078e0a0d */
[C---:B------:R-:W-:Y:S02]  /*4db0*/  IMAD R3, R22.reuse, R17, R16 ;  /* 0x0000001116037224 */ /* 0x040fe400078e0210 */
[----:B------:R-:W-:Y:S01]  /*4dc0*/  IMAD.MOV R16, RZ, RZ, -R5 ;  /* 0x000000ffff107224 */ /* 0x000fe200078e0a05 */
[----:B------:R0:W-:Y:S01]  /*4dd0*/  STL [R1+0x2fc], R13 ;  /* 0x0002fc0d01007387 */ /* 0x0001e20000100800 */
[C---:B------:R-:W-:Y:S01]  /*4de0*/  IMAD R10, R22.reuse, R15, R10 ;  /* 0x0000000f160a7224 */ /* 0x040fe200078e020a */
[----:B------:R-:W-:Y:S01]  /*4df0*/  ISETP.GT.U32.AND P4, PT, R22, R3, PT ;  /* 0x000000031600720c */ /* 0x000fe20003f84070 */
[----:B------:R-:W-:-:S02]  /*4e00*/  @!P2 IMAD.IADD R11, R11, 0x1, -R22 ;  /* 0x000000010b0ba824 */ /* 0x000fc400078e0a16 */
[C---:B------:R-:W-:Y:S01]  /*4e10*/  IMAD R8, R22.reuse, R16, R14 ;  /* 0x0000001016087224 */ /* 0x040fe200078e020e */
[C---:B------:R-:W-:Y:S01]  /*4e20*/  ISETP.GT.U32.AND P2, PT, R22.reuse, R10, PT ;  /* 0x0000000a1600720c */ /* 0x040fe20003f44070 */
[C---:B------:R-:W-:Y:S02]  /*4e30*/  VIADD R5, R23.reuse, 0x154 ;  /* 0x0000015417057836 */ /* 0x040fe40000000000 */
[----:B------:R-:W-:Y:S02]  /*4e40*/  IMAD.MOV.U32 R15, RZ, RZ, R7 ;  /* 0x000000ffff0f7224 */ /* 0x000fe400078e0007 */
[----:B0-----:R-:W-:Y:S01]  /*4e50*/  IMAD.MOV.U32 R13, RZ, RZ, R11 ;  /* 0x000000ffff0d7224 */ /* 0x001fe200078e000b */
[----:B------:R-:W-:Y:S01]  /*4e60*/  IABS R14, R5 ;  /* 0x00000005000e7213 */ /* 0x000fe20000000000 */
[----:B------:R-:W-:Y:S02]  /*4e70*/  VIADD R11, R23, 0x152 ;  /* 0x00000152170b7836 */ /* 0x000fe40000000000 */
[----:B------:R-:W-:Y:S01]  /*4e80*/  @!P6 IMAD.MOV R13, RZ, RZ, -R13 ;  /* 0x000000ffff0de224 */ /* 0x000fe200078e0a0d */
[----:B------:R-:W-:Y:S01]  /*4e90*/  ISETP.GT.U32.AND P6, PT, R22, R8, PT ;  /* 0x000000081600720c */ /* 0x000fe20003fc4070 */
[--C-:B------:R-:W-:Y:S01]  /*4ea0*/  @!P5 IMAD.IADD R2, R2, 0x1, -R22.reuse ;  /* 0x000000010202d824 */ /* 0x100fe200078e0a16 */
[----:B------:R-:W-:Y:S01]  /*4eb0*/  ISETP.GE.AND P5, PT, R6, RZ, PT ;  /* 0x000000ff0600720c */ /* 0x000fe20003fa6270 */
[----:B------:R-:W-:Y:S01]  /*4ec0*/  @!P0 IMAD.MOV R15, RZ, RZ, -R15 ;  /* 0x000000ffff0f8224 */ /* 0x000fe200078e0a0f */
[----:B------:R-:W-:Y:S01]  /*4ed0*/  IABS R6, R11 ;  /* 0x0000000b00067213 */ /* 0x000fe20000000000 */
[--C-:B------:R-:W-:Y:S01]  /*4ee0*/  @!P4 IMAD.IADD R3, R3, 0x1, -R22.reuse ;  /* 0x000000010303c824 */ /* 0x100fe200078e0a16 */
[----:B------:R-:W-:Y:S01]  /*4ef0*/  ISETP.GE.AND P4, PT, R4, RZ, PT ;  /* 0x000000ff0400720c */ /* 0x000fe20003f86270 */
[----:B------:R-:W-:Y:S01]  /*4f00*/  @!P2 IMAD.IADD R10, R10, 0x1, -R22 ;  /* 0x000000010a0aa824 */ /* 0x000fe200078e0a16 */
[----:B------:R-:W-:Y:S01]  /*4f10*/  STL [R1+0x300], R15 ;  /* 0x0003000f01007387 */ /* 0x000fe20000100800 */
[----:B------:R-:W-:Y:S01]  /*4f20*/  IMAD.MOV.U32 R7, RZ, RZ, R14 ;  /* 0x000000ffff077224 */ /* 0x000fe200078e000e */
[----:B------:R-:W-:Y:S01]  /*4f30*/  ISETP.GE.AND P0, PT, R9, RZ, PT ;  /* 0x000000ff0900720c */ /* 0x000fe20003f06270 */
[----:B------:R-:W-:Y:S01]  /*4f40*/  IMAD.MOV.U32 R4, RZ, RZ, R6 ;  /* 0x000000ffff047224 */ /* 0x000fe200078e0006 */
[----:B------:R0:W-:Y:S01]  /*4f50*/  STL [R1+0x2f4], R13 ;  /* 0x0002f40d01007387 */ /* 0x0001e20000100800 */
[----:B------:R-:W-:Y:S01]  /*4f60*/  @!P6 IMAD.IADD R8, R8, 0x1, -R22 ;  /* 0x000000010808e824 */ /* 0x000fe200078e0a16 */
[----:B------:R-:W-:Y:S01]  /*4f70*/  ISETP.GT.U32.AND P2, PT, R22, R3, PT ;  /* 0x000000031600720c */ /* 0x000fe20003f44070 */
[----:B------:R-:W-:Y:S01]  /*4f80*/  IMAD.HI.U32 R9, R0, R7, RZ ;  /* 0x0000000700097227 */ /* 0x000fe200078e00ff */
[----:B------:R-:W-:-:S03]  /*4f90*/  ISETP.GT.U32.AND P6, PT, R22, R10, PT ;  /* 0x0000000a1600720c */ /* 0x000fc60003fc4070 */
[----:B------:R-:W-:Y:S02]  /*4fa0*/  IMAD.MOV R9, RZ, RZ, -R9 ;  /* 0x000000ffff097224 */ /* 0x000fe400078e0a09 */
[----:B------:R-:W-:Y:S02]  /*4fb0*/  VIADD R17, R23, 0x14c ;  /* 0x0000014c17117836 */ /* 0x000fe40000000000 */
[----:B0-----:R-:W-:Y:S02]  /*4fc0*/  IMAD.MOV.U32 R13, RZ, RZ, R2 ;  /* 0x000000ffff0d7224 */ /* 0x001fe400078e0002 */
[----:B------:R-:W-:Y:S01]  /*4fd0*/  IMAD.HI.U32 R2, R0, R4, RZ ;  /* 0x0000000400027227 */ /* 0x000fe200078e00ff */
[----:B------:R-:W-:-:S03]  /*4fe0*/  IABS R15, R17 ;  /* 0x00000011000f7213 */ /* 0x000fc60000000000 */
[----:B------:R-:W-:Y:S02]  /*4ff0*/  IMAD.MOV R2, RZ, RZ, -R2 ;  /* 0x000000ffff027224 */ /* 0x000fe400078e0a02 */
[C---:B------:R-:W-:Y:S02]  /*5000*/  IMAD R6, R22.reuse, R9, R7 ;  /* 0x0000000916067224 */ /* 0x040fe400078e0207 */
[C---:B------:R-:W-:Y:S02]  /*5010*/  IMAD R2, R22.reuse, R2, R4 ;  /* 0x0000000216027224 */ /* 0x040fe400078e0204 */
[----:B------:R-:W-:Y:S01]  /*5020*/  @!P1 IMAD.MOV R13, RZ, RZ, -R13 ;  /* 0x000000ffff0d9224 */ /* 0x000fe200078e0a0d */
[C---:B------:R-:W-:Y:S01]  /*5030*/  ISETP.GT.U32.AND P1, PT, R22.reuse, R8, PT ;  /* 0x000000081600720c */ /* 0x040fe20003f24070 */
[--C-:B------:R-:W-:Y:S01]  /*5040*/  @!P2 IMAD.IADD R3, R3, 0x1, -R22.reuse ;  /* 0x000000010303a824 */ /* 0x100fe200078e0a16 */
[----:B------:R-:W-:Y:S01]  /*5050*/  ISETP.GT.U32.AND P2, PT, R22, R6, PT ;  /* 0x000000061600720c */ /* 0x000fe20003f44070 */
[----:B------:R-:W-:Y:S01]  /*5060*/  @!P6 IMAD.IADD R10, R10, 0x1, -R22 ;  /* 0x000000010a0ae824 */ /* 0x000fe200078e0a16 */
[----:B------:R-:W-:Y:S01]  /*5070*/  ISETP.GT.U32.AND P6, PT, R22, R2, PT ;  /* 0x000000021600720c */ /* 0x000fe20003fc4070 */
[C---:B------:R-:W-:Y:S01]  /*5080*/  VIADD R9, R23.reuse, 0x150 ;  /* 0x0000015017097836 */ /* 0x040fe20000000000 */
[----:B------:R0:W-:Y:S01]  /*5090*/  STL [R1+0x314], R13 ;  /* 0x0003140d01007387 */ /* 0x0001e20000100800 */
[----:B------:R-:W-:-:S02]  /*50a0*/  VIADD R7, R23, 0x14e ;  /* 0x0000014e17077836 */ /* 0x000fc40000000000 */
[----:B------:R-:W-:Y:S01]  /*50b0*/  @!P5 IMAD.MOV R10, RZ, RZ, -R10 ;  /* 0x000000ffff0ad224 */ /* 0x000fe200078e0a0a */
[----:B------:R-:W-:Y:S02]  /*50c0*/  IABS R14, R9 ;  /* 0x00000009000e7213 */ /* 0x000fe40000000000 */
[----:B------:R-:W-:Y:S01]  /*50d0*/  IABS R4, R7 ;  /* 0x0000000700047213 */ /* 0x000fe20000000000 */
[--C-:B------:R-:W-:Y:S01]  /*50e0*/  @!P1 IMAD.IADD R8, R8, 0x1, -R22.reuse ;  /* 0x0000000108089824 */ /* 0x100fe200078e0a16 */
[----:B------:R-:W-:Y:S01]  /*50f0*/  ISETP.GE.AND P1, PT, R5, RZ, PT ;  /* 0x000000ff0500720c */ /* 0x000fe20003f26270 */
[--C-:B------:R-:W-:Y:S01]  /*5100*/  @!P2 IMAD.IADD R6, R6, 0x1, -R22.reuse ;  /* 0x000000010606a824 */ /* 0x100fe200078e0a16 */
[----:B------:R-:W-:Y:S01]  /*5110*/  ISETP.GE.AND P2, PT, R11, RZ, PT ;  /* 0x000000ff0b00720c */ /* 0x000fe20003f46270 */
[----:B0-----:R-:W-:Y:S02]  /*5120*/  IMAD.MOV.U32 R13, RZ, RZ, R3 ;  /* 0x000000ffff0d7224 */ /* 0x001fe400078e0003 */
[----:B------:R-:W-:-:S02]  /*5130*/  @!P6 IMAD.IADD R2, R2, 0x1, -R22 ;  /* 0x000000010202e824 */ /* 0x000fc400078e0a16 */
        /* <DEDUP_REMOVED lines=52> */
[----:B------:R-:W-:Y:S01]  /*5480*/  IMAD.HI.U32 R18, R0, R14, RZ ;  /* 0x0000000e00127227 */ /* 0x000fe200078e00ff */
[----:B------:R-:W-:-:S03]  /*5490*/  IABS R16, R11 ;  /* 0x0000000b00107213 */ /* 0x000fc60000000000 */
[----:B------:R-:W-:Y:S01]  /*54a0*/  @!P1 IMAD.IADD R5, R5, 0x1, -R22 ;  /* 0x0000000105059824 */ /* 0x000fe200078e0a16 */
[----:B------:R-:W-:Y:S01]  /*54b0*/  ISETP.GE.AND P1, PT, R17, RZ, PT ;  /* 0x000000ff1100720c */ /* 0x000fe20003f26270 */
[----:B------:R-:W-:Y:S02]  /*54c0*/  IMAD.MOV R17, RZ, RZ, -R18 ;  /* 0x000000ffff117224 */ /* 0x000fe400078e0a12 */
[----:B------:R-:W-:Y:S02]  /*54d0*/  @!P6 IMAD.IADD R7, R7, 0x1, -R22 ;  /* 0x000000010707e824 */ /* 0x000fe400078e0a16 */
[----:B------:R-:W-:Y:S02]  /*54e0*/  @!P2 IMAD.MOV R2, RZ, RZ, -R2 ;  /* 0x000000ffff02a224 */ /* 0x000fe400078e0a02 */
[----:B------:R-:W-:Y:S01]  /*54f0*/  IMAD.HI.U32 R19, R0, R16, RZ ;  /* 0x0000001000137227 */ /* 0x000fe200078e00ff */
[C---:B------:R-:W-:Y:S02]  /*5500*/  ISETP.GT.U32.AND P2, PT, R22.reuse, R7, PT ;  /* 0x000000071600720c */ /* 0x040fe40003f44070 */
[----:B------:R0:W-:Y:S01]  /*5510*/  STL [R1+0x38c], R2 ;  /* 0x00038c0201007387 */ /* 0x0001e20000100800 */
[----:B------:R-:W-:-:S02]  /*5520*/  IMAD R14, R22, R17, R14 ;  /* 0x00000011160e7224 */ /* 0x000fc400078e020e */
[----:B------:R-:W-:Y:S02]  /*5530*/  IMAD.MOV R19, RZ, RZ, -R19 ;  /* 0x000000ffff137224 */ /* 0x000fe400078e0a13 */
[----:B------:R-:W-:Y:S01]  /*5540*/  @!P4 IMAD.IADD R6, R6, 0x1, -R22 ;  /* 0x000000010606c824 */ /* 0x000fe200078e0a16 */
[----:B------:R-:W-:Y:S01]  /*5550*/  ISETP.GE.AND P4, PT, R8, RZ, PT ;  /* 0x000000ff0800720c */ /* 0x000fe20003f86270 */
[----:B------:R-:W-:Y:S01]  /*5560*/  @!P0 IMAD.MOV R3, RZ, RZ, -R3 ;  /* 0x000000ffff038224 */ /* 0x000fe200078e0a03 */
[C---:B------:R-:W-:Y:S01]  /*5570*/  ISETP.GT.U32.AND P0, PT, R22.reuse, R14, PT ;  /* 0x0000000e1600720c */ /* 0x040fe20003f04070 */
[C---:B------:R-:W-:Y:S01]  /*5580*/  IMAD R16, R22.reuse, R19, R16 ;  /* 0x0000001316107224 */ /* 0x040fe200078e0210 */
[C---:B------:R-:W-:Y:S01]  /*5590*/  ISETP.GT.U32.AND P6, PT, R22.reuse, R6, PT ;  /* 0x000000061600720c */ /* 0x040fe20003fc4070 */
[----:B------:R-:W-:Y:S01]  /*55a0*/  @!P2 IMAD.IADD R7, R7, 0x1, -R22 ;  /* 0x000000010707a824 */ /* 0x000fe200078e0a16 */
[----:B------:R1:W-:Y:S01]  /*55b0*/  STL [R1+0x390], R3 ;  /* 0x0003900301007387 */ /* 0x0003e20000100800 */
[----:B0-----:R-:W-:Y:S01]  /*55c0*/  IMAD.MOV.U32 R2, RZ, RZ, R5 ;  /* 0x000000ffff027224 */ /* 0x001fe200078e0005 */
[----:B------:R-:W-:Y:S01]  /*55d0*/  ISETP.GT.U32.AND P2, PT, R22, R16, PT ;  /* 0x000000101600720c */ /* 0x000fe20003f44070 */
[----:B------:R-:W-:-:S02]  /*55e0*/  VIADD R15, R23, 0x142 ;  /* 0x00000142170f7836 */ /* 0x000fc40000000000 */
[----:B------:R-:W-:Y:S01]  /*55f0*/  @!P5 IMAD.MOV R4, RZ, RZ, -R4 ;  /* 0x000000ffff04d224 */ /* 0x000fe200078e0a04 */
[----:B------:R-:W-:Y:S01]  /*5600*/  ISETP.GE.AND P5, PT, R9, RZ, PT ;  /* 0x000000ff0900720c */ /* 0x000fe20003fa6270 */
[----:B------:R-:W-:Y:S01]  /*5610*/  @!P1 IMAD.MOV R2, RZ, RZ, -R2 ;  /* 0x000000ffff029224 */ /* 0x000fe200078e0a02 */
[----:B------:R-:W-:Y:S01]  /*5620*/  IABS R18, R15 ;  /* 0x0000000f00127213 */ /* 0x000fe20000000000 */
[--C-:B------:R-:W-:Y:S01]  /*5630*/  @!P0 IMAD.IADD R14, R14, 0x1, -R22.reuse ;  /* 0x000000010e0e8824 */ /* 0x100fe200078e0a16 */
[----:B------:R-:W-:Y:S01]  /*5640*/  STL [R1+0x388], R4 ;  /* 0x0003880401007387 */ /* 0x000fe20000100800 */
[----:B------:R-:W-:Y:S01]  /*5650*/  @!P6 IMAD.IADD R6, R6, 0x1, -R22 ;  /* 0x000000010606e824 */ /* 0x000fe200078e0a16 */
[----:B------:R-:W-:Y:S01]  /*5660*/  ISETP.GE.AND P1, PT, R10, RZ, PT ;  /* 0x000000ff0a00720c */ /* 0x000fe20003f26270 */
[----:B-1----:R-:W-:Y:S01]  /*5670*/  IMAD.HI.U32 R3, R0, R18, RZ ;  /* 0x0000001200037227 */ /* 0x002fe200078e00ff */
[----:B------:R0:W-:Y:S01]  /*5680*/  STL [R1+0x384], R2 ;  /* 0x0003840201007387 */ /* 0x0001e20000100800 */
[----:B------:R-:W-:-:S02]  /*5690*/  ISETP.GT.U32.AND P0, PT, R22, R14, PT ;  /* 0x0000000e1600720c */ /* 0x000fc40003f04070 */
[----:B------:R-:W-:Y:S01]  /*56a0*/  @!P2 IMAD.IADD R16, R16, 0x1, -R22 ;  /* 0x000000011010a824 */ /* 0x000fe200078e0a16 */
[----:B------:R-:W-:Y:S01]  /*56b0*/  ISETP.GE.AND P6, PT, R11, RZ, PT ;  /* 0x000000ff0b00720c */ /* 0x000fe20003fc6270 */
[----:B------:R-:W-:Y:S02]  /*56c0*/  IMAD.MOV.U32 R8, RZ, RZ, R6 ;  /* 0x000000ffff087224 */ /* 0x000fe400078e0006 */
[----:B------:R-:W-:Y:S01]  /*56d0*/  IMAD.MOV R3, RZ, RZ, -R3 ;  /* 0x000000ffff037224 */ /* 0x000fe200078e0a03 */
[C---:B------:R-:W-:Y:S01]  /*56e0*/  ISETP.GT.U32.AND P2, PT, R22.reuse, R16, PT ;  /* 0x000000101600720c */ /* 0x040fe20003f44070 */
[C---:B------:R-:W-:Y:S02]  /*56f0*/  VIADD R6, R23.reuse, 0x13e ;  /* 0x0000013e17067836 */ /* 0x040fe40000000000 */
[----:B0-----:R-:W-:Y:S02]  /*5700*/  VIADD R2, R23, 0x140 ;  /* 0x0000014017027836 */ /* 0x001fe40000000000 */
[----:B------:R-:W-:Y:S01]  /*5710*/  @!P4 IMAD.MOV R8, RZ, RZ, -R8 ;  /* 0x000000ffff08c224 */ /* 0x000fe200078e0a08 */
[----:B------:R-:W-:Y:S01]  /*5720*/  ISETP.GE.AND P4, PT, R15, RZ, PT ;  /* 0x000000ff0f00720c */ /* 0x000fe20003f86270 */
[----:B------:R-:W-:Y:S01]  /*5730*/  IMAD R18, R22, R3, R18 ;  /* 0x0000000316127224 */ /* 0x000fe200078e0212 */
[----:B------:R-:W-:Y:S01]  /*5740*/  IABS R5, R2 ;  /* 0x0000000200057213 */ /* 0x000fe20000000000 */
[----:B------:R-:W-:Y:S01]  /*5750*/  @!P0 IMAD.IADD R14, R14, 0x1, -R22 ;  /* 0x000000010e0e8824 */ /* 0x000fe200078e0a16 */
[----:B------:R-:W-:Y:S01]  /*5760*/  IABS R3, R6 ;  /* 0x0000000600037213 */ /* 0x000fe20000000000 */
[----:B------:R-:W-:Y:S01]  /*5770*/  IMAD.MOV.U32 R4, RZ, RZ, R7 ;  /* 0x000000ffff047224 */ /* 0x000fe200078e0007 */
[----:B------:R0:W-:Y:S01]  /*5780*/  STL [R1+0x3a4], R8 ;  /* 0x0003a40801007387 */ /* 0x0001e20000100800 */
[----:B------:R-:W-:Y:S01]  /*5790*/  IMAD.HI.U32 R15, R0, R5, RZ ;  /* 0x00000005000f7227 */ /* 0x000fe200078e00ff */
[----:B------:R-:W-:-:S03]  /*57a0*/  ISETP.GE.AND P0, PT, R2, RZ, PT ;  /* 0x000000ff0200720c */ /* 0x000fc60003f06270 */
[----:B------:R-:W-:Y:S02]  /*57b0*/  IMAD.MOV R15, RZ, RZ, -R15 ;  /* 0x000000ffff0f7224 */ /* 0x000fe400078e0a0f */
[----:B------:R-:W-:Y:S02]  /*57c0*/  IMAD.MOV.U32 R7, RZ, RZ, R14 ;  /* 0x000000ffff077224 */ /* 0x000fe400078e000e */
[----:B------:R-:W-:Y:S02]  /*57d0*/  IMAD R15, R22, R15, R5 ;  /* 0x0000000f160f7224 */ /* 0x000fe400078e0205 */
[----:B0-----:R-:W-:-:S04]  /*57e0*/  IMAD.HI.U32 R8, R0, R3, RZ ;  /* 0x0000000300087227 */ /* 0x001fc800078e00ff */
[----:B------:R-:W-:Y:S01]  /*57f0*/  @!P5 IMAD.MOV R4, RZ, RZ, -R4 ;  /* 0x000000ffff04d224 */ /* 0x000fe200078e0a04 */
[----:B------:R-:W-:Y:S01]  /*5800*/  ISETP.GT.U32.AND P5, PT, R22, R18, PT ;  /* 0x000000121600720c */ /* 0x000fe20003fa4070 */
[----:B------:R-:W-:Y:S02]  /*5810*/  IMAD.MOV R8, RZ, RZ, -R8 ;  /* 0x000000ffff087224 */ /* 0x000fe400078e0a08 */
[----:B------:R-:W-:Y:S01]  /*5820*/  @!P2 IMAD.IADD R16, R16, 0x1, -R22 ;  /* 0x000000011010a824 */ /* 0x000fe200078e0a16 */
[----:B------:R0:W-:Y:S01]  /*5830*/  STL [R1+0x3a0], R4 ;  /* 0x0003a00401007387 */ /* 0x0001e20000100800 */
[----:B------:R-:W-:Y:S01]  /*5840*/  @!P1 IMAD.MOV R7, RZ, RZ, -R7 ;  /* 0x000000ffff079224 */ /* 0x000fe200078e0a07 */
[C---:B------:R-:W-:Y:S01]  /*5850*/  ISETP.GT.U32.AND P1, PT, R22.reuse, R15, PT ;  /* 0x0000000f1600720c */ /* 0x040fe20003f24070 */
[----:B------:R-:W-:Y:S01]  /*5860*/  IMAD R3, R22, R8, R3 ;  /* 0x0000000816037224 */ /* 0x000fe200078e0203 */
[----:B------:R-:W-:Y:S01]  /*5870*/  ISETP.GE.AND P2, PT, R6, RZ, PT ;  /* 0x000000ff0600720c */ /* 0x000fe20003f46270 */
[----:B------:R-:W-:Y:S01]  /*5880*/  IMAD.MOV.U32 R9, RZ, RZ, R16 ;  /* 0x000000ffff097224 */ /* 0x000fe200078e0010 */
[----:B------:R1:W-:Y:S01]  /*5890*/  STL [R1+0x39c], R7 ;  /* 0x00039c0701007387 */ /* 0x0003e20000100800 */
[----:B------:R-:W-:-:S02]  /*58a0*/  VIADD R2, R23, 0x13a ;  /* 0x0000013a17027836 */ /* 0x000fc40000000000 */
[----:B------:R-:W-:Y:S01]  /*58b0*/  @!P6 IMAD.MOV R9, RZ, RZ, -R9 ;  /* 0x000000ffff09e224 */ /* 0x000fe200078e0a09 */
[----:B------:R-:W-:Y:S01]  /*58c0*/  ISETP.GT.U32.AND P6, PT, R22, R3, PT ;  /* 0x000000031600720c */ /* 0x000fe20003fc4070 */
[C---:B0-----:R-:W-:Y:S01]  /*58d0*/  VIADD R4, R23.reuse, 0x13c ;  /* 0x0000013c17047836 */ /* 0x041fe20000000000 */
[----:B------:R-:W-:Y:S01]  /*58e0*/  IABS R6, R2 ;  /* 0x0000000200067213 */ /* 0x000fe20000000000 */
[----:B------:R-:W-:Y:S01]  /*58f0*/  VIADD R8, R23, 0x138 ;  /* 0x0000013817087836 */ /* 0x000fe20000000000 */
[----:B------:R0:W-:Y:S01]  /*5900*/  STL [R1+0x398], R9 ;  /* 0x0003980901007387 */ /* 0x0001e20000100800 */
[--C-:B------:R-:W-:Y:S01]  /*5910*/  @!P1 IMAD.IADD R15, R15, 0x1, -R22.reuse ;  /* 0x000000010f0f9824 */ /* 0x100fe200078e0a16 */
[----:B------:R-:W-:Y:S01]  /*5920*/  IABS R5, R4 ;  /* 0x0000000400057213 */ /* 0x000fe20000000000 */
[----:B------:R-:W-:-:S03]  /*5930*/  @!P5 IMAD.IADD R18, R18, 0x1, -R22 ;  /* 0x000000011212d824 */ /* 0x000fc600078e0a16 */
[----:B------:R-:W-:Y:S01]  /*5940*/  ISETP.GT.U32.AND P1, PT, R22, R15, PT ;  /* 0x0000000f1600720c */ /* 0x000fe20003f24070 */
[----:B-1----:R-:W-:Y:S01]  /*5950*/  IMAD.HI.U32 R7, R0, R5, RZ ;  /* 0x0000000500077227 */ /* 0x002fe200078e00ff */
[----:B------:R-:W-:-:S03]  /*5960*/  ISETP.GT.U32.AND P5, PT, R22, R18, PT ;  /* 0x000000121600720c */ /* 0x000fc60003fa4070 */
[----:B------:R-:W-:Y:S02]  /*5970*/  IMAD.MOV R7, RZ, RZ, -R7 ;  /* 0x000000ffff077224 */ /* 0x000fe400078e0a07 */
[----:B0-----:R-:W-:-:S04]  /*5980*/  IMAD.HI.U32 R9, R0, R6, RZ ;  /* 0x0000000600097227 */ /* 0x001fc800078e00ff */
[----:B------:R-:W-:Y:S01]  /*5990*/  IMAD R5, R22, R7, R5 ;  /* 0x0000000716057224 */ /* 0x000fe200078e0205 */
[----:B------:R-:W-:Y:S01]  /*59a0*/  IABS R7, R8 ;  /* 0x0000000800077213 */ /* 0x000fe20000000000 */
[----:B------:R-:W-:Y:S02]  /*59b0*/  @!P6 IMAD.IADD R3, R3, 0x1, -R22 ;  /* 0x000000010303e824 */ /* 0x000fe400078e0a16 */
[----:B------:R-:W-:Y:S02]  /*59c0*/  IMAD.MOV R9, RZ, RZ, -R9 ;  /* 0x000000ffff097224 */ /* 0x000fe400078e0a09 */
[----:B------:R-:W-:Y:S01]  /*59d0*/  IMAD.HI.U32 R11, R0, R7, RZ ;  /* 0x00000007000b7227 */ /* 0x000fe200078e00ff */
[----:B------:R-:W-:-:S03]  /*59e0*/  ISETP.GT.U32.AND P6, PT, R22, R3, PT ;  /* 0x000000031600720c */ /* 0x000fc60003fc4070 */
[C---:B------:R-:W-:Y:S02]  /*59f0*/  IMAD R6, R22.reuse, R9, R6 ;  /* 0x0000000916067224 */ /* 0x040fe400078e0206 */
[----:B------:R-:W-:Y:S02]  /*5a00*/  IMAD.MOV R11, RZ, RZ, -R11 ;  /* 0x000000ffff0b7224 */ /* 0x000fe400078e0a0b */
[--C-:B------:R-:W-:Y:S01]  /*5a10*/  @!P1 IMAD.IADD R15, R15, 0x1, -R22.reuse ;  /* 0x000000010f0f9824 */ /* 0x100fe200078e0a16 */
[C---:B------:R-:W-:Y:S01]  /*5a20*/  ISETP.GT.U32.AND P1, PT, R22.reuse, R6, PT ;  /* 0x000000061600720c */ /* 0x040fe20003f24070 */
[----:B------:R-:W-:Y:S02]  /*5a30*/  IMAD R7, R22, R11, R7 ;  /* 0x0000000b16077224 */ /* 0x000fe400078e0207 */
[--C-:B------:R-:W-:Y:S01]  /*5a40*/  @!P5 IMAD.IADD R18, R18, 0x1, -R22.reuse ;  /* 0x000000011212d824 */ /* 0x100fe200078e0a16 */
[----:B------:R-:W-:Y:S01]  /*5a50*/  ISETP.GE.AND P5, PT, R4, RZ, PT ;  /* 0x000000ff0400720c */ /* 0x000fe20003fa6270 */
[----:B------:R-:W-:Y:S01]  /*5a60*/  @!P6 IMAD.IADD R3, R3, 0x1, -R22 ;  /* 0x000000010303e824 */ /* 0x000fe200078e0a16 */
[----:B------:R-:W-:Y:S01]  /*5a70*/  ISETP.GT.U32.AND P6, PT, R22, R7, PT ;  /* 0x000000071600720c */ /* 0x000fe20003fc4070 */
[----:B------:R-:W-:-:S02]  /*5a80*/  VIADD R4, R23, 0x136 ;  /* 0x0000013617047836 */ /* 0x000fc40000000000 */
[----:B------:R-:W-:Y:S02]  /*5a90*/  IMAD.MOV.U32 R10, RZ, RZ, R18 ;  /* 0x000000ffff0a7224 */ /* 0x000fe400078e0012 */
[----:B------:R-:W-:Y:S01]  /*5aa0*/  IMAD.MOV.U32 R13, RZ, RZ, R15 ;  /* 0x000000ffff0d7224 */ /* 0x000fe200078e000f */
[----:B------:R-:W-:Y:S01]  /*5ab0*/  IABS R14, R4 ;  /* 0x00000004000e7213 */ /* 0x000fe20000000000 */
[----:B------:R-:W-:Y:S01]  /*5ac0*/  @!P4 IMAD.MOV R10, RZ, RZ, -R10 ;  /* 0x000000ffff0ac224 */ /* 0x000fe200078e0a0a */
[----:B------:R-:W-:Y:S01]  /*5ad0*/  ISETP.GT.U32.AND P4, PT, R22, R5, PT ;  /* 0x000000051600720c */ /* 0x000fe20003f84070 */
[----:B------:R-:W-:Y:S01]  /*5ae0*/  @!P1 IMAD.IADD R6, R6, 0x1, -R22 ;  /* 0x0000000106069824 */ /* 0x000fe200078e0a16 */
[----:B------:R-:W-:Y:S01]  /*5af0*/  ISETP.GE.AND P1, PT, R2, RZ, PT ;  /* 0x000000ff0200720c */ /* 0x000fe20003f26270 */
[----:B------:R-:W-:Y:S01]  /*5b00*/  VIADD R9, R23, 0x134 ;  /* 0x0000013417097836 */ /* 0x000fe20000000000 */
[----:B------:R0:W-:Y:S01]  /*5b10*/  STL [R1+0x394], R10 ;  /* 0x0003940a01007387 */ /* 0x0001e20000100800 */
[----:B------:R-:W-:-:S03]  /*5b20*/  IMAD.HI.U32 R17, R0, R14, RZ ;  /* 0x0000000e00117227 */ /* 0x000fc600078e00ff */
[----:B------:R-:W-:Y:S01]  /*5b30*/  IABS R16, R9 ;  /* 0x0000000900107213 */ /* 0x000fe20000000000 */
[----:B------:R-:W-:Y:S01]  /*5b40*/  @!P0 IMAD.MOV R13, RZ, RZ, -R13 ;  /* 0x000000ffff0d8224 */ /* 0x000fe200078e0a0d */
[----:B------:R-:W-:Y:S01]  /*5b50*/  ISETP.GT.U32.AND P0, PT, R22, R6, PT ;  /* 0x000000061600720c */ /* 0x000fe20003f04070 */
[----:B------:R-:W-:Y:S01]  /*5b60*/  @!P6 IMAD.IADD R7, R7, 0x1, -R22 ;  /* 0x000000010707e824 */ /* 0x000fe200078e0a16 */
[----:B------:R-:W-:Y:S01]  /*5b70*/  ISETP.GE.AND P6, PT, R8, RZ, PT ;  /* 0x000000ff0800720c */ /* 0x000fe20003fc6270 */
[----:B------:R-:W-:Y:S01]  /*5b80*/  IMAD.MOV R17, RZ, RZ, -R17 ;  /* 0x000000ffff117224 */ /* 0x000fe200078e0a11 */
[----:B------:R-:W-:Y:S01]  /*5b90*/  STL [R1+0x380], R13 ;  /* 0x0003800d01007387 */ /* 0x000fe20000100800 */
[----:B0-----:R-:W-:Y:S02]  /*5ba0*/  VIADD R10, R23, 0x132 ;  /* 0x00000132170a7836 */ /* 0x001fe40000000000 */
[----:B------:R-:W-:Y:S01]  /*5bb0*/  @!P2 IMAD.MOV R3, RZ, RZ, -R3 ;  /* 0x000000ffff03a224 */ /* 0x000fe200078e0a03 */
[C---:B------:R-:W-:Y:S01]  /*5bc0*/  ISETP.GT.U32.AND P2, PT, R22.reuse, R7, PT ;  /* 0x000000071600720c */ /* 0x040fe20003f44070 */
[----:B------:R-:W-:Y:S01]  /*5bd0*/  IMAD R2, R22, R17, R14 ;  /* 0x0000001116027224 */ /* 0x000fe200078e020e */
[----:B------:R-:W-:Y:S01]  /*5be0*/  IABS R11, R10 ;  /* 0x0000000a000b7213 */ /* 0x000fe20000000000 */
[----:B------:R-:W-:Y:S01]  /*5bf0*/  @!P4 IMAD.IADD R5, R5, 0x1, -R22 ;  /* 0x000000010505c824 */ /* 0x000fe200078e0a16 */
[----:B------:R0:W-:Y:S01]  /*5c00*/  STL [R1+0x3b0], R3 ;  /* 0x0003b00301007387 */ /* 0x0001e20000100800 */
[----:B------:R-:W-:-:S03]  /*5c10*/  IMAD.HI.U32 R14, R0, R16, RZ ;  /* 0x00000010000e7227 */ /* 0x000fc600078e00ff */
[----:B------:R-:W-:Y:S01]  /*5c20*/  ISETP.GT.U32.AND P4, PT, R22, R5, PT ;  /* 0x000000051600720c */ /* 0x000fe20003f84070 */
[----:B------:R-:W-:Y:S02]  /*5c30*/  IMAD.MOV R8, RZ, RZ, -R14 ;  /* 0x000000ffff087224 */ /* 0x000fe400078e0a0e */
[--C-:B------:R-:W-:Y:S01]  /*5c40*/  @!P0 IMAD.IADD R6, R6, 0x1, -R22.reuse ;  /* 0x0000000106068824 */ /* 0x100fe200078e0a16 */
[----:B------:R-:W-:Y:S01]  /*5c50*/  ISETP.GE.AND P0, PT, R4, RZ, PT ;  /* 0x000000ff0400720c */ /* 0x000fe20003f06270 */
[----:B------:R-:W-:Y:S02]  /*5c60*/  @!P2 IMAD.IADD R7, R7, 0x1, -R22 ;  /* 0x000000010707a824 */ /* 0x000fe400078e0a16 */
[----:B0-----:R-:W-:-:S04]  /*5c70*/  IMAD.HI.U32 R3, R0, R11, RZ ;  /* 0x0000000b00037227 */ /* 0x001fc800078e00ff */
[----:B------:R-:W-:Y:S02]  /*5c80*/  IMAD.MOV R4, RZ, RZ, -R3 ;  /* 0x000000ffff047224 */ /* 0x000fe400078e0a03 */
[C---:B------:R-:W-:Y:S02]  /*5c90*/  IMAD R3, R22.reuse, R8, R16 ;  /* 0x0000000816037224 */ /* 0x040fe400078e0210 */
[----:B------:R-:W-:Y:S01]  /*5ca0*/  @!P4 IMAD.IADD R5, R5, 0x1, -R22 ;  /* 0x000000010505c824 */ /* 0x000fe200078e0a16 */
[C---:B------:R-:W-:Y:S01]  /*5cb0*/  ISETP.GT.U32.AND P4, PT, R22.reuse, R2, PT ;  /* 0x000000021600720c */ /* 0x040fe20003f84070 */
[C---:B------:R-:W-:Y:S01]  /*5cc0*/  IMAD R4, R22.reuse, R4, R11 ;  /* 0x0000000416047224 */ /* 0x040fe200078e020b */
[C---:B------:R-:W-:Y:S01]  /*5cd0*/  ISETP.GT.U32.AND P2, PT, R22.reuse, R3, PT ;  /* 0x000000031600720c */ /* 0x040fe20003f44070 */
[C---:B------:R-:W-:Y:S02]  /*5ce0*/  VIADD R14, R23.reuse, 0x130 ;  /* 0x00000130170e7836 */ /* 0x040fe40000000000 */
[----:B------:R-:W-:Y:S01]  /*5cf0*/  @!P5 IMAD.MOV R5, RZ, RZ, -R5 ;  /* 0x000000ffff05d224 */ /* 0x000fe200078e0a05 */
[----:B------:R-:W-:Y:S01]  /*5d00*/  ISETP.GT.U32.AND P5, PT, R22, R4, PT ;  /* 0x000000041600720c */ /* 0x000fe20003fa4070 */
[----:B------:R-:W-:Y:S01]  /*5d10*/  IMAD.MOV.U32 R17, RZ, RZ, R6 ;  /* 0x000000ffff117224 */ /* 0x000fe200078e0006 */
[----:B------:R-:W-:Y:S01]  /*5d20*/  IABS R15, R14 ;  /* 0x0000000e000f7213 */ /* 0x000fe20000000000 */
[----:B------:R-:W-:Y:S01]  /*5d30*/  VIADD R8, R23, 0x12e ;  /* 0x0000012e17087836 */ /* 0x000fe20000000000 */
[----:B------:R0:W-:Y:S01]  /*5d40*/  STL [R1+0x3ac], R5 ;  /* 0x0003ac0501007387 */ /* 0x0001e20000100800 */
[----:B------:R-:W-:Y:S01]  /*5d50*/  @!P1 IMAD.MOV R17, RZ, RZ, -R17 ;  /* 0x000000ffff119224 */ /* 0x000fe200078e0a11 */
[----:B------:R-:W-:Y:S01]  /*5d60*/  ISETP.GE.AND P1, PT, R9, RZ, PT ;  /* 0x000000ff0900720c */ /* 0x000fe20003f26270 */
[----:B------:R-:W-:Y:S01]  /*5d70*/  VIADD R9, R23, 0x12c ;  /* 0x0000012c17097836 */ /* 0x000fe20000000000 */
[----:B------:R-:W-:Y:S01]  /*5d80*/  IABS R11, R8 ;  /* 0x00000008000b7213 */ /* 0x000fe20000000000 */
[--C-:B------:R-:W-:Y:S01]  /*5d90*/  @!P2 IMAD.IADD R3, R3, 0x1, -R22.reuse ;  /* 0x000000010303a824 */ /* 0x100fe200078e0a16 */
[----:B------:R1:W-:Y:S01]  /*5da0*/  STL [R1+0x3a8], R17 ;  /* 0x0003a81101007387 */ /* 0x0003e20000100800 */
[----:B------:R-:W-:Y:S01]  /*5db0*/  IMAD.MOV.U32 R13, RZ, RZ, R7 ;  /* 0x000000ffff0d7224 */ /* 0x000fe200078e0007 */
[----:B------:R-:W-:Y:S01]  /*5dc0*/  IABS R7, R9 ;  /* 0x0000000900077213 */ /* 0x000fe20000000000 */
[----:B------:R-:W-:Y:S01]  /*5dd0*/  @!P5 IMAD.IADD R4, R4, 0x1, -R22 ;  /* 0x000000010404d824 */ /* 0x000fe200078e0a16 */
[----:B------:R-:W-:Y:S01]  /*5de0*/  ISETP.GT.U32.AND P2, PT, R22, R3, PT ;  /* 0x000000031600720c */ /* 0x000fe20003f44070 */
[----:B0-----:R-:W-:-:S03]  /*5df0*/  IMAD.HI.U32 R5, R0, R15, RZ ;  /* 0x0000000f00057227 */ /* 0x001fc600078e00ff */
[----:B------:R-:W-:Y:S01]  /*5e00*/  ISETP.GT.U32.AND P5, PT, R22, R4, PT ;  /* 0x000000041600720c */ /* 0x000fe20003fa4070 */
[----:B------:R-:W-:Y:S02]  /*5e10*/  IMAD.MOV R5, RZ, RZ, -R5 ;  /* 0x000000ffff057224 */ /* 0x000fe400078e0a05 */
[----:B------:R-:W-:-:S04]  /*5e20*/  IMAD.HI.U32 R6, R0, R11, RZ ;  /* 0x0000000b00067227 */ /* 0x000fc800078e00ff */
[----:B------:R-:W-:Y:S02]  /*5e30*/  IMAD R5, R22, R5, R15 ;  /* 0x0000000516057224 */ /* 0x000fe400078e020f */
[--C-:B------:R-:W-:Y:S02]  /*5e40*/  @!P4 IMAD.IADD R2, R2, 0x1, -R22.reuse ;  /* 0x000000010202c824 */ /* 0x100fe400078e0a16 */
[----:B------:R-:W-:Y:S01]  /*5e50*/  @!P2 IMAD.IADD R3, R3, 0x1, -R22 ;  /* 0x000000010303a824 */ /* 0x000fe200078e0a16 */
[C---:B------:R-:W-:Y:S01]  /*5e60*/  ISETP.GT.U32.AND P2, PT, R22.reuse, R5, PT ;  /* 0x000000051600720c */ /* 0x040fe20003f44070 */
[----:B------:R-:W-:Y:S01]  /*5e70*/  IMAD.MOV R6, RZ, RZ, -R6 ;  /* 0x000000ffff067224 */ /* 0x000fe200078e0a06 */
[----:B------:R-:W-:Y:S01]  /*5e80*/  ISETP.GT.U32.AND P4, PT, R22, R2, PT ;  /* 0x000000021600720c */ /* 0x000fe20003f84070 */
[----:B-1----:R-:W-:-:S04]  /*5e90*/  IMAD.HI.U32 R17, R0, R7, RZ ;  /* 0x0000000700117227 */ /* 0x002fc800078e00ff */
[----:B------:R-:W-:Y:S02]  /*5ea0*/  IMAD R6, R22, R6, R11 ;  /* 0x0000000616067224 */ /* 0x000fe400078e020b */
[----:B------:R-:W-:Y:S02]  /*5eb0*/  IMAD.MOV R17, RZ, RZ, -R17 ;  /* 0x000000ffff117224 */ /* 0x000fe400078e0a11 */
[--C-:B------:R-:W-:Y:S01]  /*5ec0*/  @!P5 IMAD.IADD R4, R4, 0x1, -R22.reuse ;  /* 0x000000010404d824 */ /* 0x100fe200078e0a16 */
[C---:B------:R-:W-:Y:S01]  /*5ed0*/  ISETP.GT.U32.AND P5, PT, R22.reuse, R6, PT ;  /* 0x000000061600720c */ /* 0x040fe20003fa4070 */
[C---:B------:R-:W-:Y:S02]  /*5ee0*/  IMAD R7, R22.reuse, R17, R7 ;  /* 0x0000001116077224 */ /* 0x040fe400078e0207 */
[--C-:B------:R-:W-:Y:S02]  /*5ef0*/  @!P2 IMAD.IADD R5, R5, 0x1, -R22.reuse ;  /* 0x000000010505a824 */ /* 0x100fe400078e0a16 */
[----:B------:R-:W-:Y:S01]  /*5f00*/  @!P6 IMAD.MOV R13, RZ, RZ, -R13 ;  /* 0x000000ffff0de224 */ /* 0x000fe200078e0a0d */
[----:B------:R-:W-:Y:S01]  /*5f10*/  ISETP.GT.U32.AND P2, PT, R22, R7, PT ;  /* 0x000000071600720c */ /* 0x000fe20003f44070 */
[--C-:B------:R-:W-:Y:S01]  /*5f20*/  @!P4 IMAD.IADD R2, R2, 0x1, -R22.reuse ;  /* 0x000000010202c824 */ /* 0x100fe200078e0a16 */
[----:B------:R-:W-:Y:S01]  /*5f30*/  ISETP.GE.AND P4, PT, R14, RZ, PT ;  /* 0x000000ff0e00720c */ /* 0x000fe20003f86270 */
[C---:B------:R-:W-:Y:S01]  /*5f40*/  VIADD R11, R23.reuse, 0x128 ;  /* 0x00000128170b7836 */ /* 0x040fe20000000000 */
[----:B------:R0:W-:Y:S01]  /*5f50*/  STL [R1+0x37c], R13 ;  /* 0x00037c0d01007387 */ /* 0x0001e20000100800 */
[C---:B------:R-:W-:Y:S01]  /*5f60*/  VIADD R14, R23.reuse, 0x126 ;  /* 0x00000126170e7836 */ /* 0x040fe20000000000 */
[----:B------:R-:W-:Y:S01]  /*5f70*/  ISETP.GE.AND P6, PT, R10, RZ, PT ;  /* 0x000000ff0a00720c */ /* 0x000fe20003fc6270 */
[----:B------:R-:W-:Y:S01]  /*5f80*/  @!P5 IMAD.IADD R6, R6, 0x1, -R22 ;  /* 0x000000010606d824 */ /* 0x000fe200078e0a16 */
[----:B------:R-:W-:Y:S01]  /*5f90*/  IABS R16, R11 ;  /* 0x0000000b00107213 */ /* 0x000fe20000000000 */
[C---:B------:R-:W-:Y:S01]  /*5fa0*/  VIADD R10, R23.reuse, 0x12a ;  /* 0x0000012a170a7836 */ /* 0x040fe20000000000 */
[----:B------:R-:W-:Y:S01]  /*5fb0*/  IABS R18, R14 ;  /* 0x0000000e00127213 */ /* 0x000fe20000000000 */
[----:B------:R-:W-:Y:S01]  /*5fc0*/  VIADD R17, R23, 0x124 ;  /* 0x0000012417117836 */ /* 0x000fe20000000000 */
[----:B------:R-:W-:Y:S01]  /*5fd0*/  ISETP.GT.U32.AND P5, PT, R22, R5, PT ;  /* 0x000000051600720c */ /* 0x000fe20003fa4070 */
[----:B------:R-:W-:Y:S01]  /*5fe0*/  IMAD.HI.U32 R20, R0, R16, RZ ;  /* 0x0000001000147227 */ /* 0x000fe200078e00ff */
[----:B------:R-:W-:-:S03]  /*5ff0*/  IABS R15, R10 ;  /* 0x0000000a000f7213 */ /* 0x000fc60000000000 */
[----:B0-----:R-:W-:Y:S01]  /*6000*/  IMAD.MOV.U32 R13, RZ, RZ, R2 ;  /* 0x000000ffff0d7224 */ /* 0x001fe200078e0002 */
[----:B------:R-:W-:Y:S01]  /*6010*/  IABS R2, R17 ;  /* 0x0000001100027213 */ /* 0x000fe20000000000 */
[----:B------:R-:W-:Y:S01]  /*6020*/  @!P2 IMAD.IADD R7, R7, 0x1, -R22 ;  /* 0x000000010707a824 */ /* 0x000fe200078e0a16 */
[----:B------:R-:W-:Y:S01]  /*6030*/  ISETP.GT.U32.AND P2, PT, R22, R6, PT ;  /* 0x000000061600720c */ /* 0x000fe20003f44070 */
[----:B------:R-:W-:Y:S01]  /*6040*/  @!P0 IMAD.MOV R13, RZ, RZ, -R13 ;  /* 0x000000ffff0d8224 */ /* 0x000fe200078e0a0d */
[----:B------:R-:W-:Y:S01]  /*6050*/  ISETP.GE.AND P0, PT, R8, RZ, PT ;  /* 0x000000ff0800720c */ /* 0x000fe20003f06270 */
[----:B------:R-:W-:-:S03]  /*6060*/  IMAD.HI.U32 R8, R0, R18, RZ ;  /* 0x0000001200087227 */ /* 0x000fc600078e00ff */
[----:B------:R0:W-:Y:S01]  /*6070*/  STL [R1+0x378], R13 ;  /* 0x0003780d01007387 */ /* 0x0001e20000100800 */
[----:B------:R-:W-:Y:S02]  /*6080*/  IMAD.MOV R20, RZ, RZ, -R20 ;  /* 0x000000ffff147224 */ /* 0x000fe400078e0a14 */
[----:B------:R-:W-:Y:S02]  /*6090*/  IMAD.MOV R8, RZ, RZ, -R8 ;  /* 0x000000ffff087224 */ /* 0x000fe400078e0a08 */
[----:B------:R-:W-:Y:S02]  /*60a0*/  IMAD R16, R22, R20, R16 ;  /* 0x0000001416107224 */ /* 0x000fe400078e0210 */
[----:B------:R-:W-:-:S04]  /*60b0*/  IMAD.HI.U32 R19, R0, R15, RZ ;  /* 0x0000000f00137227 */ /* 0x000fc800078e00ff */
[C---:B------:R-:W-:Y:S02]  /*60c0*/  IMAD R18, R22.reuse, R8, R18 ;  /* 0x0000000816127224 */ /* 0x040fe400078e0212 */
[----:B------:R-:W-:Y:S01]  /*60d0*/  @!P6 IMAD.MOV R4, RZ, RZ, -R4 ;  /* 0x000000ffff04e224 */ /* 0x000fe200078e0a04 */
[----:B------:R-:W-:Y:S01]  /*60e0*/  ISETP.GT.U32.AND P6, PT, R22, R16, PT ;  /* 0x000000101600720c */ /* 0x000fe20003fc4070 */
[----:B------:R-:W-:Y:S02]  /*60f0*/  IMAD.MOV R19, RZ, RZ, -R19 ;  /* 0x000000ffff137224 */ /* 0x000fe400078e0a13 */
[----:B------:R-:W-:Y:S01]  /*6100*/  @!P2 IMAD.IADD R6, R6, 0x1, -R22 ;  /* 0x000000010606a824 */ /* 0x000fe200078e0a16 */
[C---:B------:R-:W-:Y:S01]  /*6110*/  ISETP.GT.U32.AND P2, PT, R22.reuse, R18, PT ;  /* 0x000000121600720c */ /* 0x040fe20003f44070 */
[----:B------:R-:W-:Y:S01]  /*6120*/  @!P1 IMAD.MOV R3, RZ, RZ, -R3 ;  /* 0x000000ffff039224 */ /* 0x000fe200078e0a03 */
[C---:B------:R-:W-:Y:S01]  /*6130*/  ISETP.GT.U32.AND P1, PT, R22.reuse, R7, PT ;  /* 0x000000071600720c */ /* 0x040fe20003f24070 */
[----:B------:R-:W-:-:S02]  /*6140*/  IMAD R15, R22, R19, R15 ;  /* 0x00000013160f7224 */ /* 0x000fc400078e020f */
[----:B------:R-:W-:Y:S01]  /*6150*/  @!P5 IMAD.IADD R5, R5, 0x1, -R22 ;  /* 0x000000010505d824 */ /* 0x000fe200078e0a16 */
[----:B------:R1:W-:Y:S01]  /*6160*/  STL [R1+0x374], R3 ;  /* 0x0003740301007387 */ /* 0x0003e20000100800 */
[----:B------:R-:W-:Y:S01]  /*6170*/  VIADD R8, R23, 0x122 ;  /* 0x0000012217087836 */ /* 0x000fe20000000000 */
[----:B------:R-:W-:Y:S01]  /*6180*/  ISETP.GT.U32.AND P5, PT, R22, R15, PT ;  /* 0x0000000f1600720c */ /* 0x000fe20003fa4070 */
[----:B0-----:R-:W-:Y:S01]  /*6190*/  IMAD.MOV.U32 R13, RZ, RZ, R5 ;  /* 0x000000ffff0d7224 */ /* 0x001fe200078e0005 */
[----:B------:R0:W-:Y:S01]  /*61a0*/  STL [R1+0x370], R4 ;  /* 0x0003700401007387 */ /* 0x0001e20000100800 */
[----:B------:R-:W-:Y:S02]  /*61b0*/  IMAD.MOV.U32 R5, RZ, RZ, R6 ;  /* 0x000000ffff057224 */ /* 0x000fe400078e0006 */
[----:B------:R-:W-:Y:S01]  /*61c0*/  @!P4 IMAD.MOV R13, RZ, RZ, -R13 ;  /* 0x000000ffff0dc224 */ /* 0x000fe200078e0a0d */
[----:B------:R-:W-:Y:S01]  /*61d0*/  ISETP.GE.AND P4, PT, R9, RZ, PT ;  /* 0x000000ff0900720c */ /* 0x000fe20003f86270 */
[----:B------:R-:W-:-:S02]  /*61e0*/  @!P6 IMAD.IADD R16, R16, 0x1, -R22 ;  /* 0x000000011010e824 */ /* 0x000fc400078e0a16 */
[----:B-1----:R-:W-:Y:S01]  /*61f0*/  IMAD.HI.U32 R3, R0, R2, RZ ;  /* 0x0000000200037227 */ /* 0x002fe200078e00ff */
[----:B------:R-:W-:Y:S01]  /*6200*/  STL [R1+0x368], R13 ;  /* 0x0003680d01007387 */ /* 0x000fe20000100800 */
[----:B0-----:R-:W-:Y:S02]  /*6210*/  IABS R4, R8 ;  /* 0x0000000800047213 */ /* 0x001fe40000000000 */
[----:B------:R-:W-:Y:S02]  /*6220*/  IMAD.MOV R3, RZ, RZ, -R3 ;  /* 0x000000ffff037224 */ /* 0x000fe400078e0a03 */
[----:B------:R-:W-:Y:S01]  /*6230*/  @!P0 IMAD.MOV R5, RZ, RZ, -R5 ;  /* 0x000000ffff058224 */ /* 0x000fe200078e0a05 */
[----:B------:R-:W-:Y:S01]  /*6240*/  ISETP.GT.U32.AND P0, PT, R22, R16, PT ;  /* 0x000000101600720c */ /* 0x000fe20003f04070 */
[--C-:B------:R-:W-:Y:S02]  /*6250*/  @!P2 IMAD.IADD R18, R18, 0x1, -R22.reuse ;  /* 0x000000011212a824 */ /* 0x100fe400078e0a16 */
[----:B------:R-:W-:Y:S01]  /*6260*/  @!P1 IMAD.IADD R7, R7, 0x1, -R22 ;  /* 0x0000000107079824 */ /* 0x000fe200078e0a16 */
[----:B------:R0:W-:Y:S01]  /*6270*/  STL [R1+0x364], R5 ;  /* 0x0003640501007387 */ /* 0x0001e20000100800 */
[C---:B------:R-:W-:Y:S01]  /*6280*/  IMAD R2, R22.reuse, R3, R2 ;  /* 0x0000000316027224 */ /* 0x040fe200078e0202 */
[----:B------:R-:W-:Y:S01]  /*6290*/  ISETP.GT.U32.AND P2, PT, R22, R18, PT ;  /* 0x000000121600720c */ /* 0x000fe20003f44070 */
[----:B------:R-:W-:Y:S01]  /*62a0*/  VIADD R3, R23, 0x120 ;  /* 0x0000012017037836 */ /* 0x000fe20000000000 */
[----:B------:R-:W-:Y:S01]  /*62b0*/  ISETP.GE.AND P1, PT, R10, RZ, PT ;  /* 0x000000ff0a00720c */ /* 0x000fe20003f26270 */
[--C-:B------:R-:W-:Y:S01]  /*62c0*/  @!P5 IMAD.IADD R15, R15, 0x1, -R22.reuse ;  /* 0x000000010f0fd824 */ /* 0x100fe200078e0a16 */
[----:B------:R-:W-:Y:S01]  /*62d0*/  ISETP.GE.AND P5, PT, R11, RZ, PT ;  /* 0x000000ff0b00720c */ /* 0x000fe20003fa6270 */
[----:B------:R-:W-:Y:S01]  /*62e0*/  VIADD R10, R23, 0x118 ;  /* 0x00000118170a7836 */ /* 0x000fe20000000000 */
[----:B------:R-:W-:Y:S01]  /*62f0*/  IABS R6, R3 ;  /* 0x0000000300067213 */ /* 0x000fe20000000000 */
[----:B------:R-:W-:Y:S01]  /*6300*/  @!P0 IMAD.IADD R16, R16, 0x1, -R22 ;  /* 0x0000000110108824 */ /* 0x000fe200078e0a16 */
[----:B------:R-:W-:Y:S01]  /*6310*/  ISETP.GT.U32.AND P6, PT, R22, R15, PT ;  /* 0x0000000f1600720c */ /* 0x000fe20003fc4070 */
[----:B0-----:R-:W-:Y:S01]  /*6320*/  IMAD.MOV.U32 R5, RZ, RZ, R7 ;  /* 0x000000ffff057224 */ /* 0x001fe200078e0007 */
[----:B------:R-:W-:Y:S01]  /*6330*/  ISETP.GE.AND P0, PT, R17, RZ, PT ;  /* 0x000000ff1100720c */ /* 0x000fe20003f06270 */
[----:B------:R-:W-:Y:S01]  /*6340*/  IMAD.HI.U32 R7, R0, R4, RZ ;  /* 0x0000000400077227 */ /* 0x000fe200078e00ff */
[----:B------:R-:W-:-:S03]  /*6350*/  IABS R19, R10 ;  /* 0x0000000a00137213 */ /* 0x000fc60000000000 */
[----:B------:R-:W-:Y:S02]  /*6360*/  IMAD.MOV R7, RZ, RZ, -R7 ;  /* 0x000000ffff077224 */ /* 0x000fe400078e0a07 */
[----:B------:R-:W-:-:S04]  /*6370*/  IMAD.HI.U32 R9, R0, R6, RZ ;  /* 0x0000000600097227 */ /* 0x000fc800078e00ff */
[----:B------:R-:W-:Y:S01]  /*6380*/  @!P4 IMAD.MOV R5, RZ, RZ, -R5 ;  /* 0x000000ffff05c224 */ /* 0x000fe200078e0a05 */
[C---:B------:R-:W-:Y:S01]  /*6390*/  ISETP.GT.U32.AND P4, PT, R22.reuse, R2, PT ;  /* 0x000000021600720c */ /* 0x040fe20003f84070 */
[----:B------:R-:W-:Y:S02]  /*63a0*/  IMAD R4, R22, R7, R4 ;  /* 0x0000000716047224 */ /* 0x000fe400078e0204 */
[----:B------:R-:W-:Y:S01]  /*63b0*/  IMAD.MOV R9, RZ, RZ, -R9 ;  /* 0x000000ffff097224 */ /* 0x000fe200078e0a09 */
[----:B------:R0:W-:Y:S01]  /*63c0*/  STL [R1+0x360], R5 ;  /* 0x0003600501007387 */ /* 0x0001e20000100800 */
[----:B------:R-:W-:Y:S01]  /*63d0*/  @!P2 IMAD.IADD R18, R18, 0x1, -R22 ;  /* 0x000000011212a824 */ /* 0x000fe200078e0a16 */
[C---:B------:R-:W-:Y:S01]  /*63e0*/  ISETP.GT.U32.AND P2, PT, R22.reuse, R4, PT ;  /* 0x000000041600720c */ /* 0x040fe20003f44070 */
[----:B------:R-:W-:Y:S02]  /*63f0*/  IMAD R6, R22, R9, R6 ;  /* 0x0000000916067224 */ /* 0x000fe400078e0206 */
[----:B------:R-:W-:-:S02]  /*6400*/  IMAD.MOV.U32 R20, RZ, RZ, R16 ;  /* 0x000000ffff147224 */ /* 0x000fc400078e0010 */
[----:B------:R-:W-:Y:S01]  /*6410*/  @!P6 IMAD.IADD R15, R15, 0x1, -R22 ;  /* 0x000000010f0fe824 */ /* 0x000fe200078e0a16 */
[----:B------:R-:W-:Y:S01]  /*6420*/  ISETP.GE.AND P6, PT, R14, RZ, PT ;  /* 0x000000ff0e00720c */ /* 0x000fe20003fc6270 */
[----:B------:R-:W-:Y:S01]  /*6430*/  @!P5 IMAD.MOV R20, RZ, RZ, -R20 ;  /* 0x000000ffff14d224 */ /* 0x000fe200078e0a14 */
[----:B------:R-:W-:Y:S01]  /*6440*/  ISETP.GT.U32.AND P5, PT, R22, R6, PT ;  /* 0x000000061600720c */ /* 0x000fe20003fa4070 */
[----:B0-----:R-:W-:Y:S02]  /*6450*/  VIADD R5, R23, 0x11e ;  /* 0x0000011e17057836 */ /* 0x001fe40000000000 */
[--C-:B------:R-:W-:Y:S01]  /*6460*/  @!P4 IMAD.IADD R2, R2, 0x1, -R22.reuse ;  /* 0x000000010202c824 */ /* 0x100fe200078e0a16 */
[----:B------:R-:W-:Y:S01]  /*6470*/  ISETP.GE.AND P4, PT, R8, RZ, PT ;  /* 0x000000ff0800720c */ /* 0x000fe20003f86270 */
[----:B------:R-:W-:Y:S01]  /*6480*/  IMAD.MOV.U32 R13, RZ, RZ, R15 ;  /* 0x000000ffff0d7224 */ /* 0x000fe200078e000f */
[----:B------:R-:W-:Y:S01]  /*6490*/  IABS R7, R5 ;  /* 0x0000000500077213 */ /* 0x000fe20000000000 */
[----:B------:R-:W-:Y:S01]  /*64a0*/  @!P2 IMAD.IADD R4, R4, 0x1, -R22 ;  /* 0x000000010404a824 */ /* 0x000fe200078e0a16 */
[----:B------:R-:W-:Y:S01]  /*64b0*/  ISETP.GT.U32.AND P2, PT, R22, R2, PT ;  /* 0x000000021600720c */ /* 0x000fe20003f44070 */
[----:B------:R-:W-:-:S02]  /*64c0*/  @!P1 IMAD.MOV R13, RZ, RZ, -R13 ;  /* 0x000000ffff0d9224 */ /* 0x000fc400078e0a0d */
[----:B------:R-:W-:Y:S01]  /*64d0*/  IMAD.HI.U32 R11, R0, R7, RZ ;  /* 0x00000007000b7227 */ /* 0x000fe200078e00ff */
[----:B------:R-:W-:Y:S02]  /*64e0*/  ISETP.GT.U32.AND P1, PT, R22, R4, PT ;  /* 0x000000041600720c */ /* 0x000fe40003f24070 */
[----:B------:R0:W-:Y:S01]  /*64f0*/  STL [R1+0x35c], R13 ;  /* 0x00035c0d01007387 */ /* 0x0001e20000100800 */
[C---:B------:R-:W-:Y:S02]  /*6500*/  VIADD R9, R23.reuse, 0x11a ;  /* 0x0000011a17097836 */ /* 0x040fe40000000000 */
[----:B------:R-:W-:Y:S01]  /*6510*/  IMAD.MOV R11, RZ, RZ, -R11 ;  /* 0x000000ffff0b7224 */ /* 0x000fe200078e0a0b */
[----:B------:R-:W-:Y:S01]  /*6520*/  STL [R1+0x358], R20 ;  /* 0x0003581401007387 */ /* 0x000fe20000100800 */
[----:B------:R-:W-:Y:S01]  /*6530*/  @!P5 IMAD.IADD R6, R6, 0x1, -R22 ;  /* 0x000000010606d824 */ /* 0x000fe200078e0a16 */
[----:B------:R-:W-:Y:S01]  /*6540*/  IABS R17, R9 ;  /* 0x0000000900117213 */ /* 0x000fe20000000000 */
[----:B------:R-:W-:-:S02]  /*6550*/  VIADD R8, R23, 0x11c ;  /* 0x0000011c17087836 */ /* 0x000fc40000000000 */
[C---:B------:R-:W-:Y:S01]  /*6560*/  IMAD R7, R22.reuse, R11, R7 ;  /* 0x0000000b16077224 */ /* 0x040fe200078e0207 */
[----:B------:R-:W-:Y:S01]  /*6570*/  ISETP.GT.U32.AND P5, PT, R22, R6, PT ;  /* 0x000000061600720c */ /* 0x000fe20003fa4070 */
        /* <DEDUP_REMOVED lines=8> */
[----:B------:R-:W-:Y:S01]  /*6600*/  @!P1 IMAD.IADD R4, R4, 0x1, -R22 ;  /* 0x0000000104049824 */ /* 0x000fe200078e0a16 */
[----:B------:R-:W-:Y:S01]  /*6610*/  ISETP.GE.AND P1, PT, R5, RZ, PT ;  /* 0x000000ff0500720c */ /* 0x000fe20003f26270 */
[----:B------:R-:W-:-:S04]  /*6620*/  IMAD.HI.U32 R15, R0, R14, RZ ;  /* 0x0000000e000f7227 */ /* 0x000fc800078e00ff */
[----:B------:R-:W-:-:S04]  /*6630*/  IMAD.HI.U32 R5, R0, R19, RZ ;  /* 0x0000001300057227 */ /* 0x000fc800078e00ff */
[----:B0-----:R-:W-:Y:S02]  /*6640*/  IMAD.MOV.U32 R13, RZ, RZ, R2 ;  /* 0x000000ffff0d7224 */ /* 0x001fe400078e0002 */
[----:B------:R-:W-:Y:S02]  /*6650*/  IMAD.MOV R11, RZ, RZ, -R11 ;  /* 0x000000ffff0b7224 */ /* 0x000fe400078e0a0b */
[----:B------:R-:W-:Y:S02]  /*6660*/  @!P0 IMAD.MOV R13, RZ, RZ, -R13 ;  /* 0x000000ffff0d8224 */ /* 0x000fe400078e0a0d */
[----:B------:R-:W-:Y:S02]  /*6670*/  IMAD.MOV R15, RZ, RZ, -R15 ;  /* 0x000000ffff0f7224 */ /* 0x000fe400078e0a0f */
[----:B------:R-:W-:Y:S01]  /*6680*/  IMAD.MOV R5, RZ, RZ, -R5 ;  /* 0x000000ffff057224 */ /* 0x000fe200078e0a05 */
[----:B------:R0:W-:Y:S01]  /*6690*/  STL [R1+0x350], R13 ;  /* 0x0003500d01007387 */ /* 0x0001e20000100800 */
[----:B------:R-:W-:-:S02]  /*66a0*/  IMAD R17, R22, R11, R17 ;  /* 0x0000000b16117224 */ /* 0x000fc400078e0211 */
[----:B------:R-:W-:Y:S02]  /*66b0*/  @!P5 IMAD.IADD R6, R6, 0x1, -R22 ;  /* 0x000000010606d824 */ /* 0x000fe400078e0a16 */
[C---:B------:R-:W-:Y:S01]  /*66c0*/  IMAD R14, R22.reuse, R15, R14 ;  /* 0x0000000f160e7224 */ /* 0x040fe200078e020e */
[C---:B------:R-:W-:Y:S01]  /*66d0*/  ISETP.GT.U32.AND P5, PT, R22.reuse, R17, PT ;  /* 0x000000111600720c */ /* 0x040fe20003fa4070 */
[----:B------:R-:W-:Y:S02]  /*66e0*/  @!P2 IMAD.IADD R7, R7, 0x1, -R22 ;  /* 0x000000010707a824 */ /* 0x000fe400078e0a16 */
[C---:B------:R-:W-:Y:S01]  /*66f0*/  IMAD R2, R22.reuse, R5, R19 ;  /* 0x0000000516027224 */ /* 0x040fe200078e0213 */
[C---:B------:R-:W-:Y:S01]  /*6700*/  ISETP.GT.U32.AND P2, PT, R22.reuse, R14, PT ;  /* 0x0000000e1600720c */ /* 0x040fe20003f44070 */
[----:B0-----:R-:W-:Y:S01]  /*6710*/  IMAD.MOV.U32 R13, RZ, RZ, R6 ;  /* 0x000000ffff0d7224 */ /* 0x001fe200078e0006 */
[----:B------:R-:W-:Y:S01]  /*6720*/  ISETP.GT.U32.AND P0, PT, R22, R7, PT ;  /* 0x000000071600720c */ /* 0x000fe20003f04070 */
[----:B------:R-:W-:Y:S01]  /*6730*/  @!P4 IMAD.MOV R4, RZ, RZ, -R4 ;  /* 0x000000ffff04c224 */ /* 0x000fe200078e0a04 */
[----:B------:R-:W-:Y:S01]  /*6740*/  ISETP.GE.AND P4, PT, R8, RZ, PT ;  /* 0x000000ff0800720c */ /* 0x000fe20003f86270 */
[----:B------:R-:W-:Y:S01]  /*6750*/  @!P6 IMAD.MOV R13, RZ, RZ, -R13 ;  /* 0x000000ffff0de224 */ /* 0x000fe200078e0a0d */
[----:B------:R-:W-:Y:S01]  /*6760*/  ISETP.GT.U32.AND P6, PT, R22, R2, PT ;  /* 0x000000021600720c */ /* 0x000fe20003fc4070 */
[----:B------:R-:W-:Y:S01]  /*6770*/  VIADD R3, R23, 0x116 ;  /* 0x0000011617037836 */ /* 0x000fe20000000000 */
[----:B------:R0:W-:Y:S01]  /*6780*/  STL [R1+0x34c], R4 ;  /* 0x00034c0401007387 */ /* 0x0001e20000100800 */
[----:B------:R-:W-:-:S03]  /*6790*/  @!P5 IMAD.IADD R17, R17, 0x1, -R22 ;  /* 0x000000011111d824 */ /* 0x000fc600078e0a16 */
[----:B------:R-:W-:Y:S01]  /*67a0*/  IABS R11, R3 ;  /* 0x00000003000b7213 */ /* 0x000fe20000000000 */
[--C-:B------:R-:W-:Y:S01]  /*67b0*/  @!P2 IMAD.IADD R14, R14, 0x1, -R22.reuse ;  /* 0x000000010e0ea824 */ /* 0x100fe200078e0a16 */
[----:B------:R-:W-:Y:S01]  /*67c0*/  STL [R1+0x348], R13 ;  /* 0x0003480d01007387 */ /* 0x000fe20000100800 */
[--C-:B------:R-:W-:Y:S01]  /*67d0*/  @!P0 IMAD.IADD R7, R7, 0x1, -R22.reuse ;  /* 0x0000000107078824 */ /* 0x100fe200078e0a16 */
[----:B------:R-:W-:Y:S01]  /*67e0*/  ISETP.GE.AND P0, PT, R9, RZ, PT ;  /* 0x000000ff0900720c */ /* 0x000fe20003f06270 */
[----:B------:R-:W-:Y:S01]  /*67f0*/  IMAD.HI.U32 R5, R0, R11, RZ ;  /* 0x0000000b00057227 */ /* 0x000fe200078e00ff */
[----:B------:R-:W-:Y:S02]  /*6800*/  ISETP.GT.U32.AND P5, PT, R22, R14, PT ;  /* 0x0000000e1600720c */ /* 0x000fe40003fa4070 */
[----:B------:R-:W-:Y:S01]  /*6810*/  ISETP.GE.AND P2, PT, R10, RZ, PT ;  /* 0x000000ff0a00720c */ /* 0x000fe20003f46270 */
[----:B0-----:R-:W-:Y:S02]  /*6820*/  VIADD R4, R23, 0x114 ;  /* 0x0000011417047836 */ /* 0x001fe40000000000 */
[----:B------:R-:W-:Y:S01]  /*6830*/  @!P6 IMAD.IADD R2, R2, 0x1, -R22 ;  /* 0x000000010202e824 */ /* 0x000fe200078e0a16 */
[----:B------:R-:W-:Y:S01]  /*6840*/  ISETP.GT.U32.AND P6, PT, R22, R17, PT ;  /* 0x000000111600720c */ /* 0x000fe20003fc4070 */
[----:B------:R-:W-:Y:S01]  /*6850*/  IMAD.MOV.U32 R8, RZ, RZ, R7 ;  /* 0x000000ffff087224 */ /* 0x000fe200078e0007 */
[----:B------:R-:W-:Y:S01]  /*6860*/  IABS R6, R4 ;  /* 0x0000000400067213 */ /* 0x000fe20000000000 */
[----:B------:R-:W-:-:S02]  /*6870*/  IMAD.MOV R5, RZ, RZ, -R5 ;  /* 0x000000ffff057224 */ /* 0x000fc400078e0a05 */
[----:B------:R-:W-:Y:S01]  /*6880*/  @!P1 IMAD.MOV R8, RZ, RZ, -R8 ;  /* 0x000000ffff089224 */ /* 0x000fe200078e0a08 */
[----:B------:R-:W-:Y:S01]  /*6890*/  ISETP.GT.U32.AND P1, PT, R22, R2, PT ;  /* 0x000000021600720c */ /* 0x000fe20003f24070 */
[----:B------:R-:W-:-:S03]  /*68a0*/  IMAD.HI.U32 R9, R0, R6, RZ ;  /* 0x0000000600097227 */ /* 0x000fc600078e00ff */
[----:B------:R0:W-:Y:S01]  /*68b0*/  STL [R1+0x344], R8 ;  /* 0x0003440801007387 */ /* 0x0001e20000100800 */
[----:B------:R-:W-:Y:S02]  /*68c0*/  IMAD.MOV R9, RZ, RZ, -R9 ;  /* 0x000000ffff097224 */ /* 0x000fe400078e0a09 */
[C---:B------:R-:W-:Y:S02]  /*68d0*/  IMAD R5, R22.reuse, R5, R11 ;  /* 0x0000000516057224 */ /* 0x040fe400078e020b */
[C---:B------:R-:W-:Y:S02]  /*68e0*/  IMAD R6, R22.reuse, R9, R6 ;  /* 0x0000000916067224 */ /* 0x040fe400078e0206 */
[----:B------:R-:W-:Y:S02]  /*68f0*/  @!P6 IMAD.IADD R17, R17, 0x1, -R22 ;  /* 0x000000011111e824 */ /* 0x000fe400078e0a16 */
[C---:B------:R-:W-:Y:S01]  /*6900*/  VIADD R7, R23.reuse, 0x10e ;  /* 0x0000010e17077836 */ /* 0x040fe20000000000 */
[----:B------:R-:W-:Y:S01]  /*6910*/  ISETP.GT.U32.AND P6, PT, R22, R6, PT ;  /* 0x000000061600720c */ /* 0x000fe20003fc4070 */
[----:B0-----:R-:W-:-:S02]  /*6920*/  VIADD R8, R23, 0x110 ;  /* 0x0000011017087836 */ /* 0x001fc40000000000 */
[--C-:B------:R-:W-:Y:S01]  /*6930*/  @!P5 IMAD.IADD R14, R14, 0x1, -R22.reuse ;  /* 0x000000010e0ed824 */ /* 0x100fe200078e0a16 */
[----:B------:R-:W-:Y:S01]  /*6940*/  ISETP.GT.U32.AND P5, PT, R22, R5, PT ;  /* 0x000000051600720c */ /* 0x000fe20003fa4070 */
[----:B------:R-:W-:Y:S01]  /*6950*/  VIADD R10, R23, 0x112 ;  /* 0x00000112170a7836 */ /* 0x000fe20000000000 */
[----:B------:R-:W-:Y:S01]  /*6960*/  IABS R11, R7 ;  /* 0x00000007000b7213 */ /* 0x000fe20000000000 */
[----:B------:R-:W-:Y:S01]  /*6970*/  @!P1 IMAD.IADD R2, R2, 0x1, -R22 ;  /* 0x0000000102029824 */ /* 0x000fe200078e0a16 */
[----:B------:R-:W-:Y:S01]  /*6980*/  IABS R9, R8 ;  /* 0x0000000800097213 */ /* 0x000fe20000000000 */
[----:B------:R-:W-:Y:S01]  /*6990*/  IMAD.MOV.U32 R18, RZ, RZ, R14 ;  /* 0x000000ffff127224 */ /* 0x000fe200078e000e */
[----:B------:R-:W-:Y:S01]  /*69a0*/  ISETP.GE.AND P1, PT, R3, RZ, PT ;  /* 0x000000ff0300720c */ /* 0x000fe20003f26270 */
[----:B------:R-:W-:Y:S01]  /*69b0*/  IMAD.MOV.U32 R3, RZ, RZ, R11 ;  /* 0x000000ffff037224 */ /* 0x000fe200078e000b */
[----:B------:R-:W-:Y:S01]  /*69c0*/  IABS R15, R10 ;  /* 0x0000000a000f7213 */ /* 0x000fe20000000000 */
[----:B------:R-:W-:-:S04]  /*69d0*/  IMAD.HI.U32 R11, R0, R9, RZ ;  /* 0x00000009000b7227 */ /* 0x000fc800078e00ff */
[----:B------:R-:W-:Y:S02]  /*69e0*/  @!P6 IMAD.IADD R6, R6, 0x1, -R22 ;  /* 0x000000010606e824 */ /* 0x000fe400078e0a16 */
[----:B------:R-:W-:-:S03]  /*69f0*/  IMAD.HI.U32 R16, R0, R15, RZ ;  /* 0x0000000f00107227 */ /* 0x000fc600078e00ff */
[----:B------:R-:W-:Y:S01]  /*6a00*/  ISETP.GT.U32.AND P6, PT, R22, R6, PT ;  /* 0x000000061600720c */ /* 0x000fe20003fc4070 */
[----:B------:R-:W-:Y:S01]  /*6a10*/  @!P5 IMAD.IADD R5, R5, 0x1, -R22 ;  /* 0x000000010505d824 */ /* 0x000fe200078e0a16 */
[----:B------:R-:W-:Y:S01]  /*6a20*/  ISETP.GE.AND P5, PT, R4, RZ, PT ;  /* 0x000000ff0400720c */ /* 0x000fe20003fa6270 */
[----:B------:R-:W-:Y:S02]  /*6a30*/  IMAD.MOV R11, RZ, RZ, -R11 ;  /* 0x000000ffff0b7224 */ /* 0x000fe400078e0a0b */
[----:B------:R-:W-:-:S04]  /*6a40*/  IMAD.HI.U32 R4, R0, R3, RZ ;  /* 0x0000000300047227 */ /* 0x000fc800078e00ff */
[----:B------:R-:W-:Y:S02]  /*6a50*/  IMAD.MOV R16, RZ, RZ, -R16 ;  /* 0x000000ffff107224 */ /* 0x000fe400078e0a10 */
[C---:B------:R-:W-:Y:S02]  /*6a60*/  IMAD R14, R22.reuse, R11, R9 ;  /* 0x0000000b160e7224 */ /* 0x040fe400078e0209 */
[----:B------:R-:W-:Y:S02]  /*6a70*/  IMAD.MOV R4, RZ, RZ, -R4 ;  /* 0x000000ffff047224 */ /* 0x000fe400078e0a04 */
[C---:B------:R-:W-:Y:S02]  /*6a80*/  IMAD R15, R22.reuse, R16, R15 ;  /* 0x00000010160f7224 */ /* 0x040fe400078e020f */
[----:B------:R-:W-:Y:S02]  /*6a90*/  IMAD.MOV.U32 R13, RZ, RZ, R17 ;  /* 0x000000ffff0d7224 */ /* 0x000fe400078e0011 */
[----:B------:R-:W-:Y:S01]  /*6aa0*/  @!P4 IMAD.MOV R18, RZ, RZ, -R18 ;  /* 0x000000ffff12c224 */ /* 0x000fe200078e0a12 */
[C---:B------:R-:W-:Y:S01]  /*6ab0*/  ISETP.GT.U32.AND P4, PT, R22.reuse, R5, PT ;  /* 0x000000051600720c */ /* 0x040fe20003f84070 */
[----:B------:R-:W-:Y:S01]  /*6ac0*/  @!P2 IMAD.MOV R2, RZ, RZ, -R2 ;  /* 0x000000ffff02a224 */ /* 0x000fe200078e0a02 */
[C---:B------:R-:W-:Y:S01]  /*6ad0*/  ISETP.GT.U32.AND P2, PT, R22.reuse, R14, PT ;  /* 0x0000000e1600720c */ /* 0x040fe20003f44070 */
[C---:B------:R-:W-:Y:S01]  /*6ae0*/  IMAD R4, R22.reuse, R4, R3 ;  /* 0x0000000416047224 */ /* 0x040fe200078e0203 */
[----:B------:R-:W-:Y:S01]  /*6af0*/  STL [R1+0x340], R18 ;  /* 0x0003401201007387 */ /* 0x000fe20000100800 */
[----:B------:R-:W-:Y:S01]  /*6b00*/  @!P0 IMAD.MOV R13, RZ, RZ, -R13 ;  /* 0x000000ffff0d8224 */ /* 0x000fe200078e0a0d */
[----:B------:R-:W-:Y:S01]  /*6b10*/  ISETP.GT.U32.AND P0, PT, R22, R15, PT ;  /* 0x0000000f1600720c */ /* 0x000fe20003f04070 */
[----:B------:R-:W-:Y:S01]  /*6b20*/  @!P6 IMAD.IADD R6, R6, 0x1, -R22 ;  /* 0x000000010606e824 */ /* 0x000fe200078e0a16 */
[----:B------:R-:W-:Y:S01]  /*6b30*/  ISETP.GT.U32.AND P6, PT, R22, R4, PT ;  /* 0x000000041600720c */ /* 0x000fe20003fc4070 */
[C---:B------:R-:W-:Y:S01]  /*6b40*/  VIADD R9, R23.reuse, 0x10a ;  /* 0x0000010a17097836 */ /* 0x040fe20000000000 */
[----:B------:R0:W-:Y:S01]  /*6b50*/  STL [R1+0x33c], R13 ;  /* 0x00033c0d01007387 */ /* 0x0001e20000100800 */
[----:B------:R-:W-:-:S02]  /*6b60*/  VIADD R11, R23, 0x10c ;  /* 0x0000010c170b7836 */ /* 0x000fc40000000000 */
[--C-:B------:R-:W-:Y:S01]  /*6b70*/  @!P4 IMAD.IADD R5, R5, 0x1, -R22.reuse ;  /* 0x000000010505c824 */ /* 0x100fe200078e0a16 */
[----:B------:R1:W-:Y:S01]  /*6b80*/  STL [R1+0x338], R2 ;  /* 0x0003380201007387 */ /* 0x0003e20000100800 */
[--C-:B------:R-:W-:Y:S01]  /*6b90*/  @!P2 IMAD.IADD R14, R14, 0x1, -R22.reuse ;  /* 0x000000010e0ea824 */ /* 0x100fe200078e0a16 */
[----:B------:R-:W-:Y:S02]  /*6ba0*/  IABS R3, R11 ;  /* 0x0000000b00037213 */ /* 0x000fe40000000000 */
[----:B------:R-:W-:Y:S01]  /*6bb0*/  ISETP.GE.AND P4, PT, R10, RZ, PT ;  /* 0x000000ff0a00720c */ /* 0x000fe20003f86270 */
[--C-:B------:R-:W-:Y:S01]  /*6bc0*/  @!P0 IMAD.IADD R15, R15, 0x1, -R22.reuse ;  /* 0x000000010f0f8824 */ /* 0x100fe200078e0a16 */
[----:B------:R-:W-:Y:S01]  /*6bd0*/  ISETP.GT.U32.AND P2, PT, R22, R14, PT ;  /* 0x0000000e1600720c */ /* 0x000fe20003f44070 */
[----:B0-----:R-:W-:Y:S01]  /*6be0*/  IMAD.MOV.U32 R13, RZ, RZ, R5 ;  /* 0x000000ffff0d7224 */ /* 0x001fe200078e0005 */
[----:B------:R-:W-:Y:S01]  /*6bf0*/  ISETP.GE.AND P0, PT, R8, RZ, PT ;  /* 0x000000ff0800720c */ /* 0x000fe20003f06270 */
[----:B------:R-:W-:Y:S01]  /*6c00*/  @!P6 IMAD.IADD R4, R4, 0x1, -R22 ;  /* 0x000000010404e824 */ /* 0x000fe200078e0a16 */
[----:B-1----:R-:W-:Y:S01]  /*6c10*/  IABS R2, R9 ;  /* 0x0000000900027213 */ /* 0x002fe20000000000 */
[----:B------:R-:W-:Y:S01]  /*6c20*/  @!P1 IMAD.MOV R13, RZ, RZ, -R13 ;  /* 0x000000ffff0d9224 */ /* 0x000fe200078e0a0d */
[----:B------:R-:W-:Y:S01]  /*6c30*/  ISETP.GT.U32.AND P1, PT, R22, R15, PT ;  /* 0x0000000f1600720c */ /* 0x000fe20003f24070 */
[----:B------:R-:W-:Y:S01]  /*6c40*/  IMAD.HI.U32 R8, R0, R3, RZ ;  /* 0x0000000300087227 */ /* 0x000fe200078e00ff */
[----:B------:R-:W-:-:S02]  /*6c50*/  ISETP.GT.U32.AND P6, PT, R22, R4, PT ;  /* 0x000000041600720c */ /* 0x000fc40003fc4070 */
[----:B------:R0:W-:Y:S01]  /*6c60*/  STL [R1+0x334], R13 ;  /* 0x0003340d01007387 */ /* 0x0001e20000100800 */
[----:B------:R-:W-:Y:S02]  /*6c70*/  IMAD.MOV.U32 R5, RZ, RZ, R2 ;  /* 0x000000ffff057224 */ /* 0x000fe400078e0002 */
[----:B------:R-:W-:Y:S02]  /*6c80*/  IMAD.MOV.U32 R10, RZ, RZ, R6 ;  /* 0x000000ffff0a7224 */ /* 0x000fe400078e0006 */
[----:B------:R-:W-:-:S04]  /*6c90*/  IMAD.HI.U32 R6, R0, R5, RZ ;  /* 0x0000000500067227 */ /* 0x000fc800078e00ff */
[----:B------:R-:W-:Y:S02]  /*6ca0*/  IMAD.MOV R8, RZ, RZ, -R8 ;  /* 0x000000ffff087224 */ /* 0x000fe400078e0a08 */
[----:B------:R-:W-:Y:S02]  /*6cb0*/  IMAD.MOV R6, RZ, RZ, -R6 ;  /* 0x000000ffff067224 */ /* 0x000fe400078e0a06 */
[----:B------:R-:W-:Y:S02]  /*6cc0*/  IMAD R3, R22, R8, R3 ;  /* 0x0000000816037224 */ /* 0x000fe400078e0203 */
[--C-:B------:R-:W-:Y:S01]  /*6cd0*/  @!P2 IMAD.IADD R14, R14, 0x1, -R22.reuse ;  /* 0x000000010e0ea824 */ /* 0x100fe200078e0a16 */
[----:B------:R-:W-:Y:S01]  /*6ce0*/  ISETP.GE.AND P2, PT, R11, RZ, PT ;  /* 0x000000ff0b00720c */ /* 0x000fe20003f46270 */
[C---:B------:R-:W-:Y:S02]  /*6cf0*/  IMAD R11, R22.reuse, R6, R5 ;  /* 0x00000006160b7224 */ /* 0x040fe400078e0205 */
[----:B------:R-:W-:Y:S01]  /*6d00*/  @!P1 IMAD.IADD R15, R15, 0x1, -R22 ;  /* 0x000000010f0f9824 */ /* 0x000fe200078e0a16 */
[----:B------:R-:W-:Y:S01]  /*6d10*/  ISETP.GT.U32.AND P1, PT, R22, R3, PT ;  /* 0x000000031600720c */ /* 0x000fe20003f24070 */
[----:B------:R-:W-:Y:S01]  /*6d20*/  @!P5 IMAD.MOV R10, RZ, RZ, -R10 ;  /* 0x000000ffff0ad224 */ /* 0x000fe200078e0a0a */
[----:B------:R-:W-:Y:S01]  /*6d30*/  ISETP.GE.AND P5, PT, R7, RZ, PT ;  /* 0x000000ff0700720c */ /* 0x000fe20003fa6270 */
[----:B------:R-:W-:Y:S01]  /*6d40*/  @!P6 IMAD.IADD R4, R4, 0x1, -R22 ;  /* 0x000000010404e824 */ /* 0x000fe200078e0a16 */
[----:B------:R-:W-:Y:S01]  /*6d50*/  ISETP.GT.U32.AND P6, PT, R22, R11, PT ;  /* 0x0000000b1600720c */ /* 0x000fe20003fc4070 */
[C---:B------:R-:W-:Y:S01]  /*6d60*/  VIADD R2, R23.reuse, 0x108 ;  /* 0x0000010817027836 */ /* 0x040fe20000000000 */
[----:B------:R1:W-:Y:S01]  /*6d70*/  STL [R1+0x330], R10 ;  /* 0x0003300a01007387 */ /* 0x0003e20000100800 */
[----:B------:R-:W-:-:S02]  /*6d80*/  VIADD R5, R23, 0x106 ;  /* 0x0000010617057836 */ /* 0x000fc40000000000 */
[----:B------:R-:W-:Y:S02]  /*6d90*/  VIADD R6, R23, 0x104 ;  /* 0x0000010417067836 */ /* 0x000fe40000000000 */
[----:B0-----:R-:W-:Y:S01]  /*6da0*/  IMAD.MOV.U32 R13, RZ, RZ, R15 ;  /* 0x000000ffff0d7224 */ /* 0x001fe200078e000f */
[----:B------:R-:W-:Y:S01]  /*6db0*/  IABS R16, R5 ;  /* 0x0000000500107213 */ /* 0x000fe20000000000 */
[--C-:B------:R-:W-:Y:S01]  /*6dc0*/  @!P1 IMAD.IADD R3, R3, 0x1, -R22.reuse ;  /* 0x0000000103039824 */ /* 0x100fe200078e0a16 */
[----:B------:R-:W-:Y:S01]  /*6dd0*/  IABS R7, R6 ;  /* 0x0000000600077213 */ /* 0x000fe20000000000 */
[----:B------:R-:W-:Y:S01]  /*6de0*/  @!P4 IMAD.MOV R13, RZ, RZ, -R13 ;  /* 0x000000ffff0dc224 */ /* 0x000fe200078e0a0d */
[----:B-1----:R-:W-:Y:S01]  /*6df0*/  IABS R10, R2 ;  /* 0x00000002000a7213 */ /* 0x002fe20000000000 */
[----:B------:R-:W-:Y:S01]  /*6e00*/  @!P6 IMAD.IADD R11, R11, 0x1, -R22 ;  /* 0x000000010b0be824 */ /* 0x000fe200078e0a16 */
[----:B------:R-:W-:Y:S01]  /*6e10*/  ISETP.GT.U32.AND P4, PT, R22, R3, PT ;  /* 0x000000031600720c */ /* 0x000fe20003f84070 */
[----:B------:R-:W-:Y:S01]  /*6e20*/  IMAD.HI.U32 R15, R0, R16, RZ ;  /* 0x00000010000f7227 */ /* 0x000fe200078e00ff */
[----:B------:R0:W-:Y:S01]  /*6e30*/  STL [R1+0x32c], R13 ;  /* 0x00032c0d01007387 */ /* 0x0001e20000100800 */
[----:B------:R-:W-:-:S02]  /*6e40*/  ISETP.GE.AND P1, PT, R9, RZ, PT ;  /* 0x000000ff0900720c */ /* 0x000fc40003f26270 */
[----:B------:R-:W-:Y:S01]  /*6e50*/  IMAD.HI.U32 R17, R0, R10, RZ ;  /* 0x0000000a00117227 */ /* 0x000fe200078e00ff */
[----:B------:R-:W-:-:S03]  /*6e60*/  ISETP.GT.U32.AND P6, PT, R22, R11, PT ;  /* 0x0000000b1600720c */ /* 0x000fc60003fc4070 */
[----:B------:R-:W-:Y:S02]  /*6e70*/  IMAD.MOV R17, RZ, RZ, -R17 ;  /* 0x000000ffff117224 */ /* 0x000fe400078e0a11 */
[----:B------:R-:W-:Y:S02]  /*6e80*/  IMAD.MOV R15, RZ, RZ, -R15 ;  /* 0x000000ffff0f7224 */ /* 0x000fe400078e0a0f */
[----:B------:R-:W-:Y:S02]  /*6e90*/  IMAD R10, R22, R17, R10 ;  /* 0x00000011160a7224 */ /* 0x000fe400078e020a */
[----:B------:R-:W-:-:S04]  /*6ea0*/  IMAD.HI.U32 R17, R0, R7, RZ ;  /* 0x0000000700117227 */ /* 0x000fc800078e00ff */
[----:B0-----:R-:W-:Y:S02]  /*6eb0*/  IMAD.MOV.U32 R13, RZ, RZ, R4 ;  /* 0x000000ffff0d7224 */ /* 0x001fe400078e0004 */
[----:B------:R-:W-:Y:S02]  /*6ec0*/  IMAD.MOV R17, RZ, RZ, -R17 ;  /* 0x000000ffff117224 */ /* 0x000fe400078e0a11 */
[----:B------:R-:W-:Y:S01]  /*6ed0*/  @!P0 IMAD.MOV R14, RZ, RZ, -R14 ;  /* 0x000000ffff0e8224 */ /* 0x000fe200078e0a0e */
[C---:B------:R-:W-:Y:S01]  /*6ee0*/  ISETP.GT.U32.AND P0, PT, R22.reuse, R10, PT ;  /* 0x0000000a1600720c */ /* 0x040fe20003f04070 */
[----:B------:R-:W-:Y:S02]  /*6ef0*/  IMAD R4, R22, R15, R16 ;  /* 0x0000000f16047224 */ /* 0x000fe400078e0210 */
[----:B------:R-:W-:Y:S01]  /*6f00*/  @!P5 IMAD.MOV R13, RZ, RZ, -R13 ;  /* 0x000000ffff0dd224 */ /* 0x000fe200078e0a0d */
[----:B------:R-:W-:Y:S01]  /*6f10*/  ISETP.GE.AND P5, PT, R2, RZ, PT ;  /* 0x000000ff0200720c */ /* 0x000fe20003fa6270 */
[C---:B------:R-:W-:Y:S01]  /*6f20*/  IMAD R2, R22.reuse, R17, R7 ;  /* 0x0000001116027224 */ /* 0x040fe200078e0207 */
[----:B------:R0:W-:Y:S01]  /*6f30*/  STL [R1+0x328], R14 ;  /* 0x0003280e01007387 */ /* 0x0001e20000100800 */
[--C-:B------:R-:W-:Y:S01]  /*6f40*/  @!P4 IMAD.IADD R3, R3, 0x1, -R22.reuse ;  /* 0x000000010303c824 */ /* 0x100fe200078e0a16 */
[C---:B------:R-:W-:Y:S01]  /*6f50*/  ISETP.GT.U32.AND P4, PT, R22.reuse, R4, PT ;  /* 0x000000041600720c */ /* 0x040fe20003f84070 */
[----:B------:R-:W-:Y:S01]  /*6f60*/  VIADD R8, R23, 0x102 ;  /* 0x0000010217087836 */ /* 0x000fe20000000000 */
[----:B------:R1:W-:Y:S01]  /*6f70*/  STL [R1+0x324], R13 ;  /* 0x0003240d01007387 */ /* 0x0003e20000100800 */
[--C-:B------:R-:W-:Y:S01]  /*6f80*/  @!P6 IMAD.IADD R11, R11, 0x1, -R22.reuse ;  /* 0x000000010b0be824 */ /* 0x100fe200078e0a16 */
[----:B------:R-:W-:Y:S01]  /*6f90*/  ISETP.GT.U32.AND P6, PT, R22, R2, PT ;  /* 0x000000021600720c */ /* 0x000fe20003fc4070 */
[----:B------:R-:W-:Y:S01]  /*6fa0*/  @!P0 IMAD.IADD R10, R10, 0x1, -R22 ;  /* 0x000000010a0a8824 */ /* 0x000fe200078e0a16 */
[----:B------:R-:W-:Y:S01]  /*6fb0*/  IABS R9, R8 ;  /* 0x0000000800097213 */ /* 0x000fe20000000000 */
[----:B------:R-:W-:Y:S01]  /*6fc0*/  VIADD R7, R23, 0x100 ;  /* 0x0000010017077836 */ /* 0x000fe20000000000 */
[----:B------:R-:W-:Y:S01]  /*6fd0*/  ISETP.GE.AND P0, PT, R5, RZ, PT ;  /* 0x000000ff0500720c */ /* 0x000fe20003f06270 */
[----:B------:R-:W-:-:S02]  /*6fe0*/  VIADD R5, R23, 0xfe ;  /* 0x000000fe17057836 */ /* 0x000fc40000000000 */
[----:B0-----:R-:W-:-:S03]  /*6ff0*/  IMAD.HI.U32 R14, R0, R9, RZ ;  /* 0x00000009000e7227 */ /* 0x001fc600078e00ff */
[----:B------:R-:W-:Y:S01]  /*7000*/  IABS R17, R5 ;  /* 0x0000000500117213 */ /* 0x000fe20000000000 */
[----:B------:R-:W-:Y:S01]  /*7010*/  @!P4 IMAD.IADD R4, R4, 0x1, -R22 ;  /* 0x000000010404c824 */ /* 0x000fe200078e0a16 */
[----:B------:R-:W-:Y:S01]  /*7020*/  ISETP.GT.U32.AND P4, PT, R22, R10, PT ;  /* 0x0000000a1600720c */ /* 0x000fe20003f84070 */
[----:B-1----:R-:W-:Y:S02]  /*7030*/  IMAD.MOV.U32 R13, RZ, RZ, R3 ;  /* 0x000000ffff0d7224 */ /* 0x002fe400078e0003 */
[----:B------:R-:W-:Y:S01]  /*7040*/  IMAD.MOV R15, RZ, RZ, -R14 ;  /* 0x000000ffff0f7224 */ /* 0x000fe200078e0a0e */
[----:B------:R-:W-:Y:S01]  /*7050*/  IABS R14, R7 ;  /* 0x00000007000e7213 */ /* 0x000fe20000000000 */
[----:B------:R-:W-:Y:S02]  /*7060*/  @!P6 IMAD.IADD R2, R2, 0x1, -R22 ;  /* 0x000000010202e824 */ /* 0x000fe400078e0a16 */
[----:B------:R-:W-:Y:S01]  /*7070*/  @!P2 IMAD.MOV R13, RZ, RZ, -R13 ;  /* 0x000000ffff0da224 */ /* 0x000fe200078e0a0d */
[C---:B------:R-:W-:Y:S01]  /*7080*/  ISETP.GT.U32.AND P2, PT, R22.reuse, R4, PT ;  /* 0x000000041600720c */ /* 0x040fe20003f44070 */
[C---:B------:R-:W-:Y:S01]  /*7090*/  IMAD R9, R22.reuse, R15, R9 ;  /* 0x0000000f16097224 */ /* 0x040fe200078e0209 */
[----:B------:R-:W-:Y:S01]  /*70a0*/  ISETP.GT.U32.AND P6, PT, R22, R2, PT ;  /* 0x000000021600720c */ /* 0x000fe20003fc4070 */
[----:B------:R-:W-:Y:S01]  /*70b0*/  IMAD.HI.U32 R15, R0, R14, RZ ;  /* 0x0000000e000f7227 */ /* 0x000fe200078e00ff */
[----:B------:R0:W-:Y:S03]  /*70c0*/  STL [R1+0x320], R13 ;  /* 0x0003200d01007387 */ /* 0x0001e60000100800 */
[----:B------:R-:W-:-:S02]  /*70d0*/  VIADD R16, R23, 0xfc ;  /* 0x000000fc17107836 */ /* 0x000fc40000000000 */
[----:B------:R-:W-:Y:S02]  /*70e0*/  IMAD.MOV R15, RZ, RZ, -R15 ;  /* 0x000000ffff0f7224 */ /* 0x000fe400078e0a0f */
[----:B------:R-:W-:Y:S01]  /*70f0*/  @!P4 IMAD.IADD R10, R10, 0x1, -R22 ;  /* 0x000000010a0ac824 */ /* 0x000fe200078e0a16 */
[----:B------:R-:W-:Y:S01]  /*7100*/  ISETP.GE.AND P4, PT, R6, RZ, PT ;  /* 0x000000ff0600720c */ /* 0x000fe20003f86270 */
[C---:B------:R-:W-:Y:S01]  /*7110*/  IMAD R6, R22.reuse, R15, R14 ;  /* 0x0000000f16067224 */ /* 0x040fe200078e020e */
[----:B------:R-:W-:Y:S01]  /*7120*/  IABS R3, R16 ;  /* 0x0000001000037213 */ /* 0x000fe20000000000 */
[----:B0-----:R-:W-:Y:S02]  /*7130*/  IMAD.MOV.U32 R13, RZ, RZ, R11 ;  /* 0x000000ffff0d7224 */ /* 0x001fe400078e000b */
[----:B------:R-:W-:Y:S02]  /*7140*/  IMAD.MOV.U32 R11, RZ, RZ, R17 ;  /* 0x000000ffff0b7224 */ /* 0x000fe400078e0011 */
[----:B------:R-:W-:Y:S01]  /*7150*/  @!P1 IMAD.MOV R13, RZ, RZ, -R13 ;  /* 0x000000ffff0d9224 */ /* 0x000fe200078e0a0d */
[----:B------:R-:W-:Y:S01]  /*7160*/  ISETP.GT.U32.AND P1, PT, R22, R9, PT ;  /* 0x000000091600720c */ /* 0x000fe20003f24070 */
[----:B------:R-:W-:Y:S01]  /*7170*/  @!P6 IMAD.IADD R2, R2, 0x1, -R22 ;  /* 0x000000010202e824 */ /* 0x000fe200078e0a16 */
[----:B------:R-:W-:Y:S01]  /*7180*/  ISETP.GT.U32.AND P6, PT, R22, R6, PT ;  /* 0x000000061600720c */ /* 0x000fe20003fc4070 */
[C---:B------:R-:W-:Y:S01]  /*7190*/  IMAD.HI.U32 R15, R0.reuse, R11, RZ ;  /* 0x0000000b000f7227 */ /* 0x040fe200078e00ff */
[----:B------:R0:W-:Y:S03]  /*71a0*/  STL [R1+0x31c], R13 ;  /* 0x00031c0d01007387 */ /* 0x0001e60000100800 */
[----:B------:R-:W-:-:S04]  /*71b0*/  IMAD.HI.U32 R14, R0, R3, RZ ;  /* 0x00000003000e7227 */ /* 0x000fc800078e00ff */
[----:B------:R-:W-:Y:S01]  /*71c0*/  @!P2 IMAD.IADD R4, R4, 0x1, -R22 ;  /* 0x000000010404a824 */ /* 0x000fe200078e0a16 */
[----:B------:R-:W-:Y:S01]  /*71d0*/  ISETP.GE.AND P2, PT, R8, RZ, PT ;  /* 0x000000ff0800720c */ /* 0x000fe20003f46270 */
[----:B------:R-:W-:Y:S02]  /*71e0*/  IMAD.MOV R15, RZ, RZ, -R15 ;  /* 0x000000ffff0f7224 */ /* 0x000fe400078e0a0f */
[----:B------:R-:W-:Y:S02]  /*71f0*/  IMAD.MOV R14, RZ, RZ, -R14 ;  /* 0x000000ffff0e7224 */ /* 0x000fe400078e0a0e */
[----:B------:R-:W-:Y:S02]  /*7200*/  VIADD R8, R23, 0xfa ;  /* 0x000000fa17087836 */ /* 0x000fe40000000000 */
[----:B------:R-:W-:Y:S01]  /*7210*/  @!P1 IMAD.IADD R9, R9, 0x1, -R22 ;  /* 0x0000000109099824 */ /* 0x000fe200078e0a16 */
[----:B------:R-:W-:Y:S01]  /*7220*/  ISETP.GE.AND P1, PT, R7, RZ, PT ;  /* 0x000000ff0700720c */ /* 0x000fe20003f26270 */
[----:B------:R-:W-:-:S02]  /*7230*/  IMAD R7, R22, R15, R11 ;  /* 0x0000000f16077224 */ /* 0x000fc400078e020b */
[----:B------:R-:W-:Y:S01]  /*7240*/  IMAD R3, R22, R14, R3 ;  /* 0x0000000e16037224 */ /* 0x000fe200078e0203 */
[----:B------:R-:W-:Y:S01]  /*7250*/  IABS R14, R8 ;  /* 0x00000008000e7213 */ /* 0x000fe20000000000 */
[----:B------:R-:W-:Y:S02]  /*7260*/  IMAD.MOV.U32 R17, RZ, RZ, R10 ;  /* 0x000000ffff117224 */ /* 0x000fe400078e000a */
[----:B0-----:R-:W-:Y:S02]  /*7270*/  IMAD.MOV.U32 R13, RZ, RZ, R4 ;  /* 0x000000ffff0d7224 */ /* 0x001fe400078e0004 */
[----:B------:R-:W-:Y:S01]  /*7280*/  @!P6 IMAD.IADD R6, R6, 0x1, -R22 ;  /* 0x000000010606e824 */ /* 0x000fe200078e0a16 */
[C---:B------:R-:W-:Y:S01]  /*7290*/  ISETP.GT.U32.AND P6, PT, R22.reuse, R9, PT ;  /* 0x000000091600720c */ /* 0x040fe20003fc4070 */
[----:B------:R-:W-:Y:S02]  /*72a0*/  @!P5 IMAD.MOV R17, RZ, RZ, -R17 ;  /* 0x000000ffff11d224 */ /* 0x000fe400078e0a11 */
[----:B------:R-:W-:Y:S01]  /*72b0*/  @!P0 IMAD.MOV R13, RZ, RZ, -R13 ;  /* 0x000000ffff0d8224 */ /* 0x000fe200078e0a0d */
[C---:B------:R-:W-:Y:S01]  /*72c0*/  ISETP.GT.U32.AND P0, PT, R22.reuse, R7, PT ;  /* 0x000000071600720c */ /* 0x040fe20003f04070 */
[----:B------:R-:W-:Y:S01]  /*72d0*/  IMAD.MOV.U32 R10, RZ, RZ, R14 ;  /* 0x000000ffff0a7224 */ /* 0x000fe200078e000e */
[----:B------:R0:W-:Y:S01]  /*72e0*/  STL [R1+0x308], R17 ;  /* 0x0003081101007387 */ /* 0x0001e20000100800 */
[C---:B------:R-:W-:Y:S01]  /*72f0*/  VIADD R11, R23.reuse, 0xf8 ;  /* 0x000000f8170b7836 */ /* 0x040fe20000000000 */
[----:B------:R-:W-:Y:S01]  /*7300*/  ISETP.GT.U32.AND P5, PT, R22, R6, PT ;  /* 0x000000061600720c */ /* 0x000fe20003fa4070 */
[----:B------:R-:W-:Y:S01]  /*7310*/  VIADD R15, R23, 0xf6 ;  /* 0x000000f6170f7836 */ /* 0x000fe20000000000 */
[----:B------:R1:W-:Y:S02]  /*7320*/  STL [R1+0x304], R13 ;  /* 0x0003040d01007387 */ /* 0x0003e40000100800 */
[----:B------:R-:W-:Y:S01]  /*7330*/  IABS R4, R11 ;  /* 0x0000000b00047213 */ /* 0x000fe20000000000 */
[----:B------:R-:W-:Y:S01]  /*7340*/  @!P6 IMAD.IADD R9, R9, 0x1, -R22 ;  /* 0x000000010909e824 */ /* 0x000fe200078e0a16 */
[----:B------:R-:W-:Y:S01]  /*7350*/  IABS R14, R15 ;  /* 0x0000000f000e7213 */ /* 0x000fe20000000000 */
[----:B0-----:R-:W-:Y:S01]  /*7360*/  IMAD.HI.U32 R17, R0, R10, RZ ;  /* 0x0000000a00117227 */ /* 0x001fe200078e00ff */
[----:B------:R-:W-:-:S03]  /*7370*/  ISETP.GE.AND P6, PT, R5, RZ, PT ;  /* 0x000000ff0500720c */ /* 0x000fc60003fc6270 */
[----:B-1----:R-:W-:Y:S02]  /*7380*/  IMAD.MOV.U32 R13, RZ, RZ, R2 ;  /* 0x000000ffff0d7224 */ /* 0x002fe400078e0002 */
[----:B------:R-:W-:Y:S02]  /*7390*/  IMAD.MOV R17, RZ, RZ, -R17 ;  /* 0x000000ffff117224 */ /* 0x000fe400078e0a11 */
[----:B------:R-:W-:Y:S02]  /*73a0*/  IMAD.MOV.U32 R2, RZ, RZ, R4 ;  /* 0x000000ffff027224 */ /* 0x000fe400078e0004 */
[----:B------:R-:W-:Y:S01]  /*73b0*/  @!P4 IMAD.MOV R13, RZ, RZ, -R13 ;  /* 0x000000ffff0dc224 */ /* 0x000fe200078e0a0d */
[C---:B------:R-:W-:Y:S01]  /*73c0*/  ISETP.GT.U32.AND P4, PT, R22.reuse, R3, PT ;  /* 0x000000031600720c */ /* 0x040fe20003f84070 */
[----:B------:R-:W-:Y:S02]  /*73d0*/  IMAD R4, R22, R17, R10 ;  /* 0x0000001116047224 */ /* 0x000fe400078e020a */
[--C-:B------:R-:W-:Y:S01]  /*73e0*/  @!P0 IMAD.IADD R7, R7, 0x1, -R22.reuse ;  /* 0x0000000107078824 */ /* 0x100fe200078e0a16 */
[----:B------:R0:W-:Y:S01]  /*73f0*/  STL [R1+0x2f0], R13 ;  /* 0x0002f00d01007387 */ /* 0x0001e20000100800 */
[----:B------:R-:W-:Y:S01]  /*7400*/  @!P5 IMAD.IADD R6, R6, 0x1, -R22 ;  /* 0x000000010606d824 */ /* 0x000fe200078e0a16 */
[----:B------:R-:W-:Y:S01]  /*7410*/  ISETP.GT.U32.AND P5, PT, R22, R4, PT ;  /* 0x000000041600720c */ /* 0x000fe20003fa4070 */
[----:B------:R-:W-:Y:S01]  /*7420*/  IMAD.HI.U32 R10, R0, R14, RZ ;  /* 0x0000000e000a7227 */ /* 0x000fe200078e00ff */
[----:B------:R-:W-:-:S03]  /*7430*/  ISETP.GT.U32.AND P0, PT, R22, R7, PT ;  /* 0x000000071600720c */ /* 0x000fc60003f04070 */
[----:B------:R-:W-:-:S04]  /*7440*/  IMAD.HI.U32 R17, R0, R2, RZ ;  /* 0x0000000200117227 */ /* 0x000fc800078e00ff */
[----:B------:R-:W-:Y:S01]  /*7450*/  @!P4 IMAD.IADD R3, R3, 0x1, -R22 ;  /* 0x000000010303c824 */ /* 0x000fe200078e0a16 */
[----:B------:R-:W-:Y:S01]  /*7460*/  ISETP.GE.AND P4, PT, R16, RZ, PT ;  /* 0x000000ff1000720c */ /* 0x000fe20003f86270 */
[----:B0-----:R-:W-:Y:S02]  /*7470*/  IMAD.MOV.U32 R13, RZ, RZ, R9 ;  /* 0x000000ffff0d7224 */ /* 0x001fe400078e0009 */
[----:B------:R-:W-:Y:S02]  /*7480*/  VIADD R5, R23, 0xf4 ;  /* 0x000000f417057836 */ /* 0x000fe40000000000 */
[----:B------:R-:W-:Y:S02]  /*7490*/  IMAD.MOV R10, RZ, RZ, -R10 ;  /* 0x000000ffff0a7224 */ /* 0x000fe400078e0a0a */
[--C-:B------:R-:W-:Y:S01]  /*74a0*/  @!P5 IMAD.IADD R4, R4, 0x1, -R22.reuse ;  /* 0x000000010404d824 */ /* 0x100fe200078e0a16 */
[C---:B------:R-:W-:Y:S01]  /*74b0*/  ISETP.GT.U32.AND P5, PT, R22.reuse, R3, PT ;  /* 0x000000031600720c */ /* 0x040fe20003fa4070 */
[----:B------:R-:W-:Y:S01]  /*74c0*/  @!P0 IMAD.IADD R7, R7, 0x1, -R22 ;  /* 0x0000000107078824 */ /* 0x000fe200078e0a16 */
[----:B------:R-:W-:Y:S01]  /*74d0*/  IABS R16, R5 ;  /* 0x0000000500107213 */ /* 0x000fe20000000000 */
[----:B------:R-:W-:Y:S01]  /*74e0*/  @!P2 IMAD.MOV R13, RZ, RZ, -R13 ;  /* 0x000000ffff0da224 */ /* 0x000fe200078e0a0d */
[----:B------:R-:W-:Y:S01]  /*74f0*/  ISETP.GT.U32.AND P2, PT, R22, R4, PT ;  /* 0x000000041600720c */ /* 0x000fe20003f44070 */
[----:B------:R-:W-:-:S02]  /*7500*/  IMAD.MOV R17, RZ, RZ, -R17 ;  /* 0x000000ffff117224 */ /* 0x000fc400078e0a11 */
[C---:B------:R-:W-:Y:S01]  /*7510*/  IMAD R14, R22.reuse, R10, R14 ;  /* 0x0000000a160e7224 */ /* 0x040fe200078e020e */
[----:B------:R0:W-:Y:S01]  /*7520*/  STL [R1+0x2ec], R13 ;  /* 0x0002ec0d01007387 */ /* 0x0001e20000100800 */
[----:B------:R-:W-:Y:S02]  /*7530*/  IMAD.MOV.U32 R9, RZ, RZ, R7 ;  /* 0x000000ffff097224 */ /* 0x000fe400078e0007 */
[C---:B------:R-:W-:Y:S02]  /*7540*/  IMAD R2, R22.reuse, R17, R2 ;  /* 0x0000001116027224 */ /* 0x040fe400078e0202 */
[----:B------:R-:W-:Y:S01]  /*7550*/  @!P6 IMAD.MOV R9, RZ, RZ, -R9 ;  /* 0x000000ffff09e224 */ /* 0x000fe200078e0a09 */
[C---:B------:R-:W-:Y:S01]  /*7560*/  ISETP.GT.U32.AND P6, PT, R22.reuse, R14, PT ;  /* 0x0000000e1600720c */ /* 0x040fe20003fc4070 */
[--C-:B------:R-:W-:Y:S01]  /*7570*/  @!P5 IMAD.IADD R3, R3, 0x1, -R22.reuse ;  /* 0x000000010303d824 */ /* 0x100fe200078e0a16 */
[----:B------:R-:W-:Y:S01]  /*7580*/  ISETP.GT.U32.AND P0, PT, R22, R2, PT ;  /* 0x000000021600720c */ /* 0x000fe20003f04070 */
[----:B------:R-:W-:Y:S01]  /*7590*/  @!P2 IMAD.IADD R4, R4, 0x1, -R22 ;  /* 0x000000010404a824 */ /* 0x000fe200078e0a16 */
[----:B------:R-:W-:Y:S01]  /*75a0*/  ISETP.GE.AND P5, PT, R11, RZ, PT ;  /* 0x000000ff0b00720c */ /* 0x000fe20003fa6270 */
[----:B0-----:R-:W-:Y:S01]  /*75b0*/  IMAD.MOV.U32 R13, RZ, RZ, R6 ;  /* 0x000000ffff0d7224 */ /* 0x001fe200078e0006 */
[----:B------:R-:W-:Y:S01]  /*75c0*/  ISETP.GE.AND P2, PT, R15, RZ, PT ;  /* 0x000000ff0f00720c */ /* 0x000fe20003f46270 */
[----:B------:R-:W-:-:S04]  /*75d0*/  IMAD.HI.U32 R6, R0, R16, RZ ;  /* 0x0000001000067227 */ /* 0x000fc800078e00ff */
[----:B------:R-:W-:Y:S01]  /*75e0*/  @!P1 IMAD.MOV R13, RZ, RZ, -R13 ;  /* 0x000000ffff0d9224 */ /* 0x000fe200078e0a0d */
[----:B------:R-:W-:Y:S01]  /*75f0*/  ISETP.GE.AND P1, PT, R8, RZ, PT ;  /* 0x000000ff0800720c */ /* 0x000fe20003f26270 */
[----:B------:R-:W-:Y:S02]  /*7600*/  IMAD.MOV R6, RZ, RZ, -R6 ;  /* 0x000000ffff067224 */ /* 0x000fe400078e0a06 */
[----:B------:R-:W-:Y:S01]  /*7610*/  @!P6 IMAD.IADD R14, R14, 0x1, -R22 ;  /* 0x000000010e0ee824 */ /* 0x000fe200078e0a16 */
[----:B------:R0:W-:Y:S01]  /*7620*/  STL [R1+0x2e8], R13 ;  /* 0x0002e80d01007387 */ /* 0x0001e20000100800 */
[C---:B------:R-:W-:Y:S02]  /*7630*/  IMAD R11, R22.reuse, R6, R16 ;  /* 0x00000006160b7224 */ /* 0x040fe400078e0210 */
[C---:B------:R-:W-:Y:S01]  /*7640*/  VIADD R8, R23.reuse, 0xf2 ;  /* 0x000000f217087836 */ /* 0x040fe20000000000 */
[----:B------:R-:W-:Y:S01]  /*7650*/  ISETP.GT.U32.AND P6, PT, R22, R14, PT ;  /* 0x0000000e1600720c */ /* 0x000fe20003fc4070 */
[----:B------:R-:W-:Y:S01]  /*7660*/  @!P0 IMAD.IADD R2, R2, 0x1, -R22 ;  /* 0x0000000102028824 */ /* 0x000fe200078e0a16 */
[----:B------:R1:W-:Y:S01]  /*7670*/  STL [R1+0x2e4], R9 ;  /* 0x0002e40901007387 */ /* 0x0003e20000100800 */
[----:B------:R-:W-:Y:S01]  /*7680*/  VIADD R7, R23, 0xf0 ;  /* 0x000000f017077836 */ /* 0x000fe20000000000 */
[----:B------:R-:W-:Y:S01]  /*7690*/  IABS R15, R8 ;  /* 0x00000008000f7213 */ /* 0x000fe20000000000 */
[----:B------:R-:W-:Y:S01]  /*76a0*/  IMAD.MOV.U32 R10, RZ, RZ, R4 ;  /* 0x000000ffff0a7224 */ /* 0x000fe200078e0004 */
[----:B------:R-:W-:Y:S01]  /*76b0*/  ISETP.GT.U32.AND P0, PT, R22, R2, PT ;  /* 0x000000021600720c */ /* 0x000fe20003f04070 */
[----:B0-----:R-:W-:-:S02]  /*76c0*/  IMAD.MOV.U32 R13, RZ, RZ, R3 ;  /* 0x000000ffff0d7224 */ /* 0x001fc400078e0003 */
[----:B------:R-:W-:Y:S01]  /*76d0*/  IMAD.HI.U32 R4, R0, R15, RZ ;  /* 0x0000000f00047227 */ /* 0x000fe200078e00ff */
[----:B-1----:R-:W-:-:S03]  /*76e0*/  IABS R9, R7 ;  /* 0x0000000700097213 */ /* 0x002fc60000000000 */
[----:B------:R-:W-:Y:S01]  /*76f0*/  @!P4 IMAD.MOV R13, RZ, RZ, -R13 ;  /* 0x000000ffff0dc224 */ /* 0x000fe200078e0a0d */
[----:B------:R-:W-:Y:S01]  /*7700*/  ISETP.GT.U32.AND P4, PT, R22, R11, PT ;  /* 0x0000000b1600720c */ /* 0x000fe20003f84070 */
[----:B------:R-:W-:Y:S01]  /*7710*/  @!P1 IMAD.MOV R10, RZ, RZ, -R10 ;  /* 0x000000ffff0a9224 */ /* 0x000fe200078e0a0a */
[----:B------:R-:W-:Y:S01]  /*7720*/  ISETP.GE.AND P1, PT, R5, RZ, PT ;  /* 0x000000ff0500720c */ /* 0x000fe20003f26270 */
[----:B------:R-:W-:Y:S01]  /*7730*/  VIADD R6, R23, 0xee ;  /* 0x000000ee17067836 */ /* 0x000fe20000000000 */
[----:B------:R-:W-:Y:S01]  /*7740*/  STL [R1+0x2e0], R13 ;  /* 0x0002e00d01007387 */ /* 0x000fe20000100800 */
[----:B------:R-:W-:Y:S02]  /*7750*/  IMAD.MOV R4, RZ, RZ, -R4 ;  /* 0x000000ffff047224 */ /* 0x000fe400078e0a04 */
[----:B------:R-:W-:Y:S01]  /*7760*/  @!P6 IMAD.IADD R14, R14, 0x1, -R22 ;  /* 0x000000010e0ee824 */ /* 0x000fe200078e0a16 */
[----:B------:R0:W-:Y:S01]  /*7770*/  STL [R1+0x2dc], R10 ;  /* 0x0002dc0a01007387 */ /* 0x0001e20000100800 */
[----:B------:R-:W-:Y:S01]  /*7780*/  IMAD.HI.U32 R5, R0, R9, RZ ;  /* 0x0000000900057227 */ /* 0x000fe200078e00ff */
[----:B------:R-:W-:-:S02]  /*7790*/  IABS R3, R6 ;  /* 0x0000000600037213 */ /* 0x000fc40000000000 */
[----:B------:R-:W-:Y:S01]  /*77a0*/  ISETP.GE.AND P6, PT, R7, RZ, PT ;  /* 0x000000ff0700720c */ /* 0x000fe20003fc6270 */
[--C-:B------:R-:W-:Y:S02]  /*77b0*/  @!P4 IMAD.IADD R11, R11, 0x1, -R22.reuse ;  /* 0x000000010b0bc824 */ /* 0x100fe400078e0a16 */
[----:B------:R-:W-:Y:S01]  /*77c0*/  @!P0 IMAD.IADD R2, R2, 0x1, -R22 ;  /* 0x0000000102028824 */ /* 0x000fe200078e0a16 */
[----:B------:R-:W-:Y:S01]  /*77d0*/  ISETP.GE.AND P0, PT, R8, RZ, PT ;  /* 0x000000ff0800720c */ /* 0x000fe20003f06270 */
[C---:B------:R-:W-:Y:S01]  /*77e0*/  IMAD R15, R22.reuse, R4, R15 ;  /* 0x00000004160f7224 */ /* 0x040fe200078e020f */
[----:B------:R-:W-:Y:S01]  /*77f0*/  ISETP.GT.U32.AND P4, PT, R22, R11, PT ;  /* 0x0000000b1600720c */ /* 0x000fe20003f84070 */
[----:B0-----:R-:W-:Y:S02]  /*7800*/  IMAD.MOV.U32 R10, RZ, RZ, R14 ;  /* 0x000000ffff0a7224 */ /* 0x001fe400078e000e */
[----:B------:R-:W-:Y:S02]  /*7810*/  IMAD.MOV R5, RZ, RZ, -R5 ;  /* 0x000000ffff057224 */ /* 0x000fe400078e0a05 */
[----:B------:R-:W-:-:S02]  /*7820*/  IMAD.MOV.U32 R13, RZ, RZ, R2 ;  /* 0x000000ffff0d7224 */ /* 0x000fc400078e0002 */
[----:B------:R-:W-:Y:S01]  /*7830*/  @!P2 IMAD.MOV R10, RZ, RZ, -R10 ;  /* 0x000000ffff0aa224 */ /* 0x000fe200078e0a0a */
[----:B------:R-:W-:Y:S01]  /*7840*/  ISETP.GT.U32.AND P2, PT, R22, R15, PT ;  /* 0x0000000f1600720c */ /* 0x000fe20003f44070 */
[----:B------:R-:W-:-:S04]  /*7850*/  IMAD.HI.U32 R7, R0, R3, RZ ;  /* 0x0000000300077227 */ /* 0x000fc800078e00ff */
[----:B------:R-:W-:Y:S02]  /*7860*/  IMAD R21, R22, R5, R9 ;  /* 0x0000000516157224 */ /* 0x000fe400078e0209 */
[----:B------:R-:W-:Y:S01]  /*7870*/  @!P5 IMAD.MOV R13, RZ, RZ, -R13 ;  /* 0x000000ffff0dd224 */ /* 0x000fe200078e0a0d */
[----:B------:R-:W-:Y:S01]  /*7880*/  ISETP.GE.AND P5, PT, R6, RZ, PT ;  /* 0x000000ff0600720c */ /* 0x000fe20003fa6270 */
[----:B------:R-:W-:Y:S02]  /*7890*/  IMAD.MOV R7, RZ, RZ, -R7 ;  /* 0x000000ffff077224 */ /* 0x000fe400078e0a07 */
[----:B------:R-:W-:Y:S01]  /*78a0*/  VIADD R9, R23, 0xea ;  /* 0x000000ea17097836 */ /* 0x000fe20000000000 */
[----:B------:R0:W-:Y:S01]  /*78b0*/  STL [R1+0x2c8], R13 ;  /* 0x0002c80d01007387 */ /* 0x0001e20000100800 */
[--C-:B------:R-:W-:Y:S01]  /*78c0*/  @!P4 IMAD.IADD R11, R11, 0x1, -R22.reuse ;  /* 0x000000010b0bc824 */ /* 0x100fe200078e0a16 */
[C---:B------:R-:W-:Y:S01]  /*78d0*/  ISETP.GT.U32.AND P4, PT, R22.reuse, R21, PT ;  /* 0x000000151600720c */ /* 0x040fe20003f84070 */
[----:B------:R-:W-:Y:S01]  /*78e0*/  IMAD R6, R22, R7, R3 ;  /* 0x0000000716067224 */ /* 0x000fe200078e0203 */
[----:B------:R-:W-:Y:S01]  /*78f0*/  IABS R4, R9 ;  /* 0x0000000900047213 */ /* 0x000fe20000000000 */
[----:B------:R-:W-:Y:S01]  /*7900*/  @!P2 IMAD.IADD R15, R15, 0x1, -R22 ;  /* 0x000000010f0fa824 */ /* 0x000fe200078e0a16 */
[----:B------:R-:W-:Y:S01]  /*7910*/  STL [R1+0x2bc], R10 ;  /* 0x0002bc0a01007387 */ /* 0x000fe20000100800 */
[----:B------:R-:W-:-:S02]  /*7920*/  VIADD R5, R23, 0xec ;  /* 0x000000ec17057836 */ /* 0x000fc40000000000 */
[----:B------:R-:W-:Y:S01]  /*7930*/  IMAD.HI.U32 R18, R0, R4, RZ ;  /* 0x0000000400127227 */ /* 0x000fe200078e00ff */
[C---:B------:R-:W-:Y:S02]  /*7940*/  ISETP.GT.U32.AND P2, PT, R22.reuse, R15, PT ;  /* 0x0000000f1600720c */ /* 0x040fe40003f44070 */
[----:B------:R-:W-:Y:S01]  /*7950*/  IABS R16, R5 ;  /* 0x0000000500107213 */ /* 0x000fe20000000000 */
[----:B0-----:R-:W-:Y:S02]  /*7960*/  IMAD.MOV.U32 R13, RZ, RZ, R11 ;  /* 0x000000ffff0d7224 */ /* 0x001fe400078e000b */
[----:B------:R-:W-:Y:S02]  /*7970*/  @!P4 IMAD.IADD R21, R21, 0x1, -R22 ;  /* 0x000000011515c824 */ /* 0x000fe400078e0a16 */
[----:B------:R-:W-:Y:S01]  /*7980*/  @!P1 IMAD.MOV R13, RZ, RZ, -R13 ;  /* 0x000000ffff0d9224 */ /* 0x000fe200078e0a0d */
[C---:B------:R-:W-:Y:S01]  /*7990*/  ISETP.GT.U32.AND P1, PT, R22.reuse, R6, PT ;  /* 0x000000061600720c */ /* 0x040fe20003f24070 */
[----:B------:R-:W-:Y:S01]  /*79a0*/  IMAD.MOV R11, RZ, RZ, -R18 ;  /* 0x000000ffff0b7224 */ /* 0x000fe200078e0a12 */
[C---:B------:R-:W-:Y:S01]  /*79b0*/  ISETP.GT.U32.AND P4, PT, R22.reuse, R21, PT ;  /* 0x000000151600720c */ /* 0x040fe20003f84070 */
[----:B------:R-:W-:Y:S01]  /*79c0*/  VIADD R14, R23, 0xe6 ;  /* 0x000000e6170e7836 */ /* 0x000fe20000000000 */
[----:B------:R0:W-:Y:S01]  /*79d0*/  STL [R1+0x2b8], R13 ;  /* 0x0002b80d01007387 */ /* 0x0001e20000100800 */
[----:B------:R-:W-:-:S02]  /*79e0*/  IMAD R4, R22, R11, R4 ;  /* 0x0000000b16047224 */ /* 0x000fc400078e0204 */
[----:B------:R-:W-:Y:S01]  /*79f0*/  IMAD.HI.U32 R17, R0, R16, RZ ;  /* 0x0000001000117227 */ /* 0x000fe200078e00ff */
[----:B------:R-:W-:-:S03]  /*7a00*/  IABS R2, R14 ;  /* 0x0000000e00027213 */ /* 0x000fc60000000000 */
[----:B------:R-:W-:Y:S02]  /*7a10*/  VIADD R8, R23, 0xe8 ;  /* 0x000000e817087836 */ /* 0x000fe40000000000 */
[--C-:B------:R-:W-:Y:S01]  /*7a20*/  @!P1 IMAD.IADD R6, R6, 0x1, -R22.reuse ;  /* 0x0000000106069824 */ /* 0x100fe200078e0a16 */
[C---:B------:R-:W-:Y:S01]  /*7a30*/  ISETP.GT.U32.AND P1, PT, R22.reuse, R4, PT ;  /* 0x000000041600720c */ /* 0x040fe20003f24070 */
[----:B------:R-:W-:Y:S01]  /*7a40*/  IMAD.MOV R17, RZ, RZ, -R17 ;  /* 0x000000ffff117224 */ /* 0x000fe200078e0a11 */
[----:B------:R-:W-:Y:S01]  /*7a50*/  IABS R3, R8 ;  /* 0x0000000800037213 */ /* 0x000fe20000000000 */
[----:B------:R-:W-:Y:S01]  /*7a60*/  @!P2 IMAD.IADD R15, R15, 0x1, -R22 ;  /* 0x000000010f0fa824 */ /* 0x000fe200078e0a16 */
[----:B------:R-:W-:Y:S01]  /*7a70*/  ISETP.GE.AND P2, PT, R5, RZ, PT ;  /* 0x000000ff0500720c */ /* 0x000fe20003f46270 */
[----:B------:R-:W-:Y:S02]  /*7a80*/  IMAD R5, R22, R17, R16 ;  /* 0x0000001116057224 */ /* 0x000fe400078e0210 */
[----:B------:R-:W-:-:S04]  /*7a90*/  IMAD.HI.U32 R7, R0, R2, RZ ;  /* 0x0000000200077227 */ /* 0x000fc800078e00ff */
[----:B------:R-:W-:Y:S02]  /*7aa0*/  VIADD R11, R23, 0xe4 ;  /* 0x000000e4170b7836 */ /* 0x000fe40000000000 */
[----:B------:R-:W-:Y:S01]  /*7ab0*/  @!P4 IMAD.IADD R21, R21, 0x1, -R22 ;  /* 0x000000011515c824 */ /* 0x000fe200078e0a16 */
[----:B------:R-:W-:Y:S01]  /*7ac0*/  ISETP.GT.U32.AND P4, PT, R22, R5, PT ;  /* 0x000000051600720c */ /* 0x000fe20003f84070 */
[----:B0-----:R-:W-:Y:S01]  /*7ad0*/  IMAD.MOV.U32 R13, RZ, RZ, R15 ;  /* 0x000000ffff0d7224 */ /* 0x001fe200078e000f */
[----:B------:R-:W-:Y:S01]  /*7ae0*/  IABS R20, R11 ;  /* 0x0000000b00147213 */ /* 0x000fe20000000000 */
[----:B------:R-:W-:Y:S02]  /*7af0*/  IMAD.MOV R7, RZ, RZ, -R7 ;  /* 0x000000ffff077224 */ /* 0x000fe400078e0a07 */
[----:B------:R-:W-:-:S04]  /*7b00*/  IMAD.HI.U32 R10, R0, R3, RZ ;  /* 0x00000003000a7227 */ /* 0x000fc800078e00ff */
[----:B------:R-:W-:Y:S01]  /*7b10*/  @!P0 IMAD.MOV R13, RZ, RZ, -R13 ;  /* 0x000000ffff0d8224 */ /* 0x000fe200078e0a0d */
[----:B------:R-:W-:Y:S01]  /*7b20*/  ISETP.GT.U32.AND P0, PT, R22, R6, PT ;  /* 0x000000061600720c */ /* 0x000fe20003f04070 */
[----:B------:R-:W-:Y:S02]  /*7b30*/  @!P1 IMAD.IADD R4, R4, 0x1, -R22 ;  /* 0x0000000104049824 */ /* 0x000fe400078e0a16 */
[C---:B------:R-:W-:Y:S01]  /*7b40*/  IMAD R2, R22.reuse, R7, R2 ;  /* 0x0000000716027224 */ /* 0x040fe200078e0202 */
[----:B------:R0:W-:Y:S01]  /*7b50*/  STL [R1+0x2b4], R13 ;  /* 0x0002b40d01007387 */ /* 0x0001e20000100800 */
[----:B------:R-:W-:Y:S01]  /*7b60*/  IMAD.MOV R10, RZ, RZ, -R10 ;  /* 0x000000ffff0a7224 */ /* 0x000fe200078e0a0a */
[C---:B------:R-:W-:Y:S01]  /*7b70*/  ISETP.GT.U32.AND P1, PT, R22.reuse, R4, PT ;  /* 0x000000041600720c */ /* 0x040fe20003f24070 */
[----:B------:R-:W-:Y:S02]  /*7b80*/  VIADD R7, R23, 0xe2 ;  /* 0x000000e217077836 */ /* 0x000fe40000000000 */
[----:B------:R-:W-:-:S02]  /*7b90*/  IMAD R3, R22, R10, R3 ;  /* 0x0000000a16037224 */ /* 0x000fc400078e0203 */
[----:B------:R-:W-:Y:S01]  /*7ba0*/  IMAD.HI.U32 R15, R0, R20, RZ ;  /* 0x00000014000f7227 */ /* 0x000fe200078e00ff */
[----:B------:R-:W-:-:S03]  /*7bb0*/  IABS R16, R7 ;  /* 0x0000000700107213 */ /* 0x000fc60000000000 */
[----:B0-----:R-:W-:Y:S02]  /*7bc0*/  IMAD.MOV.U32 R13, RZ, RZ, R21 ;  /* 0x000000ffff0d7224 */ /* 0x001fe400078e0015 */
[----:B------:R-:W-:Y:S02]  /*7bd0*/  @!P4 IMAD.IADD R5, R5, 0x1, -R22 ;  /* 0x000000010505c824 */ /* 0x000fe400078e0a16 */
[----:B------:R-:W-:Y:S02]  /*7be0*/  IMAD.MOV R15, RZ, RZ, -R15 ;  /* 0x000000ffff0f7224 */ /* 0x000fe400078e0a0f */
[----:B------:R-:W-:Y:S01]  /*7bf0*/  @!P6 IMAD.MOV R13, RZ, RZ, -R13 ;  /* 0x000000ffff0de224 */ /* 0x000fe200078e0a0d */
[----:B------:R-:W-:Y:S01]  /*7c00*/  ISETP.GT.U32.AND P6, PT, R22, R3, PT ;  /* 0x000000031600720c */ /* 0x000fe20003fc4070 */
[----:B------:R-:W-:Y:S01]  /*7c10*/  IMAD.HI.U32 R19, R0, R16, RZ ;  /* 0x0000001000137227 */ /* 0x000fe200078e00ff */
[C---:B------:R-:W-:Y:S02]  /*7c20*/  ISETP.GT.U32.AND P4, PT, R22.reuse, R5, PT ;  /* 0x000000051600720c */ /* 0x040fe40003f84070 */
[----:B------:R0:W-:Y:S01]  /*7c30*/  STL [R1+0x2b0], R13 ;  /* 0x0002b00d01007387 */ /* 0x0001e20000100800 */
[----:B------:R-:W-:-:S02]  /*7c40*/  IMAD R15, R22, R15, R20 ;  /* 0x0000000f160f7224 */ /* 0x000fc400078e0214 */
[----:B------:R-:W-:Y:S02]  /*7c50*/  IMAD.MOV R19, RZ, RZ, -R19 ;  /* 0x000000ffff137224 */ /* 0x000fe400078e0a13 */
[--C-:B------:R-:W-:Y:S01]  /*7c60*/  @!P0 IMAD.IADD R6, R6, 0x1, -R22.reuse ;  /* 0x0000000106068824 */ /* 0x100fe200078e0a16 */
[----:B------:R-:W-:Y:S01]  /*7c70*/  ISETP.GT.U32.AND P0, PT, R22, R2, PT ;  /* 0x000000021600720c */ /* 0x000fe20003f04070 */
[----:B------:R-:W-:Y:S01]  /*7c80*/  @!P1 IMAD.IADD R4, R4, 0x1, -R22 ;  /* 0x0000000104049824 */ /* 0x000fe200078e0a16 */
[C---:B------:R-:W-:Y:S01]  /*7c90*/  ISETP.GT.U32.AND P1, PT, R22.reuse, R15, PT ;  /* 0x0000000f1600720c */ /* 0x040fe20003f24070 */
[C---:B------:R-:W-:Y:S02]  /*7ca0*/  IMAD R16, R22.reuse, R19, R16 ;  /* 0x0000001316107224 */ /* 0x040fe400078e0210 */
[----:B------:R-:W-:Y:S02]  /*7cb0*/  VIADD R18, R23, 0xe0 ;  /* 0x000000e017127836 */ /* 0x000fe40000000000 */
[--C-:B------:R-:W-:Y:S01]  /*7cc0*/  @!P6 IMAD.IADD R3, R3, 0x1, -R22.reuse ;  /* 0x000000010303e824 */ /* 0x100fe200078e0a16 */
[----:B------:R-:W-:Y:S01]  /*7cd0*/  ISETP.GT.U32.AND P6, PT, R22, R16, PT ;  /* 0x000000101600720c */ /* 0x000fe20003fc4070 */
[----:B------:R-:W-:Y:S01]  /*7ce0*/  VIADD R10, R23, 0xde ;  /* 0x000000de170a7836 */ /* 0x000fe20000000000 */
[----:B------:R-:W-:Y:S01]  /*7cf0*/  IABS R17, R18 ;  /* 0x0000001200117213 */ /* 0x000fe20000000000 */
[--C-:B------:R-:W-:Y:S01]  /*7d00*/  @!P4 IMAD.IADD R5, R5, 0x1, -R22.reuse ;  /* 0x000000010505c824 */ /* 0x100fe200078e0a16 */
[----:B------:R-:W-:Y:S01]  /*7d10*/  ISETP.GE.AND P4, PT, R9, RZ, PT ;  /* 0x000000ff0900720c */ /* 0x000fe20003f86270 */
[----:B------:R-:W-:Y:S01]  /*7d20*/  @!P0 IMAD.IADD R2, R2, 0x1, -R22 ;  /* 0x0000000102028824 */ /* 0x000fe200078e0a16 */
[----:B------:R-:W-:Y:S01]  /*7d30*/  IABS R24, R10 ;  /* 0x0000000a00187213 */ /* 0x000fe20000000000 */
[----:B------:R-:W-:Y:S01]  /*7d40*/  IMAD.HI.U32 R9, R0, R17, RZ ;  /* 0x0000001100097227 */ /* 0x000fe200078e00ff */
[----:B------:R-:W-:-:S03]  /*7d50*/  ISETP.GE.AND P0, PT, R8, RZ, PT ;  /* 0x000000ff0800720c */ /* 0x000fc60003f06270 */
[----:B------:R-:W-:Y:S01]  /*7d60*/  @!P1 IMAD.IADD R15, R15, 0x1, -R22 ;  /* 0x000000010f0f9824 */ /* 0x000fe200078e0a16 */
[C---:B------:R-:W-:Y:S01]  /*7d70*/  ISETP.GT.U32.AND P1, PT, R22.reuse, R3, PT ;  /* 0x000000031600720c */ /* 0x040fe20003f24070 */
[----:B------:R-:W-:Y:S02]  /*7d80*/  IMAD.MOV.U32 R25, RZ, RZ, R6 ;  /* 0x000000ffff197224 */ /* 0x000fe400078e0006 */
[----:B0-----:R-:W-:Y:S02]  /*7d90*/  IMAD.MOV.U32 R13, RZ, RZ, R5 ;  /* 0x000000ffff0d7224 */ /* 0x001fe400078e0005 */
[----:B------:R-:W-:Y:S02]  /*7da0*/  IMAD.MOV R9, RZ, RZ, -R9 ;  /* 0x000000ffff097224 */ /* 0x000fe400078e0a09 */
[----:B------:R-:W-:Y:S01]  /*7db0*/  @!P5 IMAD.MOV R25, RZ, RZ, -R25 ;  /* 0x000000ffff19d224 */ /* 0x000fe200078e0a19 */
[----:B------:R-:W-:Y:S01]  /*7dc0*/  ISETP.GT.U32.AND P5, PT, R22, R2, PT ;  /* 0x000000021600720c */ /* 0x000fe20003fa4070 */
[----:B------:R-:W-:-:S03]  /*7dd0*/  IMAD.HI.U32 R20, R0, R24, RZ ;  /* 0x0000001800147227 */ /* 0x000fc600078e00ff */
[----:B------:R-:W-:Y:S01]  /*7de0*/  STL [R1+0x2ac], R25 ;  /* 0x0002ac1901007387 */ /* 0x000fe20000100800 */
[----:B------:R-:W-:Y:S02]  /*7df0*/  VIADD R8, R23, 0xdc ;  /* 0x000000dc17087836 */ /* 0x000fe40000000000 */
[----:B------:R-:W-:Y:S02]  /*7e00*/  @!P6 IMAD.IADD R16, R16, 0x1, -R22 ;  /* 0x000000011010e824 */ /* 0x000fe400078e0a16 */
[----:B------:R-:W-:Y:S01]  /*7e10*/  @!P2 IMAD.MOV R13, RZ, RZ, -R13 ;  /* 0x000000ffff0da224 */ /* 0x000fe200078e0a0d */
[C---:B------:R-:W-:Y:S01]  /*7e20*/  ISETP.GT.U32.AND P2, PT, R22.reuse, R15, PT ;  /* 0x0000000f1600720c */ /* 0x040fe20003f44070 */
[C---:B------:R-:W-:Y:S01]  /*7e30*/  IMAD R9, R22.reuse, R9, R17 ;  /* 0x0000000916097224 */ /* 0x040fe200078e0211 */
[----:B------:R-:W-:Y:S01]  /*7e40*/  IABS R17, R8 ;  /* 0x0000000800117213 */ /* 0x000fe20000000000 */
[----:B------:R-:W-:Y:S01]  /*7e50*/  IMAD.MOV R20, RZ, RZ, -R20 ;  /* 0x000000ffff147224 */ /* 0x000fe200078e0a14 */
[C---:B------:R-:W-:Y:S01]  /*7e60*/  ISETP.GT.U32.AND P6, PT, R22.reuse, R16, PT ;  /* 0x000000101600720c */ /* 0x040fe20003fc4070 */
[----:B------:R-:W-:Y:S01]  /*7e70*/  @!P4 IMAD.MOV R4, RZ, RZ, -R4 ;  /* 0x000000ffff04c224 */ /* 0x000fe200078e0a04 */
[C---:B------:R-:W-:Y:S01]  /*7e80*/  ISETP.GT.U32.AND P4, PT, R22.reuse, R9, PT ;  /* 0x000000091600720c */ /* 0x040fe20003f84070 */
[----:B------:R-:W-:Y:S01]  /*7e90*/  IMAD R20, R22, R20, R24 ;  /* 0x0000001416147224 */ /* 0x000fe200078e0218 */
[----:B------:R0:W-:Y:S01]  /*7ea0*/  STL [R1+0x2a8], R13 ;  /* 0x0002a80d01007387 */ /* 0x0001e20000100800 */
[--C-:B------:R-:W-:Y:S01]  /*7eb0*/  @!P1 IMAD.IADD R3, R3, 0x1, -R22.reuse ;  /* 0x0000000103039824 */ /* 0x100fe200078e0a16 */
[----:B------:R-:W-:Y:S01]  /*7ec0*/  ISETP.GE.AND P1, PT, R14, RZ, PT ;  /* 0x000000ff0e00720c */ /* 0x000fe20003f26270 */
[----:B------:R-:W-:Y:S01]  /*7ed0*/  VIADD R19, R23, 0xda ;  /* 0x000000da17137836 */ /* 0x000fe20000000000 */
[----:B------:R1:W-:Y:S01]  /*7ee0*/  STL [R1+0x2a4], R4 ;  /* 0x0002a40401007387 */ /* 0x0003e20000100800 */
[--C-:B------:R-:W-:Y:S01]  /*7ef0*/  @!P5 IMAD.IADD R2, R2, 0x1, -R22.reuse ;  /* 0x000000010202d824 */ /* 0x100fe200078e0a16 */
[----:B------:R-:W-:Y:S01]  /*7f00*/  ISETP.GT.U32.AND P5, PT, R22, R20, PT ;  /* 0x000000141600720c */ /* 0x000fe20003fa4070 */
[--C-:B------:R-:W-:Y:S01]  /*7f10*/  @!P2 IMAD.IADD R15, R15, 0x1, -R22.reuse ;  /* 0x000000010f0fa824 */ /* 0x100fe200078e0a16 */
[----:B------:R-:W-:Y:S01]  /*7f20*/  IABS R21, R19 ;  /* 0x0000001300157213 */ /* 0x000fe20000000000 */
[----:B------:R-:W-:Y:S01]  /*7f30*/  @!P6 IMAD.IADD R16, R16, 0x1, -R22 ;  /* 0x000000011010e824 */ /* 0x000fe200078e0a16 */
[----:B------:R-:W-:Y:S01]  /*7f40*/  ISETP.GE.AND P2, PT, R11, RZ, PT ;  /* 0x000000ff0b00720c */ /* 0x000fe20003f46270 */
[----:B0-----:R-:W-:Y:S01]  /*7f50*/  IMAD.MOV.U32 R13, RZ, RZ, R2 ;  /* 0x000000ffff0d7224 */ /* 0x001fe200078e0002 */
[----:B------:R-:W-:Y:S01]  /*7f60*/  ISETP.GE.AND P6, PT, R7, RZ, PT ;  /* 0x000000ff0700720c */ /* 0x000fe20003fc6270 */
[----:B------:R-:W-:-:S04]  /*7f70*/  IMAD.HI.U32 R5, R0, R21, RZ ;  /* 0x0000001500057227 */ /* 0x000fc800078e00ff */
[----:B-1----:R-:W-:-:S04]  /*7f80*/  IMAD.HI.U32 R4, R0, R17, RZ ;  /* 0x0000001100047227 */ /* 0x002fc800078e00ff */
[----:B------:R-:W-:Y:S02]  /*7f90*/  IMAD.MOV R4, RZ, RZ, -R4 ;  /* 0x000000ffff047224 */ /* 0x000fe400078e0a04 */
[----:B------:R-:W-:Y:S01]  /*7fa0*/  @!P4 IMAD.IADD R9, R9, 0x1, -R22 ;  /* 0x000000010909c824 */ /* 0x000fe200078e0a16 */
[----:B------:R-:W-:Y:S01]  /*7fb0*/  ISETP.GE.AND P4, PT, R18, RZ, PT ;  /* 0x000000ff1200720c */ /* 0x000fe20003f86270 */
[C---:B------:R-:W-:Y:S02]  /*7fc0*/  IMAD R4, R22.reuse, R4, R17 ;  /* 0x0000000416047224 */ /* 0x040fe400078e0211 */
[----:B------:R-:W-:Y:S02]  /*7fd0*/  IMAD.MOV.U32 R24, RZ, RZ, R3 ;  /* 0x000000ffff187224 */ /* 0x000fe400078e0003 */
[----:B------:R-:W-:Y:S01]  /*7fe0*/  @!P1 IMAD.MOV R13, RZ, RZ, -R13 ;  /* 0x000000ffff0d9224 */ /* 0x000fe200078e0a0d */
[----:B------:R-:W-:Y:S01]  /*7ff0*/  ISETP.GT.U32.AND P1, PT, R22, R4, PT ;  /* 0x000000041600720c */ /* 0x000fe20003f24070 */
[----:B------:R-:W-:-:S02]  /*8000*/  IMAD.MOV R5, RZ, RZ, -R5 ;  /* 0x000000ffff057224 */ /* 0x000fc400078e0a05 */
[----:B------:R-:W-:Y:S02]  /*8010*/  VIADD R6, R23, 0xd8 ;  /* 0x000000d817067836 */ /* 0x000fe40000000000 */
[----:B------:R-:W-:Y:S01]  /*8020*/  @!P0 IMAD.MOV R24, RZ, RZ, -R24 ;  /* 0x000000ffff188224 */ /* 0x000fe200078e0a18 */
[----:B------:R-:W-:Y:S01]  /*8030*/  ISETP.GT.U32.AND P0, PT, R22, R9, PT ;  /* 0x000000091600720c */ /* 0x000fe20003f04070 */
[----:B------:R-:W-:Y:S01]  /*8040*/  IMAD.MOV.U32 R2, RZ, RZ, R15 ;  /* 0x000000ffff027224 */ /* 0x000fe200078e000f */
[----:B------:R-:W-:Y:S01]  /*8050*/  IABS R3, R6 ;  /* 0x0000000600037213 */ /* 0x000fe20000000000 */
[----:B------:R-:W-:Y:S01]  /*8060*/  @!P5 IMAD.IADD R20, R20, 0x1, -R22 ;  /* 0x000000011414d824 */ /* 0x000fe200078e0a16 */
[----:B------:R-:W-:Y:S01]  /*8070*/  STL [R1+0x2a0], R24 ;  /* 0x0002a01801007387 */ /* 0x000fe20000100800 */
[C---:B------:R-:W-:Y:S02]  /*8080*/  IMAD R5, R22.reuse, R5, R21 ;  /* 0x0000000516057224 */ /* 0x040fe400078e0215 */
[----:B------:R-:W-:Y:S01]  /*8090*/  IMAD.MOV.U32 R7, RZ, RZ, R16 ;  /* 0x000000ffff077224 */ /* 0x000fe200078e0010 */
[C---:B------:R-:W-:Y:S01]  /*80a0*/  ISETP.GT.U32.AND P5, PT, R22.reuse, R20, PT ;  /* 0x000000141600720c */ /* 0x040fe20003fa4070 */
[----:B------:R-:W-:Y:S01]  /*80b0*/  @!P2 IMAD.MOV R2, RZ, RZ, -R2 ;  /* 0x000000ffff02a224 */ /* 0x000fe200078e0a02 */
[----:B------:R0:W-:Y:S01]  /*80c0*/  STL [R1+0x29c], R13 ;  /* 0x00029c0d01007387 */ /* 0x0001e20000100800 */
[----:B------:R-:W-:Y:S01]  /*80d0*/  @!P6 IMAD.MOV R7, RZ, RZ, -R7 ;  /* 0x000000ffff07e224 */ /* 0x000fe200078e0a07 */
[----:B------:R-:W-:Y:S01]  /*80e0*/  ISETP.GT.U32.AND P6, PT, R22, R5, PT ;  /* 0x000000051600720c */ /* 0x000fe20003fc4070 */
[--C-:B------:R-:W-:Y:S01]  /*80f0*/  @!P1 IMAD.IADD R4, R4, 0x1, -R22.reuse ;  /* 0x0000000104049824 */ /* 0x100fe200078e0a16 */
[----:B------:R1:W-:Y:S01]  /*8100*/  STL [R1+0x298], R2 ;  /* 0x0002980201007387 */ /* 0x0003e20000100800 */
[--C-:B------:R-:W-:Y:S01]  /*8110*/  @!P0 IMAD.IADD R9, R9, 0x1, -R22.reuse ;  /* 0x0000000109098824 */ /* 0x100fe200078e0a16 */
[----:B------:R-:W-:Y:S01]  /*8120*/  ISETP.GE.AND P2, PT, R10, RZ, PT ;  /* 0x000000ff0a00720c */ /* 0x000fe20003f46270 */
[----:B------:R-:W-:Y:S01]  /*8130*/  VIADD R21, R23, 0xc2 ;  /* 0x000000c217157836 */ /* 0x000fe20000000000 */
[----:B------:R2:W-:Y:S01]  /*8140*/  STL [R1+0x294], R7 ;  /* 0x0002940701007387 */ /* 0x0005e20000100800 */
[----:B------:R-:W-:Y:S01]  /*8150*/  ISETP.GT.U32.AND P1, PT, R22, R4, PT ;  /* 0x000000041600720c */ /* 0x000fe20003f24070 */
[----:B0-----:R-:W-:Y:S01]  /*8160*/  IMAD.MOV.U32 R13, RZ, RZ, R9 ;  /* 0x000000ffff0d7224 */ /* 0x001fe200078e0009 */
[----:B------:R-:W-:Y:S01]  /*8170*/  ISETP.GE.AND P0, PT, R8, RZ, PT ;  /* 0x000000ff0800720c */ /* 0x000fe20003f06270 */
[----:B------:R-:W-:Y:S01]  /*8180*/  @!P5 IMAD.IADD R20, R20, 0x1, -R22 ;  /* 0x000000011414d824 */ /* 0x000fe200078e0a16 */
[----:B------:R-:W-:Y:S01]  /*8190*/  ISETP.GE.AND P5, PT, R19, RZ, PT ;  /* 0x000000ff1300720c */ /* 0x000fe20003fa6270 */
[----:B-1----:R-:W-:-:S04]  /*81a0*/  IMAD.HI.U32 R2, R0, R3, RZ ;  /* 0x0000000300027227 */ /* 0x002fc800078e00ff */
[----:B------:R-:W-:Y:S02]  /*81b0*/  IMAD.MOV R2, RZ, RZ, -R2 ;  /* 0x000000ffff027224 */ /* 0x000fe400078e0a02 */
[----:B--2---:R-:W-:Y:S02]  /*81c0*/  VIADD R7, R23, 0xd6 ;  /* 0x000000d617077836 */ /* 0x004fe40000000000 */
[C---:B------:R-:W-:Y:S02]  /*81d0*/  IMAD R2, R22.reuse, R2, R3 ;  /* 0x0000000216027224 */ /* 0x040fe400078e0203 */
[----:B------:R-:W-:Y:S01]  /*81e0*/  @!P6 IMAD.IADD R5, R5, 0x1, -R22 ;  /* 0x000000010505e824 */ /* 0x000fe200078e0a16 */
[----:B------:R-:W-:Y:S01]  /*81f0*/  IABS R10, R7 ;  /* 0x00000007000a7213 */ /* 0x000fe20000000000 */
[----:B------:R-:W-:Y:S01]  /*8200*/  @!P4 IMAD.MOV R13, RZ, RZ, -R13 ;  /* 0x000000ffff0dc224 */ /* 0x000fe200078e0a0d */
[C---:B------:R-:W-:Y:S01]  /*8210*/  ISETP.GT.U32.AND P4, PT, R22.reuse, R2, PT ;  /* 0x000000021600720c */ /* 0x040fe20003f84070 */
[----:B------:R-:W-:Y:S01]  /*8220*/  IMAD.MOV.U32 R11, RZ, RZ, R20 ;  /* 0x000000ffff0b7224 */ /* 0x000fe200078e0014 */
[----:B------:R-:W-:Y:S01]  /*8230*/  ISETP.GT.U32.AND P6, PT, R22, R5, PT ;  /* 0x000000051600720c */ /* 0x000fe20003fc4070 */
[----:B------:R-:W-:Y:S01]  /*8240*/  IMAD.HI.U32 R8, R0, R10, RZ ;  /* 0x0000000a00087227 */ /* 0x000fe200078e00ff */
[----:B------:R-:W-:Y:S03]  /*8250*/  STL [R1+0x290], R13 ;  /* 0x0002900d01007387 */ /* 0x000fe60000100800 */
[----:B------:R-:W-:-:S02]  /*8260*/  VIADD R3, R23, 0xd4 ;  /* 0x000000d417037836 */ /* 0x000fc40000000000 */
[----:B------:R-:W-:Y:S01]  /*8270*/  @!P2 IMAD.MOV R11, RZ, RZ, -R11 ;  /* 0x000000ffff0ba224 */ /* 0x000fe200078e0a0b */
[----:B------:R-:W-:Y:S01]  /*8280*/  ISETP.GE.AND P2, PT, R6, RZ, PT ;  /* 0x000000ff0600720c */ /* 0x000fe20003f46270 */
[----:B------:R-:W-:Y:S01]  /*8290*/  IMAD.MOV R6, RZ, RZ, -R8 ;  /* 0x000000ffff067224 */ /* 0x000fe200078e0a08 */
[----:B------:R-:W-:Y:S01]  /*82a0*/  IABS R9, R3 ;  /* 0x0000000300097213 */ /* 0x000fe20000000000 */
[----:B------:R-:W-:Y:S01]  /*82b0*/  @!P1 IMAD.IADD R4, R4, 0x1, -R22 ;  /* 0x0000000104049824 */ /* 0x000fe200078e0a16 */
[----:B------:R0:W-:Y:S01]  /*82c0*/  STL [R1+0x28c], R11 ;  /* 0x00028c0b01007387 */ /* 0x0001e20000100800 */
[----:B------:R-:W-:Y:S01]  /*82d0*/  VIADD R8, R23, 0xd2 ;  /* 0x000000d217087836 */ /* 0x000fe20000000000 */
[----:B------:R-:W-:Y:S01]  /*82e0*/  ISETP.GE.AND P1, PT, R7, RZ, PT ;  /* 0x000000ff0700720c */ /* 0x000fe20003f26270 */
[----:B------:R-:W-:Y:S02]  /*82f0*/  IMAD R6, R22, R6, R10 ;  /* 0x0000000616067224 */ /* 0x000fe400078e020a */
[--C-:B------:R-:W-:Y:S01]  /*8300*/  @!P4 IMAD.IADD R2, R2, 0x1, -R22.reuse ;  /* 0x000000010202c824 */ /* 0x100fe200078e0a16 */
[----:B------:R-:W-:Y:S01]  /*8310*/  IABS R10, R8 ;  /* 0x00000008000a7213 */ /* 0x000fe20000000000 */
[----:B------:R-:W-:Y:S01]  /*8320*/  IMAD.MOV.U32 R7, RZ, RZ, R9 ;  /* 0x000000ffff077224 */ /* 0x000fe200078e0009 */
[----:B------:R-:W-:Y:S01]  /*8330*/  ISETP.GE.AND P4, PT, R3, RZ, PT ;  /* 0x000000ff0300720c */ /* 0x000fe20003f86270 */
[----:B------:R-:W-:Y:S01]  /*8340*/  @!P6 IMAD.IADD R5, R5, 0x1, -R22 ;  /* 0x000000010505e824 */ /* 0x000fe200078e0a16 */
[----:B------:R-:W-:Y:S01]  /*8350*/  ISETP.GT.U32.AND P6, PT, R22, R6, PT ;  /* 0x000000061600720c */ /* 0x000fe20003fc4070 */
[----:B0-----:R-:W-:-:S02]  /*8360*/  IMAD.MOV.U32 R11, RZ, RZ, R4 ;  /* 0x000000ffff0b7224 */ /* 0x001fc400078e0004 */
[----:B------:R-:W-:Y:S02]  /*8370*/  IMAD.MOV.U32 R9, RZ, RZ, R10 ;  /* 0x000000ffff097224 */ /* 0x000fe400078e000a */
[----:B------:R-:W-:Y:S01]  /*8380*/  @!P0 IMAD.MOV R11, RZ, RZ, -R11 ;  /* 0x000000ffff0b8224 */ /* 0x000fe200078e0a0b */
[----:B------:R-:W-:Y:S01]  /*8390*/  ISETP.GT.U32.AND P0, PT, R22, R2, PT ;  /* 0x000000021600720c */ /* 0x000fe20003f04070 */
[----:B------:R-:W-:-:S03]  /*83a0*/  IMAD.HI.U32 R10, R0, R7, RZ ;  /* 0x00000007000a7227 */ /* 0x000fc600078e00ff */
[----:B------:R0:W-:Y:S01]  /*83b0*/  STL [R1+0x288], R11 ;  /* 0x0002880b01007387 */ /* 0x0001e20000100800 */
[----:B------:R-:W-:-:S04]  /*83c0*/  IMAD.HI.U32 R4, R0, R9, RZ ;  /* 0x0000000900047227 */ /* 0x000fc800078e00ff */
[----:B------:R-:W-:Y:S02]  /*83d0*/  @!P6 IMAD.IADD R6, R6, 0x1, -R22 ;  /* 0x000000010606e824 */ /* 0x000fe400078e0a16 */
[----:B------:R-:W-:Y:S02]  /*83e0*/  IMAD.MOV R4, RZ, RZ, -R4 ;  /* 0x000000ffff047224 */ /* 0x000fe400078e0a04 */
[----:B------:R-:W-:Y:S01]  /*83f0*/  @!P0 IMAD.IADD R2, R2, 0x1, -R22 ;  /* 0x0000000102028824 */ /* 0x000fe200078e0a16 */
[----:B------:R-:W-:Y:S01]  /*8400*/  ISETP.GT.U32.AND P6, PT, R22, R6, PT ;  /* 0x000000061600720c */ /* 0x000fe20003fc4070 */
[----:B0-----:R-:W-:Y:S02]  /*8410*/  IMAD.MOV.U32 R11, RZ, RZ, R5 ;  /* 0x000000ffff0b7224 */ /* 0x001fe400078e0005 */
[----:B------:R-:W-:Y:S02]  /*8420*/  IMAD.MOV R5, RZ, RZ, -R10 ;  /* 0x000000ffff057224 */ /* 0x000fe400078e0a0a */
[----:B------:R-:W-:Y:S01]  /*8430*/  @!P5 IMAD.MOV R11, RZ, RZ, -R11 ;  /* 0x000000ffff0bd224 */ /* 0x000fe200078e0a0b */
[----:B------:R-:W-:Y:S01]  /*8440*/  ISETP.GE.AND P5, PT, R8, RZ, PT ;  /* 0x000000ff0800720c */ /* 0x000fe20003fa6270 */
[----:B------:R-:W-:-:S02]  /*8450*/  IMAD R8, R22, R5, R7 ;  /* 0x0000000516087224 */ /* 0x000fc400078e0207 */
[C---:B------:R-:W-:Y:S01]  /*8460*/  VIADD R3, R23.reuse, 0xd0 ;  /* 0x000000d017037836 */ /* 0x040fe20000000000 */
[----:B------:R0:W-:Y:S01]  /*8470*/  STL [R1+0x284], R11 ;  /* 0x0002840b01007387 */ /* 0x0001e20000100800 */
[C---:B------:R-:W-:Y:S01]  /*8480*/  IMAD R9, R22.reuse, R4, R9 ;  /* 0x0000000416097224 */ /* 0x040fe200078e0209 */
[C---:B------:R-:W-:Y:S01]  /*8490*/  ISETP.GT.U32.AND P0, PT, R22.reuse, R8, PT ;  /* 0x000000081600720c */ /* 0x040fe20003f04070 */
[----:B------:R-:W-:Y:S01]  /*84a0*/  IMAD.MOV.U32 R10, RZ, RZ, R2 ;  /* 0x000000ffff0a7224 */ /* 0x000fe200078e0002 */
[----:B------:R-:W-:Y:S01]  /*84b0*/  IABS R19, R3 ;  /* 0x0000000300137213 */ /* 0x000fe20000000000 */
[----:B------:R-:W-:Y:S02]  /*84c0*/  VIADD R5, R23, 0xce ;  /* 0x000000ce17057836 */ /* 0x000fe40000000000 */
[----:B------:R-:W-:Y:S01]  /*84d0*/  @!P2 IMAD.MOV R10, RZ, RZ, -R10 ;  /* 0x000000ffff0aa224 */ /* 0x000fe200078e0a0a */
[----:B------:R-:W-:Y:S01]  /*84e0*/  ISETP.GT.U32.AND P2, PT, R22, R9, PT ;  /* 0x000000091600720c */ /* 0x000fe20003f44070 */
[----:B------:R-:W-:Y:S01]  /*84f0*/  IMAD.HI.U32 R4, R0, R19, RZ ;  /* 0x0000001300047227 */ /* 0x000fe200078e00ff */
[----:B------:R-:W-:-:S02]  /*8500*/  IABS R24, R5 ;  /* 0x0000000500187213 */ /* 0x000fc40000000000 */
[----:B------:R1:W-:Y:S01]  /*8510*/  STL [R1+0x280], R10 ;  /* 0x0002800a01007387 */ /* 0x0003e20000100800 */
[----:B------:R-:W-:Y:S02]  /*8520*/  VIADD R7, R23, 0xcc ;  /* 0x000000cc17077836 */ /* 0x000fe40000000000 */
[----:B------:R-:W-:Y:S02]  /*8530*/  @!P0 IMAD.IADD R8, R8, 0x1, -R22 ;  /* 0x0000000108088824 */ /* 0x000fe400078e0a16 */
[----:B------:R-:W-:Y:S02]  /*8540*/  IMAD.MOV R4, RZ, RZ, -R4 ;  /* 0x000000ffff047224 */ /* 0x000fe400078e0a04 */
[----:B------:R-:W-:Y:S01]  /*8550*/  @!P6 IMAD.IADD R6, R6, 0x1, -R22 ;  /* 0x000000010606e824 */ /* 0x000fe200078e0a16 */
[----:B------:R-:W-:Y:S01]  /*8560*/  ISETP.GT.U32.AND P0, PT, R22, R8, PT ;  /* 0x000000081600720c */ /* 0x000fe20003f04070 */
[----:B0-----:R-:W-:Y:S01]  /*8570*/  IMAD.HI.U32 R11, R0, R24, RZ ;  /* 0x00000018000b7227 */ /* 0x001fe200078e00ff */
[----:B------:R-:W-:-:S02]  /*8580*/  ISETP.GE.AND P6, PT, R3, RZ, PT ;  /* 0x000000ff0300720c */ /* 0x000fc40003fc6270 */
[----:B------:R-:W-:Y:S01]  /*8590*/  IABS R3, R7 ;  /* 0x0000000700037213 */ /* 0x000fe20000000000 */
[C---:B------:R-:W-:Y:S02]  /*85a0*/  IMAD R19, R22.reuse, R4, R19 ;  /* 0x0000000416137224 */ /* 0x040fe400078e0213 */
[----:B------:R-:W-:Y:S02]  /*85b0*/  @!P2 IMAD.IADD R9, R9, 0x1, -R22 ;  /* 0x000000010909a824 */ /* 0x000fe400078e0a16 */
[----:B------:R-:W-:Y:S02]  /*85c0*/  IMAD.MOV.U32 R13, RZ, RZ, R6 ;  /* 0x000000ffff0d7224 */ /* 0x000fe400078e0006 */
[----:B------:R-:W-:Y:S01]  /*85d0*/  IMAD.MOV R11, RZ, RZ, -R11 ;  /* 0x000000ffff0b7224 */ /* 0x000fe200078e0a0b */
[C---:B------:R-:W-:Y:S01]  /*85e0*/  ISETP.GT.U32.AND P2, PT, R22.reuse, R9, PT ;  /* 0x000000091600720c */ /* 0x040fe20003f44070 */
[----:B------:R-:W-:Y:S01]  /*85f0*/  @!P1 IMAD.MOV R13, RZ, RZ, -R13 ;  /* 0x000000ffff0d9224 */ /* 0x000fe200078e0a0d */
[C---:B------:R-:W-:Y:S01]  /*8600*/  ISETP.GT.U32.AND P1, PT, R22.reuse, R19, PT ;  /* 0x000000131600720c */ /* 0x040fe20003f24070 */
[----:B------:R-:W-:-:S02]  /*8610*/  IMAD R24, R22, R11, R24 ;  /* 0x0000000b16187224 */ /* 0x000fc400078e0218 */
[----:B-1----:R-:W-:Y:S01]  /*8620*/  IMAD.HI.U32 R10, R0, R3, RZ ;  /* 0x00000003000a7227 */ /* 0x002fe200078e00ff */
[----:B------:R0:W-:Y:S03]  /*8630*/  STL [R1+0x27c], R13 ;  /* 0x00027c0d01007387 */ /* 0x0001e60000100800 */
[----:B------:R-:W-:Y:S01]  /*8640*/  @!P0 IMAD.IADD R8, R8, 0x1, -R22 ;  /* 0x0000000108088824 */ /* 0x000fe200078e0a16 */
[C---:B------:R-:W-:Y:S01]  /*8650*/  ISETP.GT.U32.AND P0, PT, R22.reuse, R24, PT ;  /* 0x000000181600720c */ /* 0x040fe20003f04070 */
[----:B------:R-:W-:Y:S02]  /*8660*/  IMAD.MOV R10, RZ, RZ, -R10 ;  /* 0x000000ffff0a7224 */ /* 0x000fe400078e0a0a */
[----:B------:R-:W-:Y:S02]  /*8670*/  VIADD R2, R23, 0xca ;  /* 0x000000ca17027836 */ /* 0x000fe40000000000 */
[C---:B------:R-:W-:Y:S01]  /*8680*/  IMAD R3, R22.reuse, R10, R3 ;  /* 0x0000000a16037224 */ /* 0x040fe200078e0203 */
[----:B------:R-:W-:Y:S01]  /*8690*/  IABS R10, R28 ;  /* 0x0000001c000a7213 */ /* 0x000fe20000000000 */
        /* <DEDUP_REMOVED lines=8> */
[----:B------:R-:W-:-:S02]  /*8720*/  IMAD.MOV.U32 R14, RZ, RZ, R8 ;  /* 0x000000ffff0e7224 */ /* 0x000fc400078e0008 */
[----:B------:R-:W-:-:S04]  /*8730*/  IMAD.HI.U32 R6, R0, R4, RZ ;  /* 0x0000000400067227 */ /* 0x000fc800078e00ff */
[----:B------:R-:W-:-:S04]  /*8740*/  IMAD.HI.U32 R8, R0, R5, RZ ;  /* 0x0000000500087227 */ /* 0x000fc800078e00ff */
[----:B------:R-:W-:Y:S02]  /*8750*/  IMAD.MOV R6, RZ, RZ, -R6 ;  /* 0x000000ffff067224 */ /* 0x000fe400078e0a06 */
[----:B------:R-:W-:Y:S02]  /*8760*/  IMAD.MOV R8, RZ, RZ, -R8 ;  /* 0x000000ffff087224 */ /* 0x000fe400078e0a08 */
[C---:B------:R-:W-:Y:S02]  /*8770*/  IMAD R4, R22.reuse, R6, R4 ;  /* 0x0000000616047224 */ /* 0x040fe400078e0204 */
[----:B0-----:R-:W-:Y:S02]  /*8780*/  IMAD.MOV.U32 R13, RZ, RZ, R9 ;  /* 0x000000ffff0d7224 */ /* 0x001fe400078e0009 */
[C---:B------:R-:W-:Y:S01]  /*8790*/  IMAD R5, R22.reuse, R8, R5 ;  /* 0x0000000816057224 */ /* 0x040fe200078e0205 */
[----:B------:R-:W-:Y:S01]  /*87a0*/  IABS R8, R21 ;  /* 0x0000001500087213 */ /* 0x000fe20000000000 */
[----:B------:R-:W-:Y:S01]  /*87b0*/  @!P5 IMAD.MOV R13, RZ, RZ, -R13 ;  /* 0x000000ffff0dd224 */ /* 0x000fe200078e0a0d */
[C---:B------:R-:W-:Y:S01]  /*87c0*/  ISETP.GT.U32.AND P5, PT, R22.reuse, R4, PT ;  /* 0x000000041600720c */ /* 0x040fe20003fa4070 */
[----:B------:R-:W-:Y:S01]  /*87d0*/  @!P0 IMAD.IADD R19, R19, 0x1, -R22 ;  /* 0x0000000113138824 */ /* 0x000fe200078e0a16 */
[C---:B------:R-:W-:Y:S01]  /*87e0*/  ISETP.GT.U32.AND P0, PT, R22.reuse, R5, PT ;  /* 0x000000051600720c */ /* 0x040fe20003f04070 */
[----:B------:R-:W-:Y:S01]  /*87f0*/  @!P4 IMAD.MOV R14, RZ, RZ, -R14 ;  /* 0x000000ffff0ec224 */ /* 0x000fe200078e0a0e */
[----:B------:R-:W-:Y:S01]  /*8800*/  ISETP.GT.U32.AND P4, PT, R22, R24, PT ;  /* 0x000000181600720c */ /* 0x000fe20003f84070 */
[----:B------:R-:W-:-:S02]  /*8810*/  VIADD R6, R23, 0xc6 ;  /* 0x000000c617067836 */ /* 0x000fc40000000000 */
[--C-:B------:R-:W-:Y:S01]  /*8820*/  @!P1 IMAD.IADD R3, R3, 0x1, -R22.reuse ;  /* 0x0000000103039824 */ /* 0x100fe200078e0a16 */
[----:B------:R0:W-:Y:S01]  /*8830*/  STL [R1+0x274], R14 ;  /* 0x0002740e01007387 */ /* 0x0001e20000100800 */
[C---:B------:R-:W-:Y:S01]  /*8840*/  VIADD R18, R23.reuse, 0xc0 ;  /* 0x000000c017127836 */ /* 0x040fe20000000000 */
[----:B------:R-:W-:Y:S01]  /*8850*/  IABS R15, R6 ;  /* 0x00000006000f7213 */ /* 0x000fe20000000000 */
[----:B------:R-:W-:Y:S01]  /*8860*/  VIADD R20, R23, 0xbe ;  /* 0x000000be17147836 */ /* 0x000fe20000000000 */
[----:B------:R-:W-:Y:S01]  /*8870*/  ISETP.GT.U32.AND P1, PT, R22, R3, PT ;  /* 0x000000031600720c */ /* 0x000fe20003f24070 */
[--C-:B------:R-:W-:Y:S01]  /*8880*/  @!P5 IMAD.IADD R4, R4, 0x1, -R22.reuse ;  /* 0x000000010404d824 */ /* 0x100fe200078e0a16 */
[----:B------:R1:W-:Y:S01]  /*8890*/  STL [R1+0x278], R13 ;  /* 0x0002780d01007387 */ /* 0x0003e20000100800 */
[--C-:B------:R-:W-:Y:S02]  /*88a0*/  @!P0 IMAD.IADD R5, R5, 0x1, -R22.reuse ;  /* 0x0000000105058824 */ /* 0x100fe400078e0a16 */
[----:B------:R-:W-:Y:S01]  /*88b0*/  @!P4 IMAD.IADD R24, R24, 0x1, -R22 ;  /* 0x000000011818c824 */ /* 0x000fe200078e0a16 */
[----:B------:R-:W-:Y:S01]  /*88c0*/  ISETP.GE.AND P4, PT, R7, RZ, PT ;  /* 0x000000ff0700720c */ /* 0x000fe20003f86270 */
[----:B0-----:R-:W-:Y:S01]  /*88d0*/  VIADD R14, R23, 0xc4 ;  /* 0x000000c4170e7836 */ /* 0x001fe20000000000 */
[----:B------:R-:W-:Y:S01]  /*88e0*/  ISETP.GT.U32.AND P5, PT, R22, R4, PT ;  /* 0x000000041600720c */ /* 0x000fe20003fa4070 */
[----:B------:R-:W-:Y:S01]  /*88f0*/  IMAD.HI.U32 R7, R0, R15, RZ ;  /* 0x0000000f00077227 */ /* 0x000fe200078e00ff */
[----:B------:R-:W-:-:S02]  /*8900*/  ISETP.GT.U32.AND P0, PT, R22, R5, PT ;  /* 0x000000051600720c */ /* 0x000fc40003f04070 */
[----:B------:R-:W-:Y:S01]  /*8910*/  IABS R17, R14 ;  /* 0x0000000e00117213 */ /* 0x000fe20000000000 */
[----:B------:R-:W-:Y:S02]  /*8920*/  IMAD.MOV R7, RZ, RZ, -R7 ;  /* 0x000000ffff077224 */ /* 0x000fe400078e0a07 */
[----:B------:R-:W-:Y:S01]  /*8930*/  @!P1 IMAD.IADD R3, R3, 0x1, -R22 ;  /* 0x0000000103039824 */ /* 0x000fe200078e0a16 */
[----:B------:R-:W-:Y:S01]  /*8940*/  ISETP.GE.AND P1, PT, R2, RZ, PT ;  /* 0x000000ff0200720c */ /* 0x000fe20003f26270 */
[----:B------:R-:W-:-:S04]  /*8950*/  IMAD.HI.U32 R9, R0, R17, RZ ;  /* 0x0000001100097227 */ /* 0x000fc800078e00ff */
[----:B------:R-:W-:Y:S02]  /*8960*/  IMAD.MOV R9, RZ, RZ, -R9 ;  /* 0x000000ffff097224 */ /* 0x000fe400078e0a09 */
[C---:B------:R-:W-:Y:S01]  /*8970*/  IMAD R15, R22.reuse, R7, R15 ;  /* 0x00000007160f7224 */ /* 0x040fe200078e020f */
[----:B------:R-:W-:Y:S01]  /*8980*/  IABS R7, R18 ;  /* 0x0000001200077213 */ /* 0x000fe20000000000 */
[----:B------:R-:W-:Y:S02]  /*8990*/  IMAD R17, R22, R9, R17 ;  /* 0x0000000916117224 */ /* 0x000fe400078e0211 */
[--C-:B------:R-:W-:Y:S01]  /*89a0*/  @!P5 IMAD.IADD R4, R4, 0x1, -R22.reuse ;  /* 0x000000010404d824 */ /* 0x100fe200078e0a16 */
[C---:B------:R-:W-:Y:S01]  /*89b0*/  ISETP.GT.U32.AND P5, PT, R22.reuse, R15, PT ;  /* 0x0000000f1600720c */ /* 0x040fe20003fa4070 */
[----:B------:R-:W-:Y:S01]  /*89c0*/  @!P0 IMAD.IADD R5, R5, 0x1, -R22 ;  /* 0x0000000105058824 */ /* 0x000fe200078e0a16 */
[----:B------:R-:W-:Y:S01]  /*89d0*/  ISETP.GT.U32.AND P0, PT, R22, R17, PT ;  /* 0x000000111600720c */ /* 0x000fe20003f04070 */
[----:B------:R-:W-:-:S04]  /*89e0*/  IMAD.HI.U32 R2, R0, R8, RZ ;  /* 0x0000000800027227 */ /* 0x000fc800078e00ff */
[----:B------:R-:W-:-:S04]  /*89f0*/  IMAD.HI.U32 R9, R0, R7, RZ ;  /* 0x0000000700097227 */ /* 0x000fc800078e00ff */
[----:B------:R-:W-:Y:S02]  /*8a00*/  IMAD.MOV R2, RZ, RZ, -R2 ;  /* 0x000000ffff027224 */ /* 0x000fe400078e0a02 */
[----:B------:R-:W-:Y:S02]  /*8a10*/  IMAD.MOV R9, RZ, RZ, -R9 ;  /* 0x000000ffff097224 */ /* 0x000fe400078e0a09 */
[C---:B------:R-:W-:Y:S01]  /*8a20*/  IMAD R8, R22.reuse, R2, R8 ;  /* 0x0000000216087224 */ /* 0x040fe200078e0208 */
[----:B------:R-:W-:Y:S01]  /*8a30*/  IABS R2, R20 ;  /* 0x0000001400027213 */ /* 0x000fe20000000000 */
[C---:B------:R-:W-:Y:S02]  /*8a40*/  IMAD R7, R22.reuse, R9, R7 ;  /* 0x0000000916077224 */ /* 0x040fe400078e0207 */
[--C-:B------:R-:W-:Y:S01]  /*8a50*/  @!P5 IMAD.IADD R15, R15, 0x1, -R22.reuse ;  /* 0x000000010f0fd824 */ /* 0x100fe200078e0a16 */
[C---:B------:R-:W-:Y:S01]  /*8a60*/  ISETP.GT.U32.AND P5, PT, R22.reuse, R8, PT ;  /* 0x000000081600720c */ /* 0x040fe20003fa4070 */
[----:B------:R-:W-:Y:S01]  /*8a70*/  @!P0 IMAD.IADD R17, R17, 0x1, -R22 ;  /* 0x0000000111118824 */ /* 0x000fe200078e0a16 */
[----:B------:R-:W-:Y:S01]  /*8a80*/  ISETP.GT.U32.AND P0, PT, R22, R7, PT ;  /* 0x000000071600720c */ /* 0x000fe20003f04070 */
[----:B------:R-:W-:-:S04]  /*8a90*/  IMAD.HI.U32 R27, R0, R2, RZ ;  /* 0x00000002001b7227 */ /* 0x000fc800078e00ff */
[----:B------:R-:W-:Y:S02]  /*8aa0*/  IMAD.MOV R27, RZ, RZ, -R27 ;  /* 0x000000ffff1b7224 */ /* 0x000fe400078e0a1b */
[C---:B------:R-:W-:Y:S02]  /*8ab0*/  VIADD R16, R23.reuse, 0xba ;  /* 0x000000ba17107836 */ /* 0x040fe40000000000 */
[----:B-1----:R-:W-:Y:S02]  /*8ac0*/  IMAD.MOV.U32 R13, RZ, RZ, R24 ;  /* 0x000000ffff0d7224 */ /* 0x002fe400078e0018 */
[----:B------:R-:W-:Y:S01]  /*8ad0*/  VIADD R10, R23, 0xbc ;  /* 0x000000bc170a7836 */ /* 0x000fe20000000000 */
[----:B------:R-:W-:Y:S01]  /*8ae0*/  IABS R25, R16 ;  /* 0x0000001000197213 */ /* 0x000fe20000000000 */
[----:B------:R-:W-:Y:S01]  /*8af0*/  @!P5 IMAD.IADD R8, R8, 0x1, -R22 ;  /* 0x000000010808d824 */ /* 0x000fe200078e0a16 */
[----:B------:R-:W-:Y:S01]  /*8b00*/  ISETP.GE.AND P5, PT, R28, RZ, PT ;  /* 0x000000ff1c00720c */ /* 0x000fe20003fa6270 */
[C---:B------:R-:W-:Y:S01]  /*8b10*/  IMAD R2, R22.reuse, R27, R2 ;  /* 0x0000001b16027224 */ /* 0x040fe200078e0202 */
[----:B------:R-:W-:Y:S01]  /*8b20*/  IABS R11, R10 ;  /* 0x0000000a000b7213 */ /* 0x000fe20000000000 */
[----:B------:R-:W-:Y:S01]  /*8b30*/  @!P0 IMAD.IADD R7, R7, 0x1, -R22 ;  /* 0x0000000107078824 */ /* 0x000fe200078e0a16 */
[----:B------:R-:W-:Y:S01]  /*8b40*/  ISETP.GT.U32.AND P0, PT, R22, R15, PT ;  /* 0x0000000f1600720c */ /* 0x000fe20003f04070 */
[----:B------:R-:W-:-:S02]  /*8b50*/  @!P6 IMAD.MOV R19, RZ, RZ, -R19 ;  /* 0x000000ffff13e224 */ /* 0x000fc400078e0a13 */
[----:B------:R-:W-:Y:S01]  /*8b60*/  @!P2 IMAD.MOV R13, RZ, RZ, -R13 ;  /* 0x000000ffff0da224 */ /* 0x000fe200078e0a0d */
[C---:B------:R-:W-:Y:S01]  /*8b70*/  ISETP.GT.U32.AND P2, PT, R22.reuse, R17, PT ;  /* 0x000000111600720c */ /* 0x040fe20003f44070 */
[----:B------:R-:W-:Y:S01]  /*8b80*/  @!P4 IMAD.MOV R3, RZ, RZ, -R3 ;  /* 0x000000ffff03c224 */ /* 0x000fe200078e0a03 */
[----:B------:R-:W-:Y:S01]  /*8b90*/  STL [R1+0x270], R19 ;  /* 0x0002701301007387 */ /* 0x000fe20000100800 */
[----:B------:R-:W-:Y:S01]  /*8ba0*/  @!P1 IMAD.MOV R4, RZ, RZ, -R4 ;  /* 0x000000ffff049224 */ /* 0x000fe200078e0a04 */
[----:B------:R-:W-:Y:S01]  /*8bb0*/  ISETP.GT.U32.AND P1, PT, R22, R2, PT ;  /* 0x000000021600720c */ /* 0x000fe20003f24070 */
[----:B------:R-:W-:Y:S01]  /*8bc0*/  IMAD.HI.U32 R28, R0, R25, RZ ;  /* 0x00000019001c7227 */ /* 0x000fe200078e00ff */
[C---:B------:R-:W-:Y:S01]  /*8bd0*/  ISETP.GT.U32.AND P4, PT, R22.reuse, R8, PT ;  /* 0x000000081600720c */ /* 0x040fe20003f84070 */
[----:B------:R-:W-:Y:S01]  /*8be0*/  STL [R1+0x268], R13 ;  /* 0x0002680d01007387 */ /* 0x000fe20000100800 */
[----:B------:R-:W-:Y:S01]  /*8bf0*/  ISETP.GT.U32.AND P6, PT, R22, R7, PT ;  /* 0x000000071600720c */ /* 0x000fe20003fc4070 */
[----:B------:R-:W-:-:S02]  /*8c00*/  VIADD R9, R23, 0xb8 ;  /* 0x000000b817097836 */ /* 0x000fc40000000000 */
[----:B------:R0:W-:Y:S01]  /*8c10*/  STL [R1+0x24c], R3 ;  /* 0x00024c0301007387 */ /* 0x0001e20000100800 */
[----:B------:R-:W-:Y:S02]  /*8c20*/  IMAD.HI.U32 R26, R0, R11, RZ ;  /* 0x0000000b001a7227 */ /* 0x000fe400078e00ff */
[----:B------:R-:W-:Y:S01]  /*8c30*/  IABS R29, R9 ;  /* 0x00000009001d7213 */ /* 0x000fe20000000000 */
[----:B------:R-:W-:Y:S01]  /*8c40*/  STL [R1+0x22c], R4 ;  /* 0x00022c0401007387 */ /* 0x000fe20000100800 */
[----:B------:R-:W-:Y:S02]  /*8c50*/  IMAD.MOV R28, RZ, RZ, -R28 ;  /* 0x000000ffff1c7224 */ /* 0x000fe400078e0a1c */
[----:B------:R-:W-:Y:S02]  /*8c60*/  IMAD.MOV R26, RZ, RZ, -R26 ;  /* 0x000000ffff1a7224 */ /* 0x000fe400078e0a1a */
[----:B------:R-:W-:Y:S01]  /*8c70*/  @!P0 IMAD.IADD R15, R15, 0x1, -R22 ;  /* 0x000000010f0f8824 */ /* 0x000fe200078e0a16 */
[----:B------:R-:W-:Y:S01]  /*8c80*/  ISETP.GE.AND P0, PT, R6, RZ, PT ;  /* 0x000000ff0600720c */ /* 0x000fe20003f06270 */
[----:B0-----:R-:W-:-:S02]  /*8c90*/  IMAD.MOV.U32 R3, RZ, RZ, R5 ;  /* 0x000000ffff037224 */ /* 0x001fc400078e0005 */
[C---:B------:R-:W-:Y:S02]  /*8ca0*/  IMAD R25, R22.reuse, R28, R25 ;  /* 0x0000001c16197224 */ /* 0x040fe400078e0219 */
[----:B------:R-:W-:Y:S02]  /*8cb0*/  @!P5 IMAD.MOV R3, RZ, RZ, -R3 ;  /* 0x000000ffff03d224 */ /* 0x000fe400078e0a03 */
[----:B------:R-:W-:Y:S02]  /*8cc0*/  IMAD R11, R22, R26, R11 ;  /* 0x0000001a160b7224 */ /* 0x000fe400078e020b */
[--C-:B------:R-:W-:Y:S01]  /*8cd0*/  @!P1 IMAD.IADD R2, R2, 0x1, -R22.reuse ;  /* 0x0000000102029824 */ /* 0x100fe200078e0a16 */
[----:B------:R0:W-:Y:S01]  /*8ce0*/  STL [R1+0x214], R3 ;  /* 0x0002140301007387 */ /* 0x0001e20000100800 */
[----:B------:R-:W-:Y:S01]  /*8cf0*/  ISETP.GE.AND P1, PT, R18, RZ, PT ;  /* 0x000000ff1200720c */ /* 0x000fe20003f26270 */
[--C-:B------:R-:W-:Y:S01]  /*8d00*/  @!P4 IMAD.IADD R8, R8, 0x1, -R22.reuse ;  /* 0x000000010808c824 */ /* 0x100fe200078e0a16 */
[C---:B------:R-:W-:Y:S01]  /*8d10*/  ISETP.GT.U32.AND P4, PT, R22.reuse, R25, PT ;  /* 0x000000191600720c */ /* 0x040fe20003f84070 */
[--C-:B------:R-:W-:Y:S01]  /*8d20*/  @!P2 IMAD.IADD R17, R17, 0x1, -R22.reuse ;  /* 0x000000011111a824 */ /* 0x100fe200078e0a16 */
[----:B------:R-:W-:Y:S01]  /*8d30*/  ISETP.GT.U32.AND P5, PT, R22, R11, PT ;  /* 0x0000000b1600720c */ /* 0x000fe20003fa4070 */
[----:B------:R-:W-:Y:S01]  /*8d40*/  @!P6 IMAD.IADD R7, R7, 0x1, -R22 ;  /* 0x000000010707e824 */ /* 0x000fe200078e0a16 */
[----:B------:R-:W-:Y:S01]  /*8d50*/  ISETP.GE.AND P2, PT, R14, RZ, PT ;  /* 0x000000ff0e00720c */ /* 0x000fe20003f46270 */
[----:B------:R-:W-:Y:S01]  /*8d60*/  IMAD.MOV.U32 R13, RZ, RZ, R15 ;  /* 0x000000ffff0d7224 */ /* 0x000fe200078e000f */
[----:B------:R-:W-:Y:S01]  /*8d70*/  ISETP.GE.AND P6, PT, R21, RZ, PT ;  /* 0x000000ff1500720c */ /* 0x000fe20003fc6270 */
[----:B0-----:R-:W-:-:S04]  /*8d80*/  IMAD.HI.U32 R3, R0, R29, RZ ;  /* 0x0000001d00037227 */ /* 0x001fc800078e00ff */
[----:B------:R-:W-:Y:S02]  /*8d90*/  IMAD.MOV R3, RZ, RZ, -R3 ;  /* 0x000000ffff037224 */ /* 0x000fe400078e0a03 */
[----:B------:R-:W-:Y:S01]  /*8da0*/  @!P0 IMAD.MOV R13, RZ, RZ, -R13 ;  /* 0x000000ffff0d8224 */ /* 0x000fe200078e0a0d */
[C---:B------:R-:W-:Y:S01]  /*8db0*/  ISETP.GT.U32.AND P0, PT, R22.reuse, R2, PT ;  /* 0x000000021600720c */ /* 0x040fe20003f04070 */
[C---:B------:R-:W-:Y:S02]  /*8dc0*/  IMAD R29, R22.reuse, R3, R29 ;  /* 0x00000003161d7224 */ /* 0x040fe400078e021d */
[----:B------:R-:W-:Y:S01]  /*8dd0*/  IMAD.MOV.U32 R6, RZ, RZ, R7 ;  /* 0x000000ffff067224 */ /* 0x000fe200078e0007 */
[----:B------:R-:W-:Y:S01]  /*8de0*/  STL [R1+0x1d4], R13 ;  /* 0x0001d40d01007387 */ /* 0x000fe20000100800 */
[----:B------:R-:W-:Y:S02]  /*8df0*/  IMAD.MOV.U32 R5, RZ, RZ, R17 ;  /* 0x000000ffff057224 */ /* 0x000fe400078e0011 */
[----:B------:R-:W-:Y:S01]  /*8e00*/  @!P1 IMAD.MOV R6, RZ, RZ, -R6 ;  /* 0x000000ffff069224 */ /* 0x000fe200078e0a06 */
[----:B------:R-:W-:Y:S01]  /*8e10*/  ISETP.GT.U32.AND P1, PT, R22, R29, PT ;  /* 0x0000001d1600720c */ /* 0x000fe20003f24070 */
[----:B------:R-:W-:-:S02]  /*8e20*/  @!P4 IMAD.IADD R25, R25, 0x1, -R22 ;  /* 0x000000011919c824 */ /* 0x000fc400078e0a16 */
[----:B------:R-:W-:Y:S01]  /*8e30*/  @!P5 IMAD.IADD R11, R11, 0x1, -R22 ;  /* 0x000000010b0bd824 */ /* 0x000fe200078e0a16 */
[----:B------:R-:W-:Y:S01]  /*8e40*/  ISETP.GE.AND P5, PT, R20, RZ, PT ;  /* 0x000000ff1400720c */ /* 0x000fe20003fa6270 */
[----:B------:R-:W-:Y:S01]  /*8e50*/  @!P2 IMAD.MOV R5, RZ, RZ, -R5 ;  /* 0x000000ffff05a224 */ /* 0x000fe200078e0a05 */
[C---:B------:R-:W-:Y:S01]  /*8e60*/  ISETP.GT.U32.AND P2, PT, R22.reuse, R25, PT ;  /* 0x000000191600720c */ /* 0x040fe20003f44070 */
[----:B------:R-:W-:Y:S01]  /*8e70*/  VIADD R4, R23, 0xb6 ;  /* 0x000000b617047836 */ /* 0x000fe20000000000 */
[----:B------:R-:W-:Y:S01]  /*8e80*/  ISETP.GT.U32.AND P4, PT, R22, R11, PT ;  /* 0x0000000b1600720c */ /* 0x000fe20003f84070 */
[----:B------:R-:W-:Y:S01]  /*8e90*/  @!P6 IMAD.MOV R8, RZ, RZ, -R8 ;  /* 0x000000ffff08e224 */ /* 0x000fe200078e0a08 */
[----:B------:R0:W-:Y:S01]  /*8ea0*/  STL [R1+0x1d0], R5 ;  /* 0x0001d00501007387 */ /* 0x0001e20000100800 */
[--C-:B------:R-:W-:Y:S01]  /*8eb0*/  @!P0 IMAD.IADD R2, R2, 0x1, -R22.reuse ;  /* 0x0000000102028824 */ /* 0x100fe200078e0a16 */
[----:B------:R-:W-:Y:S01]  /*8ec0*/  ISETP.GE.AND P0, PT, R16, RZ, PT ;  /* 0x000000ff1000720c */ /* 0x000fe20003f06270 */
[--C-:B------:R-:W-:Y:S01]  /*8ed0*/  @!P1 IMAD.IADD R29, R29, 0x1, -R22.reuse ;  /* 0x000000011d1d9824 */ /* 0x100fe200078e0a16 */
[----:B------:R1:W-:Y:S01]  /*8ee0*/  STL [R1+0x1cc], R8 ;  /* 0x0001cc0801007387 */ /* 0x0003e20000100800 */
[C---:B------:R-:W-:Y:S01]  /*8ef0*/  VIADD R3, R23.reuse, 0xb4 ;  /* 0x000000b417037836 */ /* 0x040fe20000000000 */
[----:B------:R-:W-:Y:S01]  /*8f00*/  ISETP.GE.AND P6, PT, R10, RZ, PT ;  /* 0x000000ff0a00720c */ /* 0x000fe20003fc6270 */
[----:B------:R-:W-:Y:S01]  /*8f10*/  VIADD R16, R23, 0xb0 ;  /* 0x000000b017107836 */ /* 0x000fe20000000000 */
[----:B------:R2:W-:Y:S01]  /*8f20*/  STL [R1+0x1c8], R6 ;  /* 0x0001c80601007387 */ /* 0x0005e20000100800 */
[----:B------:R-:W-:Y:S01]  /*8f30*/  ISETP.GT.U32.AND P1, PT, R22, R29, PT ;  /* 0x0000001d1600720c */ /* 0x000fe20003f24070 */
[--C-:B------:R-:W-:Y:S01]  /*8f40*/  @!P2 IMAD.IADD R25, R25, 0x1, -R22.reuse ;  /* 0x000000011919a824 */ /* 0x100fe200078e0a16 */
[----:B0-----:R-:W-:Y:S01]  /*8f50*/  IABS R5, R4 ;  /* 0x0000000400057213 */ /* 0x001fe20000000000 */
[----:B------:R-:W-:Y:S01]  /*8f60*/  @!P4 IMAD.IADD R11, R11, 0x1, -R22 ;  /* 0x000000010b0bc824 */ /* 0x000fe200078e0a16 */
[----:B------:R-:W-:Y:S01]  /*8f70*/  IABS R10, R3 ;  /* 0x00000003000a7213 */ /* 0x000fe20000000000 */
[----:B-1----:R-:W-:Y:S01]  /*8f80*/  IMAD.MOV.U32 R8, RZ, RZ, R2 ;  /* 0x000000ffff087224 */ /* 0x002fe200078e0002 */
[----:B------:R-:W-:Y:S01]  /*8f90*/  ISETP.GE.AND P4, PT, R9, RZ, PT ;  /* 0x000000ff0900720c */ /* 0x000fe20003f86270 */
[----:B------:R-:W-:Y:S01]  /*8fa0*/  IMAD.MOV.U32 R9, RZ, RZ, R11 ;  /* 0x000000ffff097224 */ /* 0x000fe200078e000b */
[----:B------:R-:W-:Y:S01]  /*8fb0*/  ISETP.GE.AND P2, PT, R4, RZ, PT ;  /* 0x000000ff0400720c */ /* 0x000fe20003f46270 */
[----:B--2---:R-:W-:-:S04]  /*8fc0*/  IMAD.HI.U32 R6, R0, R5, RZ ;  /* 0x0000000500067227 */ /* 0x004fc800078e00ff */
[----:B------:R-:W-:Y:S01]  /*8fd0*/  @!P5 IMAD.MOV R8, RZ, RZ, -R8 ;  /* 0x000000ffff08d224 */ /* 0x000fe200078e0a08 */
[----:B------:R-:W-:Y:S01]  /*8fe0*/  ISETP.GE.AND P5, PT, R3, RZ, PT ;  /* 0x000000ff0300720c */ /* 0x000fe20003fa6270 */
[----:B------:R-:W-:Y:S02]  /*8ff0*/  IMAD.MOV R6, RZ, RZ, -R6 ;  /* 0x000000ffff067224 */ /* 0x000fe400078e0a06 */
[----:B------:R-:W-:Y:S01]  /*9000*/  IMAD.HI.U32 R7, R0, R10, RZ ;  /* 0x0000000a00077227 */ /* 0x000fe200078e00ff */
[----:B------:R0:W-:Y:S03]  /*9010*/  STL [R1+0x1c4], R8 ;  /* 0x0001c40801007387 */ /* 0x0001e60000100800 */
[----:B------:R-:W-:Y:S02]  /*9020*/  IMAD R2, R22, R6, R5 ;  /* 0x0000000616027224 */ /* 0x000fe400078e0205 */
[----:B------:R-:W-:-:S02]  /*9030*/  VIADD R4, R23, 0xb2 ;  /* 0x000000b217047836 */ /* 0x000fc40000000000 */
[----:B------:R-:W-:Y:S02]  /*9040*/  IMAD.MOV R7, RZ, RZ, -R7 ;  /* 0x000000ffff077224 */ /* 0x000fe400078e0a07 */
[----:B------:R-:W-:Y:S01]  /*9050*/  @!P1 IMAD.IADD R29, R29, 0x1, -R22 ;  /* 0x000000011d1d9824 */ /* 0x000fe200078e0a16 */
[----:B------:R-:W-:Y:S01]  /*9060*/  IABS R14, R4 ;  /* 0x00000004000e7213 */ /* 0x000fe20000000000 */
[----:B0-----:R-:W-:Y:S01]  /*9070*/  IMAD.MOV.U32 R8, RZ, RZ, R25 ;  /* 0x000000ffff087224 */ /* 0x001fe200078e0019 */
[----:B------:R-:W-:Y:S01]  /*9080*/  ISETP.GE.AND P1, PT, R16, RZ, PT ;  /* 0x000000ff1000720c */ /* 0x000fe20003f26270 */
[----:B------:R-:W-:Y:S01]  /*9090*/  @!P6 IMAD.MOV R9, RZ, RZ, -R9 ;  /* 0x000000ffff09e224 */ /* 0x000fe200078e0a09 */
[----:B------:R-:W-:Y:S01]  /*90a0*/  ISETP.GE.AND P6, PT, R4, RZ, PT ;  /* 0x000000ff0400720c */ /* 0x000fe20003fc6270 */
[----:B------:R-:W-:Y:S01]  /*90b0*/  @!P0 IMAD.MOV R8, RZ, RZ, -R8 ;  /* 0x000000ffff088224 */ /* 0x000fe200078e0a08 */
[C---:B------:R-:W-:Y:S01]  /*90c0*/  ISETP.GT.U32.AND P0, PT, R22.reuse, R2, PT ;  /* 0x000000021600720c */ /* 0x040fe20003f04070 */
[----:B------:R-:W-:Y:S01]  /*90d0*/  IMAD R10, R22, R7, R10 ;  /* 0x00000007160a7224 */ /* 0x000fe200078e020a */
[----:B------:R-:W-:Y:S01]  /*90e0*/  IABS R16, R16 ;  /* 0x0000001000107213 */ /* 0x000fe20000000000 */
[----:B------:R-:W-:Y:S01]  /*90f0*/  IMAD.MOV.U32 R4, RZ, RZ, R29 ;  /* 0x000000ffff047224 */ /* 0x000fe200078e001d */
[----:B------:R-:W-:Y:S01]  /*9100*/  STL [R1+0x1c0], R9 ;  /* 0x0001c00901007387 */ /* 0x000fe20000100800 */
[----:B------:R-:W-:-:S02]  /*9110*/  VIADD R3, R23, 0xae ;  /* 0x000000ae17037836 */ /* 0x000fc40000000000 */
[----:B------:R-:W-:Y:S01]  /*9120*/  @!P4 IMAD.MOV R4, RZ, RZ, -R4 ;  /* 0x000000ffff04c224 */ /* 0x000fe200078e0a04 */
[----:B------:R-:W-:Y:S01]  /*9130*/  ISETP.GT.U32.AND P4, PT, R22, R10, PT ;  /* 0x0000000a1600720c */ /* 0x000fe20003f84070 */
[----:B------:R-:W-:Y:S01]  /*9140*/  IMAD.HI.U32 R5, R0, R16, RZ ;  /* 0x0000001000057227 */ /* 0x000fe200078e00ff */
[----:B------:R-:W-:Y:S01]  /*9150*/  IABS R15, R3 ;  /* 0x00000003000f7213 */ /* 0x000fe20000000000 */
[----:B------:R0:W-:Y:S02]  /*9160*/  STL [R1+0x1b0], R8 ;  /* 0x0001b00801007387 */ /* 0x0001e40000100800 */
[----:B------:R-:W-:Y:S02]  /*9170*/  @!P0 IMAD.IADD R2, R2, 0x1, -R22 ;  /* 0x0000000102028824 */ /* 0x000fe400078e0a16 */
[----:B------:R-:W-:Y:S01]  /*9180*/  IMAD.HI.U32 R6, R0, R14, RZ ;  /* 0x0000000e00067227 */ /* 0x000fe200078e00ff */
[----:B------:R1:W-:Y:S02]  /*9190*/  STL [R1+0x1b8], R4 ;  /* 0x0001b80401007387 */ /* 0x0003e40000100800 */
[----:B------:R-:W-:Y:S01]  /*91a0*/  ISETP.GT.U32.AND P0, PT, R22, R2, PT ;  /* 0x000000021600720c */ /* 0x000fe20003f04070 */
[----:B------:R-:W-:-:S02]  /*91b0*/  IMAD.MOV R5, RZ, RZ, -R5 ;  /* 0x000000ffff057224 */ /* 0x000fc400078e0a05 */
[----:B------:R-:W-:Y:S02]  /*91c0*/  @!P4 IMAD.IADD R10, R10, 0x1, -R22 ;  /* 0x000000010a0ac824 */ /* 0x000fe400078e0a16 */
[----:B------:R-:W-:-:S03]  /*91d0*/  IMAD.HI.U32 R7, R0, R15, RZ ;  /* 0x0000000f00077227 */ /* 0x000fc600078e00ff */
[----:B------:R-:W-:Y:S01]  /*91e0*/  ISETP.GT.U32.AND P4, PT, R22, R10, PT ;  /* 0x0000000a1600720c */ /* 0x000fe20003f84070 */
[----:B------:R-:W-:Y:S02]  /*91f0*/  IMAD.MOV R6, RZ, RZ, -R6 ;  /* 0x000000ffff067224 */ /* 0x000fe400078e0a06 */
[----:B------:R-:W-:Y:S02]  /*9200*/  VIADD R20, R23, 0xac ;  /* 0x000000ac17147836 */ /* 0x000fe40000000000 */
[----:B------:R-:W-:Y:S02]  /*9210*/  @!P0 IMAD.IADD R2, R2, 0x1, -R22 ;  /* 0x0000000102028824 */ /* 0x000fe400078e0a16 */
[----:B------:R-:W-:Y:S01]  /*9220*/  IMAD R16, R22, R5, R16 ;  /* 0x0000000516107224 */ /* 0x000fe200078e0210 */
[----:B------:R-:W-:Y:S01]  /*9230*/  IABS R11, R20 ;  /* 0x00000014000b7213 */ /* 0x000fe20000000000 */
[----:B------:R-:W-:Y:S02]  /*9240*/  IMAD.MOV R7, RZ, RZ, -R7 ;  /* 0x000000ffff077224 */ /* 0x000fe400078e0a07 */
[----:B0-----:R-:W-:-:S02]  /*9250*/  IMAD.MOV.U32 R8, RZ, RZ, R2 ;  /* 0x000000ffff087224 */ /* 0x001fc400078e0002 */
[C---:B------:R-:W-:Y:S02]  /*9260*/  IMAD R14, R22.reuse, R6, R14 ;  /* 0x00000006160e7224 */ /* 0x040fe400078e020e */
[C---:B------:R-:W-:Y:S02]  /*9270*/  IMAD R15, R22.reuse, R7, R15 ;  /* 0x00000007160f7224 */ /* 0x040fe400078e020f */
[----:B------:R-:W-:Y:S01]  /*9280*/  @!P2 IMAD.MOV R8, RZ, RZ, -R8 ;  /* 0x000000ffff08a224 */ /* 0x000fe200078e0a08 */
[----:B------:R-:W-:Y:S01]  /*9290*/  ISETP.GT.U32.AND P2, PT, R22, R16, PT ;  /* 0x000000101600720c */ /* 0x000fe20003f44070 */
[----:B------:R-:W-:Y:S01]  /*92a0*/  @!P4 IMAD.IADD R10, R10, 0x1, -R22 ;  /* 0x000000010a0ac824 */ /* 0x000fe200078e0a16 */
[----:B------:R-:W-:Y:S01]  /*92b0*/  ISETP.GT.U32.AND P0, PT, R22, R14, PT ;  /* 0x0000000e1600720c */ /* 0x000fe20003f04070 */
[----:B------:R-:W-:Y:S01]  /*92c0*/  IMAD.HI.U32 R6, R0, R11, RZ ;  /* 0x0000000b00067227 */ /* 0x000fe200078e00ff */
[----:B------:R-:W-:Y:S01]  /*92d0*/  ISETP.GT.U32.AND P4, PT, R22, R15, PT ;  /* 0x0000000f1600720c */ /* 0x000fe20003f84070 */
[----:B------:R0:W-:Y:S02]  /*92e0*/  STL [R1+0x1bc], R8 ;  /* 0x0001bc0801007387 */ /* 0x0001e40000100800 */
[----:B------:R-:W-:-:S02]  /*92f0*/  IMAD.MOV R6, RZ, RZ, -R6 ;  /* 0x000000ffff067224 */ /* 0x000fc400078e0a06 */
[C---:B------:R-:W-:Y:S02]  /*9300*/  VIADD R9, R23.reuse, 0xaa ;  /* 0x000000aa17097836 */ /* 0x040fe40000000000 */
[----:B------:R-:W-:Y:S02]  /*9310*/  IMAD R11, R22, R6, R11 ;  /* 0x00000006160b7224 */ /* 0x000fe400078e020b */
[--C-:B------:R-:W-:Y:S01]  /*9320*/  @!P2 IMAD.IADD R16, R16, 0x1, -R22.reuse ;  /* 0x000000011010a824 */ /* 0x100fe200078e0a16 */
[----:B-1----:R-:W-:Y:S01]  /*9330*/  IABS R4, R9 ;  /* 0x0000000900047213 */ /* 0x002fe20000000000 */
[----:B------:R-:W-:Y:S02]  /*9340*/  VIADD R6, R23, 0xa8 ;  /* 0x000000a817067836 */ /* 0x000fe40000000000 */
[--C-:B------:R-:W-:Y:S01]  /*9350*/  @!P0 IMAD.IADD R14, R14, 0x1, -R22.reuse ;  /* 0x000000010e0e8824 */ /* 0x100fe200078e0a16 */
[C---:B------:R-:W-:Y:S01]  /*9360*/  ISETP.GT.U32.AND P0, PT, R22.reuse, R11, PT ;  /* 0x0000000b1600720c */ /* 0x040fe20003f04070 */
[----:B------:R-:W-:Y:S01]  /*9370*/  @!P4 IMAD.IADD R15, R15, 0x1, -R22 ;  /* 0x000000010f0fc824 */ /* 0x000fe200078e0a16 */
[----:B------:R-:W-:Y:S01]  /*9380*/  ISETP.GT.U32.AND P4, PT, R22, R16, PT ;  /* 0x000000101600720c */ /* 0x000fe20003f84070 */
[----:B------:R-:W-:Y:S01]  /*9390*/  IMAD.MOV.U32 R13, RZ, RZ, R10 ;  /* 0x000000ffff0d7224 */ /* 0x000fe200078e000a */
[----:B------:R-:W-:Y:S01]  /*93a0*/  IABS R17, R6 ;  /* 0x0000000600117213 */ /* 0x000fe20000000000 */
[----:B------:R-:W-:Y:S01]  /*93b0*/  IMAD.HI.U32 R5, R0, R4, RZ ;  /* 0x0000000400057227 */ /* 0x000fe200078e00ff */
[----:B------:R-:W-:-:S03]  /*93c0*/  ISETP.GT.U32.AND P2, PT, R22, R14, PT ;  /* 0x0000000e1600720c */ /* 0x000fc60003f44070 */
[----:B------:R-:W-:Y:S01]  /*93d0*/  @!P5 IMAD.MOV R13, RZ, RZ, -R13 ;  /* 0x000000ffff0dd224 */ /* 0x000fe200078e0a0d */
[----:B------:R-:W-:Y:S01]  /*93e0*/  ISETP.GT.U32.AND P5, PT, R22, R15, PT ;  /* 0x0000000f1600720c */ /* 0x000fe20003fa4070 */
[----:B------:R-:W-:Y:S02]  /*93f0*/  IMAD.MOV R5, RZ, RZ, -R5 ;  /* 0x000000ffff057224 */ /* 0x000fe400078e0a05 */
[----:B------:R-:W-:Y:S01]  /*9400*/  IMAD.HI.U32 R18, R0, R17, RZ ;  /* 0x0000001100127227 */ /* 0x000fe200078e00ff */
[----:B------:R1:W-:Y:S03]  /*9410*/  STL [R1+0x1b4], R13 ;  /* 0x0001b40d01007387 */ /* 0x0003e60000100800 */
[----:B------:R-:W-:Y:S02]  /*9420*/  IMAD R4, R22, R5, R4 ;  /* 0x0000000516047224 */ /* 0x000fe400078e0204 */
[----:B------:R-:W-:-:S02]  /*9430*/  IMAD.MOV R18, RZ, RZ, -R18 ;  /* 0x000000ffff127224 */ /* 0x000fc400078e0a12 */
[--C-:B------:R-:W-:Y:S02]  /*9440*/  @!P0 IMAD.IADD R11, R11, 0x1, -R22.reuse ;  /* 0x000000010b0b8824 */ /* 0x100fe400078e0a16 */
[--C-:B------:R-:W-:Y:S01]  /*9450*/  @!P4 IMAD.IADD R16, R16, 0x1, -R22.reuse ;  /* 0x000000011010c824 */ /* 0x100fe200078e0a16 */
[----:B------:R-:W-:Y:S01]  /*9460*/  ISETP.GE.AND P4, PT, R3, RZ, PT ;  /* 0x000000ff0300720c */ /* 0x000fe20003f86270 */
[----:B------:R-:W-:Y:S01]  /*9470*/  @!P2 IMAD.IADD R14, R14, 0x1, -R22 ;  /* 0x000000010e0ea824 */ /* 0x000fe200078e0a16 */
[C---:B------:R-:W-:Y:S01]  /*9480*/  ISETP.GT.U32.AND P2, PT, R22.reuse, R4, PT ;  /* 0x000000041600720c */ /* 0x040fe20003f44070 */
[C---:B------:R-:W-:Y:S01]  /*9490*/  IMAD R3, R22.reuse, R18, R17 ;  /* 0x0000001216037224 */ /* 0x040fe200078e0211 */
[----:B------:R-:W-:Y:S01]  /*94a0*/  ISETP.GT.U32.AND P0, PT, R22, R11, PT ;  /* 0x0000000b1600720c */ /* 0x000fe20003f04070 */
[C---:B0-----:R-:W-:Y:S02]  /*94b0*/  VIADD R8, R23.reuse, 0xa4 ;  /* 0x000000a417087836 */ /* 0x041fe40000000000 */
[----:B------:R-:W-:-:S02]  /*94c0*/  VIADD R7, R23, 0xa6 ;  /* 0x000000a617077836 */ /* 0x000fc40000000000 */
[----:B------:R-:W-:Y:S01]  /*94d0*/  @!P5 IMAD.IADD R15, R15, 0x1, -R22 ;  /* 0x000000010f0fd824 */ /* 0x000fe200078e0a16 */
[----:B------:R-:W-:Y:S01]  /*94e0*/  ISETP.GT.U32.AND P5, PT, R22, R3, PT ;  /* 0x000000031600720c */ /* 0x000fe20003fa4070 */
[----:B------:R-:W-:Y:S01]  /*94f0*/  VIADD R2, R23, 0xa2 ;  /* 0x000000a217027836 */ /* 0x000fe20000000000 */
[----:B------:R-:W-:Y:S01]  /*9500*/  IABS R21, R8 ;  /* 0x0000000800157213 */ /* 0x000fe20000000000 */
[----:B------:R-:W-:Y:S01]  /*9510*/  IMAD.MOV.U32 R24, RZ, RZ, R14 ;  /* 0x000000ffff187224 */ /* 0x000fe200078e000e */
[----:B------:R-:W-:Y:S01]  /*9520*/  IABS R19, R7 ;  /* 0x0000000700137213 */ /* 0x000fe20000000000 */
[----:B------:R-:W-:Y:S01]  /*9530*/  @!P2 IMAD.IADD R4, R4, 0x1, -R22 ;  /* 0x000000010404a824 */ /* 0x000fe200078e0a16 */
[----:B------:R-:W-:Y:S01]  /*9540*/  IABS R5, R2 ;  /* 0x0000000200057213 */ /* 0x000fe20000000000 */
[----:B------:R-:W-:Y:S01]  /*9550*/  IMAD.MOV.U32 R10, RZ, RZ, R21 ;  /* 0x000000ffff0a7224 */ /* 0x000fe200078e0015 */
[----:B------:R-:W-:Y:S01]  /*9560*/  ISETP.GE.AND P2, PT, R9, RZ, PT ;  /* 0x000000ff0900720c */ /* 0x000fe20003f46270 */
[----:B------:R-:W-:-:S04]  /*9570*/  IMAD.HI.U32 R21, R0, R19, RZ ;  /* 0x0000001300157227 */ /* 0x000fc800078e00ff */
[----:B------:R-:W-:-:S04]  /*9580*/  IMAD.HI.U32 R18, R0, R10, RZ ;  /* 0x0000000a00127227 */ /* 0x000fc800078e00ff */
[--C-:B------:R-:W-:Y:S01]  /*9590*/  @!P0 IMAD.IADD R11, R11, 0x1, -R22.reuse ;  /* 0x000000010b0b8824 */ /* 0x100fe200078e0a16 */
[----:B------:R-:W-:Y:S01]  /*95a0*/  ISETP.GE.AND P0, PT, R20, RZ, PT ;  /* 0x000000ff1400720c */ /* 0x000fe20003f06270 */
[----:B------:R-:W-:Y:S02]  /*95b0*/  IMAD.MOV R20, RZ, RZ, -R21 ;  /* 0x000000ffff147224 */ /* 0x000fe400078e0a15 */
[----:B------:R-:W-:Y:S01]  /*95c0*/  @!P5 IMAD.IADD R3, R3, 0x1, -R22 ;  /* 0x000000010303d824 */ /* 0x000fe200078e0a16 */
[----:B------:R-:W-:Y:S01]  /*95d0*/  ISETP.GT.U32.AND P5, PT, R22, R4, PT ;  /* 0x000000041600720c */ /* 0x000fe20003fa4070 */
[----:B------:R-:W-:-:S04]  /*95e0*/  IMAD.HI.U32 R17, R0, R5, RZ ;  /* 0x0000000500117227 */ /* 0x000fc800078e00ff */
[----:B------:R-:W-:Y:S02]  /*95f0*/  IMAD.MOV R18, RZ, RZ, -R18 ;  /* 0x000000ffff127224 */ /* 0x000fe400078e0a12 */
[----:B-1----:R-:W-:Y:S02]  /*9600*/  IMAD.MOV.U32 R13, RZ, RZ, R16 ;  /* 0x000000ffff0d7224 */ /* 0x002fe400078e0010 */
[C---:B------:R-:W-:Y:S02]  /*9610*/  IMAD R9, R22.reuse, R20, R19 ;  /* 0x0000001416097224 */ /* 0x040fe400078e0213 */
[----:B------:R-:W-:Y:S02]  /*9620*/  @!P6 IMAD.MOV R24, RZ, RZ, -R24 ;  /* 0x000000ffff18e224 */ /* 0x000fe400078e0a18 */
[----:B------:R-:W-:Y:S01]  /*9630*/  IMAD.MOV R17, RZ, RZ, -R17 ;  /* 0x000000ffff117224 */ /* 0x000fe200078e0a11 */
[C---:B------:R-:W-:Y:S01]  /*9640*/  ISETP.GT.U32.AND P6, PT, R22.reuse, R9, PT ;  /* 0x000000091600720c */ /* 0x040fe20003fc4070 */
[C---:B------:R-:W-:Y:S01]  /*9650*/  IMAD R10, R22.reuse, R18, R10 ;  /* 0x00000012160a7224 */ /* 0x040fe200078e020a */
[----:B------:R-:W-:Y:S01]  /*9660*/  STL [R1+0xc8], R24 ;  /* 0x0000c81801007387 */ /* 0x000fe20000100800 */
[----:B------:R-:W-:Y:S01]  /*9670*/  @!P1 IMAD.MOV R13, RZ, RZ, -R13 ;  /* 0x000000ffff0d9224 */ /* 0x000fe200078e0a0d */
[C---:B------:R-:W-:Y:S01]  /*9680*/  ISETP.GT.U32.AND P1, PT, R22.reuse, R3, PT ;  /* 0x000000031600720c */ /* 0x040fe20003f24070 */
[----:B------:R-:W-:-:S02]  /*9690*/  IMAD R5, R22, R17, R5 ;  /* 0x0000001116057224 */ /* 0x000fc400078e0205 */
[----:B------:R-:W-:Y:S01]  /*96a0*/  @!P4 IMAD.MOV R15, RZ, RZ, -R15 ;  /* 0x000000ffff0fc224 */ /* 0x000fe200078e0a0f */
[----:B------:R0:W-:Y:S01]  /*96b0*/  STL [R1+0x60], R13 ;  /* 0x0000600d01007387 */ /* 0x0001e20000100800 */
[----:B------:R-:W-:Y:S01]  /*96c0*/  ISETP.GT.U32.AND P4, PT, R22, R10, PT ;  /* 0x0000000a1600720c */ /* 0x000fe20003f84070 */
[--C-:B------:R-:W-:Y:S01]  /*96d0*/  @!P5 IMAD.IADD R4, R4, 0x1, -R22.reuse ;  /* 0x000000010404d824 */ /* 0x100fe200078e0a16 */
[----:B------:R-:W-:Y:S01]  /*96e0*/  ISETP.GT.U32.AND P5, PT, R22, R5, PT ;  /* 0x000000051600720c */ /* 0x000fe20003fa4070 */
[----:B------:R-:W-:Y:S01]  /*96f0*/  VIADD R14, R23, 0xa0 ;  /* 0x000000a0170e7836 */ /* 0x000fe20000000000 */
[----:B------:R1:W-:Y:S01]  /*9700*/  STL [R1+0x58], R15 ;  /* 0x0000580f01007387 */ /* 0x0003e20000100800 */
[----:B------:R-:W-:Y:S01]  /*9710*/  @!P6 IMAD.IADD R9, R9, 0x1, -R22 ;  /* 0x000000010909e824 */ /* 0x000fe200078e0a16 */
[----:B------:R-:W-:Y:S01]  /*9720*/  ISETP.GE.AND P6, PT, R8, RZ, PT ;  /* 0x000000ff0800720c */ /* 0x000fe20003fc6270 */
[----:B------:R-:W-:Y:S02]  /*9730*/  VIADD R16, R23, 0x96 ;  /* 0x0000009617107836 */ /* 0x000fe40000000000 */
[----:B0-----:R-:W-:-:S02]  /*9740*/  IMAD.MOV.U32 R13, RZ, RZ, R11 ;  /* 0x000000ffff0d7224 */ /* 0x001fc400078e000b */
[----:B------:R-:W-:Y:S02]  /*9750*/  VIADD R11, R23, 0x9e ;  /* 0x0000009e170b7836 */ /* 0x000fe40000000000 */
[----:B------:R-:W-:Y:S01]  /*9760*/  @!P0 IMAD.MOV R13, RZ, RZ, -R13 ;  /* 0x000000ffff0d8224 */ /* 0x000fe200078e0a0d */
[----:B------:R-:W-:Y:S01]  /*9770*/  ISETP.GE.AND P0, PT, R6, RZ, PT ;  /* 0x000000ff0600720c */ /* 0x000fe20003f06270 */
[--C-:B------:R-:W-:Y:S01]  /*9780*/  @!P4 IMAD.IADD R10, R10, 0x1, -R22.reuse ;  /* 0x000000010a0ac824 */ /* 0x100fe200078e0a16 */
[----:B-1----:R-:W-:Y:S01]  /*9790*/  IABS R15, R11 ;  /* 0x0000000b000f7213 */ /* 0x002fe20000000000 */
[--C-:B------:R-:W-:Y:S01]  /*97a0*/  @!P1 IMAD.IADD R3, R3, 0x1, -R22.reuse ;  /* 0x0000000103039824 */ /* 0x100fe200078e0a16 */
[----:B------:R0:W-:Y:S01]  /*97b0*/  STL [R1+0x50], R13 ;  /* 0x0000500d01007387 */ /* 0x0001e20000100800 */
[----:B------:R-:W-:Y:S01]  /*97c0*/  IABS R6, R14 ;  /* 0x0000000e00067213 */ /* 0x000fe20000000000 */
[----:B------:R-:W-:Y:S01]  /*97d0*/  @!P5 IMAD.IADD R5, R5, 0x1, -R22 ;  /* 0x000000010505d824 */ /* 0x000fe200078e0a16 */
[----:B------:R-:W-:Y:S01]  /*97e0*/  ISETP.GE.AND P1, PT, R7, RZ, PT ;  /* 0x000000ff0700720c */ /* 0x000fe20003f26270 */
[----:B------:R-:W-:Y:S01]  /*97f0*/  IMAD.MOV.U32 R8, RZ, RZ, R15 ;  /* 0x000000ffff087224 */ /* 0x000fe200078e000f */
[----:B------:R-:W-:Y:S01]  /*9800*/  ISETP.GT.U32.AND P4, PT, R22, R9, PT ;  /* 0x000000091600720c */ /* 0x000fe20003f84070 */
[----:B------:R-:W-:Y:S01]  /*9810*/  IMAD.HI.U32 R7, R0, R6, RZ ;  /* 0x0000000600077227 */ /* 0x000fe200078e00ff */
[----:B------:R-:W-:-:S03]  /*9820*/  ISETP.GT.U32.AND P5, PT, R22, R10, PT ;  /* 0x0000000a1600720c */ /* 0x000fc60003fa4070 */
[----:B0-----:R-:W-:Y:S02]  /*9830*/  IMAD.MOV.U32 R13, RZ, RZ, R4 ;  /* 0x000000ffff0d7224 */ /* 0x001fe400078e0004 */
[----:B------:R-:W-:-:S04]  /*9840*/  IMAD.HI.U32 R4, R0, R8, RZ ;  /* 0x0000000800047227 */ /* 0x000fc800078e00ff */
[----:B------:R-:W-:Y:S01]  /*9850*/  @!P2 IMAD.MOV R13, RZ, RZ, -R13 ;  /* 0x000000ffff0da224 */ /* 0x000fe200078e0a0d */
[----:B------:R-:W-:Y:S01]  /*9860*/  ISETP.GT.U32.AND P2, PT, R22, R5, PT ;  /* 0x000000051600720c */ /* 0x000fe20003f44070 */
[----:B------:R-:W-:Y:S02]  /*9870*/  IMAD.MOV R7, RZ, RZ, -R7 ;  /* 0x000000ffff077224 */ /* 0x000fe400078e0a07 */
[----:B------:R-:W-:Y:S01]  /*9880*/  IMAD.MOV R4, RZ, RZ, -R4 ;  /* 0x000000ffff047224 */ /* 0x000fe200078e0a04 */
[----:B------:R0:W-:Y:S01]  /*9890*/  STL [R1+0x4c], R13 ;  /* 0x00004c0d01007387 */ /* 0x0001e20000100800 */
[--C-:B------:R-:W-:Y:S02]  /*98a0*/  @!P4 IMAD.IADD R9, R9, 0x1, -R22.reuse ;  /* 0x000000010909c824 */ /* 0x100fe400078e0a16 */
[----:B------:R-:W-:Y:S02]  /*98b0*/  @!P5 IMAD.IADD R10, R10, 0x1, -R22 ;  /* 0x000000010a0ad824 */ /* 0x000fe400078e0a16 */
[----:B------:R-:W-:-:S02]  /*98c0*/  IMAD.MOV.U32 R15, RZ, RZ, R9 ;  /* 0x000000ffff0f7224 */ /* 0x000fc400078e0009 */
[----:B------:R-:W-:Y:S02]  /*98d0*/  VIADD R17, R23, 0x94 ;  /* 0x0000009417117836 */ /* 0x000fe40000000000 */
[----:B------:R-:W-:Y:S01]  /*98e0*/  @!P2 IMAD.IADD R5, R5, 0x1, -R22 ;  /* 0x000000010505a824 */ /* 0x000fe200078e0a16 */
[----:B------:R-:W-:Y:S01]  /*98f0*/  ISETP.GE.AND P2, PT, R14, RZ, PT ;  /* 0x000000ff0e00720c */ /* 0x000fe20003f46270 */
[----:B0-----:R-:W-:Y:S01]  /*9900*/  IMAD.MOV.U32 R13, RZ, RZ, R3 ;  /* 0x000000ffff0d7224 */ /* 0x001fe200078e0003 */
[----:B------:R-:W-:Y:S01]  /*9910*/  IABS R18, R17 ;  /* 0x0000001100127213 */ /* 0x000fe20000000000 */
[----:B------:R-:W-:Y:S02]  /*9920*/  IMAD R3, R22, R7, R6 ;  /* 0x0000000716037224 */ /* 0x000fe400078e0206 */
[----:B------:R-:W-:Y:S01]  /*9930*/  @!P0 IMAD.MOV R13, RZ, RZ, -R13 ;  /* 0x000000ffff0d8224 */ /* 0x000fe200078e0a0d */
[----:B------:R-:W-:Y:S01]  /*9940*/  ISETP.GE.AND P0, PT, R2, RZ, PT ;  /* 0x000000ff0200720c */ /* 0x000fe20003f06270 */
[C---:B------:R-:W-:Y:S01]  /*9950*/  IMAD R2, R22.reuse, R4, R8 ;  /* 0x0000000416027224 */ /* 0x040fe200078e0208 */
[C---:B------:R-:W-:Y:S01]  /*9960*/  ISETP.GT.U32.AND P4, PT, R22.reuse, R3, PT ;  /* 0x000000031600720c */ /* 0x040fe20003f84070 */
[C---:B------:R-:W-:Y:S01]  /*9970*/  VIADD R7, R23.reuse, 0x9c ;  /* 0x0000009c17077836 */ /* 0x040fe20000000000 */
[----:B------:R0:W-:Y:S01]  /*9980*/  STL [R1+0x190], R13 ;  /* 0x0001900d01007387 */ /* 0x0001e20000100800 */
[C---:B------:R-:W-:Y:S01]  /*9990*/  VIADD R6, R23.reuse, 0x9a ;  /* 0x0000009a17067836 */ /* 0x040fe20000000000 */
[----:B------:R-:W-:Y:S01]  /*99a0*/  ISETP.GT.U32.AND P5, PT, R22, R2, PT ;  /* 0x000000021600720c */ /* 0x000fe20003fa4070 */
[----:B------:R-:W-:Y:S01]  /*99b0*/  @!P1 IMAD.MOV R15, RZ, RZ, -R15 ;  /* 0x000000ffff0f9224 */ /* 0x000fe200078e0a0f */
[----:B------:R-:W-:Y:S01]  /*99c0*/  IABS R8, R7 ;  /* 0x0000000700087213 */ /* 0x000fe20000000000 */
[C---:B------:R-:W-:Y:S01]  /*99d0*/  VIADD R4, R23.reuse, 0x98 ;  /* 0x0000009817047836 */ /* 0x040fe20000000000 */
[----:B------:R-:W-:Y:S01]  /*99e0*/  IABS R14, R6 ;  /* 0x00000006000e7213 */ /* 0x000fe20000000000 */
[----:B------:R-:W-:Y:S01]  /*99f0*/  VIADD R28, R23, 0x32 ;  /* 0x00000032171c7836 */ /* 0x000fe20000000000 */
[----:B------:R-:W-:Y:S01]  /*9a00*/  STL [R1+0x194], R15 ;  /* 0x0001940f01007387 */ /* 0x000fe20000100800 */
[----:B------:R-:W-:Y:S01]  /*9a10*/  IMAD.HI.U32 R9, R0, R8, RZ ;  /* 0x0000000800097227 */ /* 0x000fe200078e00ff */
[----:B------:R-:W-:-:S03]  /*9a20*/  IABS R19, R4 ;  /* 0x0000000400137213 */ /* 0x000fc60000000000 */
[--C-:B------:R-:W-:Y:S01]  /*9a30*/  @!P4 IMAD.IADD R3, R3, 0x1, -R22.reuse ;  /* 0x000000010303c824 */ /* 0x100fe200078e0a16 */
[----:B------:R-:W-:Y:S01]  /*9a40*/  ISETP.GE.AND P4, PT, R11, RZ, PT ;  /* 0x000000ff0b00720c */ /* 0x000fe20003f86270 */
[----:B------:R-:W-:Y:S02]  /*9a50*/  @!P5 IMAD.IADD R2, R2, 0x1, -R22 ;  /* 0x000000010202d824 */ /* 0x000fe400078e0a16 */
[----:B0-----:R-:W-:Y:S01]  /*9a60*/  IMAD.MOV.U32 R13, RZ, RZ, R10 ;  /* 0x000000ffff0d7224 */ /* 0x001fe200078e000a */
[C---:B------:R-:W-:Y:S01]  /*9a70*/  ISETP.GT.U32.AND P1, PT, R22.reuse, R3, PT ;  /* 0x000000031600720c */ /* 0x040fe20003f24070 */
[----:B------:R-:W-:Y:S01]  /*9a80*/  IMAD.MOV.U32 R11, RZ, RZ, R14 ;  /* 0x000000ffff0b7224 */ /* 0x000fe200078e000e */
[----:B------:R-:W-:Y:S01]  /*9a90*/  ISETP.GT.U32.AND P5, PT, R22, R2, PT ;  /* 0x000000021600720c */ /* 0x000fe20003fa4070 */
[----:B------:R-:W-:Y:S02]  /*9aa0*/  IMAD.MOV.U32 R10, RZ, RZ, R5 ;  /* 0x000000ffff0a7224 */ /* 0x000fe400078e0005 */
[----:B------:R-:W-:-:S02]  /*9ab0*/  IMAD.MOV R9, RZ, RZ, -R9 ;  /* 0x000000ffff097224 */ /* 0x000fc400078e0a09 */
[----:B------:R-:W-:-:S04]  /*9ac0*/  IMAD.HI.U32 R5, R0, R11, RZ ;  /* 0x0000000b00057227 */ /* 0x000fc800078e00ff */
[----:B------:R-:W-:Y:S01]  /*9ad0*/  @!P0 IMAD.MOV R10, RZ, RZ, -R10 ;  /* 0x000000ffff0a8224 */ /* 0x000fe200078e0a0a */
[----:B------:R-:W-:Y:S01]  /*9ae0*/  ISETP.GE.AND P0, PT, R6, RZ, PT ;  /* 0x000000ff0600720c */ /* 0x000fe20003f06270 */
[----:B------:R-:W-:Y:S01]  /*9af0*/  @!P6 IMAD.MOV R13, RZ, RZ, -R13 ;  /* 0x000000ffff0de224 */ /* 0x000fe200078e0a0d */
[----:B------:R-:W-:Y:S01]  /*9b00*/  ISETP.GE.AND P6, PT, R7, RZ, PT ;  /* 0x000000ff0700720c */ /* 0x000fe20003fc6270 */
[----:B------:R-:W-:Y:S02]  /*9b10*/  IMAD R6, R22, R9, R8 ;  /* 0x0000000916067224 */ /* 0x000fe400078e0208 */
[----:B------:R-:W-:Y:S01]  /*9b20*/  IMAD.MOV R5, RZ, RZ, -R5 ;  /* 0x000000ffff057224 */ /* 0x000fe200078e0a05 */
[----:B------:R0:W-:Y:S01]  /*9b30*/  STL [R1+0x198], R13 ;  /* 0x0001980d01007387 */ /* 0x0001e20000100800 */
[--C-:B------:R-:W-:Y:S01]  /*9b40*/  @!P1 IMAD.IADD R3, R3, 0x1, -R22.reuse ;  /* 0x0000000103039824 */ /* 0x100fe200078e0a16 */
[----:B------:R-:W-:Y:S01]  /*9b50*/  ISETP.GE.AND P1, PT, R4, RZ, PT ;  /* 0x000000ff0400720c */ /* 0x000fe20003f26270 */
[----:B------:R-:W-:Y:S01]  /*9b60*/  @!P5 IMAD.IADD R2, R2, 0x1, -R22 ;  /* 0x000000010202d824 */ /* 0x000fe200078e0a16 */
[C---:B------:R-:W-:Y:S01]  /*9b70*/  ISETP.GT.U32.AND P5, PT, R22.reuse, R6, PT ;  /* 0x000000061600720c */ /* 0x040fe20003fa4070 */
[----:B------:R-:W-:Y:S01]  /*9b80*/  IMAD R11, R22, R5, R11 ;  /* 0x00000005160b7224 */ /* 0x000fe200078e020b */
[----:B------:R1:W-:Y:S01]  /*9b90*/  STL [R1+0x1a4], R10 ;  /* 0x0001a40a01007387 */ /* 0x0003e20000100800 */
[----:B------:R-:W-:-:S04]  /*9ba0*/  IMAD.HI.U32 R7, R0, R19, RZ ;  /* 0x0000001300077227 */ /* 0x000fc800078e00ff */
[----:B0-----:R-:W-:Y:S02]  /*9bb0*/  IMAD.MOV.U32 R13, RZ, RZ, R3 ;  /* 0x000000ffff0d7224 */ /* 0x001fe400078e0003 */
[----:B------:R-:W-:Y:S02]  /*9bc0*/  IMAD.MOV R7, RZ, RZ, -R7 ;  /* 0x000000ffff077224 */ /* 0x000fe400078e0a07 */
[----:B------:R-:W-:Y:S01]  /*9bd0*/  @!P2 IMAD.MOV R13, RZ, RZ, -R13 ;  /* 0x000000ffff0da224 */ /* 0x000fe200078e0a0d */
[----:B------:R-:W-:Y:S01]  /*9be0*/  ISETP.GT.U32.AND P2, PT, R22, R11, PT ;  /* 0x0000000b1600720c */ /* 0x000fe20003f44070 */
[----:B------:R-:W-:Y:S02]  /*9bf0*/  @!P5 IMAD.IADD R6, R6, 0x1, -R22 ;  /* 0x000000010606d824 */ /* 0x000fe400078e0a16 */
[----:B-1----:R-:W-:Y:S01]  /*9c00*/  IMAD.MOV.U32 R10, RZ, RZ, R2 ;  /* 0x000000ffff0a7224 */ /* 0x002fe200078e0002 */
[----:B------:R-:W-:Y:S01]  /*9c10*/  STL [R1+0x1a8], R13 ;  /* 0x0001a80d01007387 */ /* 0x000fe20000100800 */
[C---:B------:R-:W-:Y:S01]  /*9c20*/  IMAD R19, R22.reuse, R7, R19 ;  /* 0x0000000716137224 */ /* 0x040fe200078e0213 */
[----:B------:R-:W-:Y:S01]  /*9c30*/  ISETP.GT.U32.AND P5, PT, R22, R6, PT ;  /* 0x000000061600720c */ /* 0x000fe20003fa4070 */
[----:B------:R-:W-:Y:S01]  /*9c40*/  @!P4 IMAD.MOV R10, RZ, RZ, -R10 ;  /* 0x000000ffff0ac224 */ /* 0x000fe200078e0a0a */
[----:B------:R-:W-:Y:S01]  /*9c50*/  ISETP.GE.AND P4, PT, R16, RZ, PT ;  /* 0x000000ff1000720c */ /* 0x000fe20003f86270 */
[----:B------:R-:W-:Y:S01]  /*9c60*/  IMAD.HI.U32 R3, R0, R18, RZ ;  /* 0x0000001200037227 */ /* 0x000fe200078e00ff */
[----:B------:R-:W-:-:S02]  /*9c70*/  IABS R16, R16 ;  /* 0x0000001000107213 */ /* 0x000fc40000000000 */
[----:B------:R0:W-:Y:S01]  /*9c80*/  STL [R1+0x1ac], R10 ;  /* 0x0001ac0a01007387 */ /* 0x0001e20000100800 */
[----:B------:R-:W-:Y:S02]  /*9c90*/  @!P2 IMAD.IADD R11, R11, 0x1, -R22 ;  /* 0x000000010b0ba824 */ /* 0x000fe400078e0a16 */
[----:B------:R-:W-:-:S03]  /*9ca0*/  IMAD.HI.U32 R5, R0, R16, RZ ;  /* 0x0000001000057227 */ /* 0x000fc600078e00ff */
[----:B------:R-:W-:Y:S01]  /*9cb0*/  ISETP.GT.U32.AND P2, PT, R22, R11, PT ;  /* 0x0000000b1600720c */ /* 0x000fe20003f44070 */
[----:B------:R-:W-:Y:S02]  /*9cc0*/  IMAD.MOV R5, RZ, RZ, -R5 ;  /* 0x000000ffff057224 */ /* 0x000fe400078e0a05 */
[----:B------:R-:W-:Y:S01]  /*9cd0*/  @!P5 IMAD.IADD R6, R6, 0x1, -R22 ;  /* 0x000000010606d824 */ /* 0x000fe200078e0a16 */
[C---:B------:R-:W-:Y:S01]  /*9ce0*/  ISETP.GT.U32.AND P5, PT, R22.reuse, R19, PT ;  /* 0x000000131600720c */ /* 0x040fe20003fa4070 */
[C---:B------:R-:W-:Y:S02]  /*9cf0*/  IMAD R16, R22.reuse, R5, R16 ;  /* 0x0000000516107224 */ /* 0x040fe400078e0210 */
[----:B------:R-:W-:Y:S02]  /*9d00*/  IMAD.MOV R3, RZ, RZ, -R3 ;  /* 0x000000ffff037224 */ /* 0x000fe400078e0a03 */
[----:B------:R-:W-:Y:S02]  /*9d10*/  VIADD R2, R23, 0x90 ;  /* 0x0000009017027836 */ /* 0x000fe40000000000 */
[----:B------:R-:W-:-:S02]  /*9d20*/  IMAD R18, R22, R3, R18 ;  /* 0x0000000316127224 */ /* 0x000fc400078e0212 */
[--C-:B------:R-:W-:Y:S01]  /*9d30*/  @!P2 IMAD.IADD R11, R11, 0x1, -R22.reuse ;  /* 0x000000010b0ba824 */ /* 0x100fe200078e0a16 */
[C---:B------:R-:W-:Y:S01]  /*9d40*/  ISETP.GT.U32.AND P2, PT, R22.reuse, R16, PT ;  /* 0x000000101600720c */ /* 0x040fe20003f44070 */
[----:B------:R-:W-:Y:S01]  /*9d50*/  VIADD R4, R23, 0x92 ;  /* 0x0000009217047836 */ /* 0x000fe20000000000 */
[----:B------:R-:W-:Y:S01]  /*9d60*/  IABS R8, R2 ;  /* 0x0000000200087213 */ /* 0x000fe20000000000 */
[----:B------:R-:W-:Y:S01]  /*9d70*/  @!P5 IMAD.IADD R19, R19, 0x1, -R22 ;  /* 0x000000011313d824 */ /* 0x000fe200078e0a16 */
[----:B------:R-:W-:Y:S01]  /*9d80*/  ISETP.GT.U32.AND P5, PT, R22, R18, PT ;  /* 0x000000121600720c */ /* 0x000fe20003fa4070 */
[----:B------:R-:W-:Y:S01]  /*9d90*/  VIADD R15, R23, 0x8e ;  /* 0x0000008e170f7836 */ /* 0x000fe20000000000 */
[----:B------:R-:W-:Y:S01]  /*9da0*/  IABS R9, R4 ;  /* 0x0000000400097213 */ /* 0x000fe20000000000 */
[----:B------:R-:W-:-:S03]  /*9db0*/  IMAD.HI.U32 R5, R0, R8, RZ ;  /* 0x0000000800057227 */ /* 0x000fc600078e00ff */
[----:B------:R-:W-:Y:S01]  /*9dc0*/  IABS R7, R15 ;  /* 0x0000000f00077213 */ /* 0x000fe20000000000 */
[----:B------:R-:W-:Y:S02]  /*9dd0*/  IMAD.MOV R5, RZ, RZ, -R5 ;  /* 0x000000ffff057224 */ /* 0x000fe400078e0a05 */
[----:B------:R-:W-:Y:S01]  /*9de0*/  @!P2 IMAD.IADD R16, R16, 0x1, -R22 ;  /* 0x000000011010a824 */ /* 0x000fe200078e0a16 */
[----:B------:R-:W-:Y:S01]  /*9df0*/  ISETP.GT.U32.AND P2, PT, R22, R19, PT ;  /* 0x000000131600720c */ /* 0x000fe20003f44070 */
[----:B------:R-:W-:Y:S02]  /*9e00*/  VIADD R14, R23, 0x8c ;  /* 0x0000008c170e7836 */ /* 0x000fe40000000000 */
[----:B0-----:R-:W-:-:S04]  /*9e10*/  IMAD.HI.U32 R10, R0, R9, RZ ;  /* 0x00000009000a7227 */ /* 0x001fc800078e00ff */
[----:B------:R-:W-:Y:S01]  /*9e20*/  @!P5 IMAD.IADD R18, R18, 0x1, -R22 ;  /* 0x000000011212d824 */ /* 0x000fe200078e0a16 */
[C---:B------:R-:W-:Y:S01]  /*9e30*/  ISETP.GT.U32.AND P5, PT, R22.reuse, R16, PT ;  /* 0x000000101600720c */ /* 0x040fe20003fa4070 */
[----:B------:R-:W-:Y:S01]  /*9e40*/  IMAD R8, R22, R5, R8 ;  /* 0x0000000516087224 */ /* 0x000fe200078e0208 */
[----:B------:R-:W-:Y:S01]  /*9e50*/  IABS R5, R14 ;  /* 0x0000000e00057213 */ /* 0x000fe20000000000 */
[----:B------:R-:W-:Y:S02]  /*9e60*/  IMAD.MOV.U32 R13, RZ, RZ, R6 ;  /* 0x000000ffff0d7224 */ /* 0x000fe400078e0006 */
[----:B------:R-:W-:-:S04]  /*9e70*/  IMAD.HI.U32 R3, R0, R7, RZ ;  /* 0x0000000700037227 */ /* 0x000fc800078e00ff */
[----:B------:R-:W-:Y:S02]  /*9e80*/  IMAD.MOV R10, RZ, RZ, -R10 ;  /* 0x000000ffff0a7224 */ /* 0x000fe400078e0a0a */
[----:B------:R-:W-:Y:S01]  /*9e90*/  @!P6 IMAD.MOV R13, RZ, RZ, -R13 ;  /* 0x000000ffff0de224 */ /* 0x000fe200078e0a0d */
[C---:B------:R-:W-:Y:S01]  /*9ea0*/  ISETP.GT.U32.AND P6, PT, R22.reuse, R18, PT ;  /* 0x000000121600720c */ /* 0x040fe20003fc4070 */
[----:B------:R-:W-:Y:S02]  /*9eb0*/  IMAD.MOV R3, RZ, RZ, -R3 ;  /* 0x000000ffff037224 */ /* 0x000fe400078e0a03 */
[C---:B------:R-:W-:Y:S01]  /*9ec0*/  IMAD R9, R22.reuse, R10, R9 ;  /* 0x0000000a16097224 */ /* 0x040fe200078e0209 */
[----:B------:R-:W-:Y:S01]  /*9ed0*/  STL [R1+0x1a0], R13 ;  /* 0x0001a00d01007387 */ /* 0x000fe20000100800 */
[----:B------:R-:W-:Y:S01]  /*9ee0*/  @!P2 IMAD.IADD R19, R19, 0x1, -R22 ;  /* 0x000000011313a824 */ /* 0x000fe200078e0a16 */
[----:B------:R-:W-:Y:S01]  /*9ef0*/  ISETP.GT.U32.AND P2, PT, R22, R8, PT ;  /* 0x000000081600720c */ /* 0x000fe20003f44070 */
[----:B------:R-:W-:-:S04]  /*9f00*/  IMAD.HI.U32 R21, R0, R5, RZ ;  /* 0x0000000500157227 */ /* 0x000fc800078e00ff */
[C---:B------:R-:W-:Y:S02]  /*9f10*/  IMAD R7, R22.reuse, R3, R7 ;  /* 0x0000000316077224 */ /* 0x040fe400078e0207 */
[----:B------:R-:W-:Y:S01]  /*9f20*/  @!P0 IMAD.MOV R11, RZ, RZ, -R11 ;  /* 0x000000ffff0b8224 */ /* 0x000fe200078e0a0b */
[----:B------:R-:W-:Y:S01]  /*9f30*/  ISETP.GT.U32.AND P0, PT, R22, R9, PT ;  /* 0x000000091600720c */ /* 0x000fe20003f04070 */
[----:B------:R-:W-:Y:S02]  /*9f40*/  IMAD.MOV R21, RZ, RZ, -R21 ;  /* 0x000000ffff157224 */ /* 0x000fe400078e0a15 */
[----:B------:R-:W-:Y:S01]  /*9f50*/  @!P5 IMAD.IADD R16, R16, 0x1, -R22 ;  /* 0x000000011010d824 */ /* 0x000fe200078e0a16 */
[C---:B------:R-:W-:Y:S01]  /*9f60*/  ISETP.GT.U32.AND P5, PT, R22.reuse, R7, PT ;  /* 0x000000071600720c */ /* 0x040fe20003fa4070 */
[----:B------:R-:W-:Y:S01]  /*9f70*/  IMAD R5, R22, R21, R5 ;  /* 0x0000001516057224 */ /* 0x000fe200078e0205 */
[----:B------:R0:W-:Y:S01]  /*9f80*/  STL [R1+0x19c], R11 ;  /* 0x00019c0b01007387 */ /* 0x0001e20000100800 */
[----:B------:R-:W-:-:S02]  /*9f90*/  VIADD R3, R23, 0x88 ;  /* 0x0000008817037836 */ /* 0x000fc40000000000 */
[--C-:B------:R-:W-:Y:S01]  /*9fa0*/  @!P6 IMAD.IADD R18, R18, 0x1, -R22.reuse ;  /* 0x000000011212e824 */ /* 0x100fe200078e0a16 */
[----:B------:R-:W-:Y:S01]  /*9fb0*/  ISETP.GT.U32.AND P6, PT, R22, R5, PT ;  /* 0x000000051600720c */ /* 0x000fe20003fc4070 */
[--C-:B------:R-:W-:Y:S01]  /*9fc0*/  @!P2 IMAD.IADD R8, R8, 0x1, -R22.reuse ;  /* 0x000000010808a824 */ /* 0x100fe200078e0a16 */
[----:B------:R-:W-:Y:S01]  /*9fd0*/  ISETP.GE.AND P2, PT, R4, RZ, PT ;  /* 0x000000ff0400720c */ /* 0x000fe20003f46270 */
[----:B------:R-:W-:Y:S02]  /*9fe0*/  IMAD.MOV.U32 R24, RZ, RZ, R19 ;  /* 0x000000ffff187224 */ /* 0x000fe400078e0013 */
[----:B------:R-:W-:Y:S01]  /*9ff0*/  VIADD R10, R23, 0x8a ;  /* 0x0000008a170a7836 */ /* 0x000fe20000000000 */
[----:B0-----:R-:W-:Y:S01]  /*a000*/  IABS R11, R3 ;  /* 0x00000003000b7213 */ /* 0x001fe20000000000 */
[----:B------:R-:W-:Y:S01]  /*a010*/  @!P0 IMAD.IADD R9, R9, 0x1, -R22 ;  /* 0x0000000109098824 */ /* 0x000fe200078e0a16 */
[----:B------:R-:W-:Y:S01]  /*a020*/  ISETP.GE.AND P0, PT, R17, RZ, PT ;  /* 0x000000ff1100720c */ /* 0x000fe20003f06270 */
[----:B------:R-:W-:Y:S01]  /*a030*/  @!P1 IMAD.MOV R24, RZ, RZ, -R24 ;  /* 0x000000ffff189224 */ /* 0x000fe200078e0a18 */
[----:B------:R-:W-:Y:S01]  /*a040*/  ISETP.GT.U32.AND P1, PT, R22, R8, PT ;  /* 0x000000081600720c */ /* 0x000fe20003f24070 */
[----:B------:R-:W-:Y:S01]  /*a050*/  IMAD.HI.U32 R17, R0, R11, RZ ;  /* 0x0000000b00117227 */ /* 0x000fe200078e00ff */
[----:B------:R-:W-:-:S02]  /*a060*/  IABS R6, R10 ;  /* 0x0000000a00067213 */ /* 0x000fc40000000000 */
[----:B------:R-:W-:Y:S01]  /*a070*/  STL [R1+0xd0], R24 ;  /* 0x0000d01801007387 */ /* 0x000fe20000100800 */
[----:B------:R-:W-:Y:S01]  /*a080*/  @!P5 IMAD.IADD R7, R7, 0x1, -R22 ;  /* 0x000000010707d824 */ /* 0x000fe200078e0a16 */
[----:B------:R-:W-:Y:S01]  /*a090*/  ISETP.GT.U32.AND P5, PT, R22, R9, PT ;  /* 0x000000091600720c */ /* 0x000fe20003fa4070 */
[----:B------:R-:W-:Y:S02]  /*a0a0*/  IMAD.MOV R17, RZ, RZ, -R17 ;  /* 0x000000ffff117224 */ /* 0x000fe400078e0a11 */
[----:B------:R-:W-:Y:S02]  /*a0b0*/  IMAD.MOV.U32 R13, RZ, RZ, R16 ;  /* 0x000000ffff0d7224 */ /* 0x000fe400078e0010 */
[----:B------:R-:W-:-:S04]  /*a0c0*/  IMAD.HI.U32 R20, R0, R6, RZ ;  /* 0x0000000600147227 */ /* 0x000fc800078e00ff */
[----:B------:R-:W-:Y:S01]  /*a0d0*/  @!P6 IMAD.IADD R5, R5, 0x1, -R22 ;  /* 0x000000010505e824 */ /* 0x000fe200078e0a16 */
[C---:B------:R-:W-:Y:S01]  /*a0e0*/  ISETP.GT.U32.AND P6, PT, R22.reuse, R7, PT ;  /* 0x000000071600720c */ /* 0x040fe20003fc4070 */
[C---:B------:R-:W-:Y:S02]  /*a0f0*/  IMAD R11, R22.reuse, R17, R11 ;  /* 0x00000011160b7224 */ /* 0x040fe400078e020b */
[----:B------:R-:W-:Y:S01]  /*a100*/  @!P4 IMAD.MOV R13, RZ, RZ, -R13 ;  /* 0x000000ffff0dc224 */ /* 0x000fe200078e0a0d */
[----:B------:R-:W-:Y:S01]  /*a110*/  ISETP.GT.U32.AND P4, PT, R22, R5, PT ;  /* 0x000000051600720c */ /* 0x000fe20003f84070 */
[----:B------:R-:W-:Y:S02]  /*a120*/  IMAD.MOV R20, RZ, RZ, -R20 ;  /* 0x000000ffff147224 */ /* 0x000fe400078e0a14 */
[----:B------:R-:W-:Y:S01]  /*a130*/  @!P1 IMAD.IADD R8, R8, 0x1, -R22 ;  /* 0x0000000108089824 */ /* 0x000fe200078e0a16 */
[C---:B------:R-:W-:Y:S01]  /*a140*/  ISETP.GT.U32.AND P1, PT, R22.reuse, R11, PT ;  /* 0x0000000b1600720c */ /* 0x040fe20003f24070 */
[----:B------:R0:W-:Y:S01]  /*a150*/  STL [R1+0xd4], R13 ;  /* 0x0000d40d01007387 */ /* 0x0001e20000100800 */
[----:B------:R-:W-:-:S02]  /*a160*/  IMAD R6, R22, R20, R6 ;  /* 0x0000001416067224 */ /* 0x000fc400078e0206 */
[--C-:B------:R-:W-:Y:S01]  /*a170*/  @!P5 IMAD.IADD R9, R9, 0x1, -R22.reuse ;  /* 0x000000010909d824 */ /* 0x100fe200078e0a16 */
[----:B------:R-:W-:Y:S01]  /*a180*/  ISETP.GE.AND P5, PT, R2, RZ, PT ;  /* 0x000000ff0200720c */ /* 0x000fe20003fa6270 */
[C---:B------:R-:W-:Y:S02]  /*a190*/  VIADD R4, R23.reuse, 0x86 ;  /* 0x0000008617047836 */ /* 0x040fe40000000000 */
[----:B------:R-:W-:Y:S02]  /*a1a0*/  VIADD R2, R23, 0x84 ;  /* 0x0000008417027836 */ /* 0x000fe40000000000 */
[----:B------:R-:W-:Y:S01]  /*a1b0*/  @!P4 IMAD.IADD R5, R5, 0x1, -R22 ;  /* 0x000000010505c824 */ /* 0x000fe200078e0a16 */
[----:B------:R-:W-:Y:S01]  /*a1c0*/  IABS R16, R4 ;  /* 0x0000000400107213 */ /* 0x000fe20000000000 */
[----:B0-----:R-:W-:Y:S01]  /*a1d0*/  IMAD.MOV.U32 R13, RZ, RZ, R18 ;  /* 0x000000ffff0d7224 */ /* 0x001fe200078e0012 */
[----:B------:R-:W-:Y:S01]  /*a1e0*/  ISETP.GE.AND P4, PT, R14, RZ, PT ;  /* 0x000000ff0e00720c */ /* 0x000fe20003f86270 */
[----:B------:R-:W-:Y:S01]  /*a1f0*/  @!P1 IMAD.IADD R11, R11, 0x1, -R22 ;  /* 0x000000010b0b9824 */ /* 0x000fe200078e0a16 */
[----:B------:R-:W-:Y:S01]  /*a200*/  IABS R14, R2 ;  /* 0x00000002000e7213 */ /* 0x000fe20000000000 */
[----:B------:R-:W-:Y:S01]  /*a210*/  @!P0 IMAD.MOV R13, RZ, RZ, -R13 ;  /* 0x000000ffff0d8224 */ /* 0x000fe200078e0a0d */
[----:B------:R-:W-:Y:S01]  /*a220*/  ISETP.GT.U32.AND P0, PT, R22, R6, PT ;  /* 0x000000061600720c */ /* 0x000fe20003f04070 */
[----:B------:R-:W-:-:S03]  /*a230*/  IMAD.HI.U32 R17, R0, R16, RZ ;  /* 0x0000001000117227 */ /* 0x000fc600078e00ff */
[----:B------:R0:W-:Y:S01]  /*a240*/  STL [R1+0xd8], R13 ;  /* 0x0000d80d01007387 */ /* 0x0001e20000100800 */
[----:B------:R-:W-:Y:S02]  /*a250*/  IMAD.MOV R17, RZ, RZ, -R17 ;  /* 0x000000ffff117224 */ /* 0x000fe400078e0a11 */
[--C-:B------:R-:W-:Y:S01]  /*a260*/  @!P6 IMAD.IADD R7, R7, 0x1, -R22.reuse ;  /* 0x000000010707e824 */ /* 0x100fe200078e0a16 */
[----:B------:R-:W-:Y:S01]  /*a270*/  ISETP.GE.AND P6, PT, R15, RZ, PT ;  /* 0x000000ff0f00720c */ /* 0x000fe20003fc6270 */
[----:B------:R-:W-:Y:S02]  /*a280*/  IMAD.MOV.U32 R18, RZ, RZ, R9 ;  /* 0x000000ffff127224 */ /* 0x000fe400078e0009 */
[----:B------:R-:W-:Y:S02]  /*a290*/  VIADD R9, R23, 0x80 ;  /* 0x0000008017097836 */ /* 0x000fe40000000000 */
[----:B------:R-:W-:Y:S01]  /*a2a0*/  @!P0 IMAD.IADD R6, R6, 0x1, -R22 ;  /* 0x0000000106068824 */ /* 0x000fe200078e0a16 */
[----:B------:R-:W-:Y:S01]  /*a2b0*/  ISETP.GE.AND P0, PT, R10, RZ, PT ;  /* 0x000000ff0a00720c */ /* 0x000fe20003f06270 */
[----:B0-----:R-:W-:-:S02]  /*a2c0*/  IMAD.MOV.U32 R13, RZ, RZ, R8 ;  /* 0x000000ffff0d7224 */ /* 0x001fc400078e0008 */
[----:B------:R-:W-:Y:S01]  /*a2d0*/  IMAD.HI.U32 R8, R0, R14, RZ ;  /* 0x0000000e00087227 */ /* 0x000fe200078e00ff */
[----:B------:R-:W-:-:S03]  /*a2e0*/  ISETP.GT.U32.AND P1, PT, R22, R6, PT ;  /* 0x000000061600720c */ /* 0x000fc60003f24070 */
[----:B------:R-:W-:Y:S01]  /*a2f0*/  @!P5 IMAD.MOV R13, RZ, RZ, -R13 ;  /* 0x000000ffff0dd224 */ /* 0x000fe200078e0a0d */
[C---:B------:R-:W-:Y:S01]  /*a300*/  ISETP.GT.U32.AND P5, PT, R22.reuse, R11, PT ;  /* 0x0000000b1600720c */ /* 0x040fe20003fa4070 */
[C---:B------:R-:W-:Y:S02]  /*a310*/  IMAD R10, R22.reuse, R17, R16 ;  /* 0x00000011160a7224 */ /* 0x040fe400078e0210 */
[----:B------:R-:W-:Y:S02]  /*a320*/  IMAD.MOV R8, RZ, RZ, -R8 ;  /* 0x000000ffff087224 */ /* 0x000fe400078e0a08 */
[----:B------:R-:W-:Y:S01]  /*a330*/  @!P2 IMAD.MOV R18, RZ, RZ, -R18 ;  /* 0x000000ffff12a224 */ /* 0x000fe200078e0a12 */
[C---:B------:R-:W-:Y:S01]  /*a340*/  ISETP.GT.U32.AND P2, PT, R22.reuse, R10, PT ;  /* 0x0000000a1600720c */ /* 0x040fe20003f44070 */
[C---:B------:R-:W-:Y:S02]  /*a350*/  IMAD R8, R22.reuse, R8, R14 ;  /* 0x0000000816087224 */ /* 0x040fe400078e020e */
[----:B------:R-:W-:Y:S01]  /*a360*/  @!P6 IMAD.MOV R7, RZ, RZ, -R7 ;  /* 0x000000ffff07e224 */ /* 0x000fe200078e0a07 */
[----:B------:R-:W-:Y:S01]  /*a370*/  ISETP.GE.AND P6, PT, R3, RZ, PT ;  /* 0x000000ff0300720c */ /* 0x000fe20003fc6270 */
[----:B------:R-:W-:Y:S01]  /*a380*/  VIADD R3, R23, 0x82 ;  /* 0x0000008217037836 */ /* 0x000fe20000000000 */
[----:B------:R-:W-:Y:S01]  /*a390*/  STL [R1+0x104], R18 ;  /* 0x0001041201007387 */ /* 0x000fe20000100800 */
[--C-:B------:R-:W-:Y:S01]  /*a3a0*/  @!P5 IMAD.IADD R11, R11, 0x1, -R22.reuse ;  /* 0x000000010b0bd824 */ /* 0x100fe200078e0a16 */
[----:B------:R-:W-:Y:S01]  /*a3b0*/  ISETP.GT.U32.AND P5, PT, R22, R8, PT ;  /* 0x000000081600720c */ /* 0x000fe20003fa4070 */
[--C-:B------:R-:W-:Y:S01]  /*a3c0*/  @!P1 IMAD.IADD R6, R6, 0x1, -R22.reuse ;  /* 0x0000000106069824 */ /* 0x100fe200078e0a16 */
[----:B------:R0:W-:Y:S01]  /*a3d0*/  STL [R1+0x140], R13 ;  /* 0x0001400d01007387 */ /* 0x0001e20000100800 */
[----:B------:R-:W-:Y:S01]  /*a3e0*/  @!P4 IMAD.MOV R5, RZ, RZ, -R5 ;  /* 0x000000ffff05c224 */ /* 0x000fe200078e0a05 */
[----:B------:R-:W-:Y:S01]  /*a3f0*/  ISETP.GE.AND P1, PT, R2, RZ, PT ;  /* 0x000000ff0200720c */ /* 0x000fe20003f26270 */
[----:B------:R-:W-:Y:S01]  /*a400*/  @!P2 IMAD.IADD R10, R10, 0x1, -R22 ;  /* 0x000000010a0aa824 */ /* 0x000fe200078e0a16 */
[----:B------:R-:W-:Y:S01]  /*a410*/  ISETP.GE.AND P2, PT, R3, RZ, PT ;  /* 0x000000ff0300720c */ /* 0x000fe20003f46270 */
[----:B------:R-:W-:Y:S01]  /*a420*/  STL [R1+0x160], R7 ;  /* 0x0001600701007387 */ /* 0x000fe20000100800 */
[----:B------:R-:W-:Y:S01]  /*a430*/  IABS R3, R3 ;  /* 0x0000000300037213 */ /* 0x000fe20000000000 */
[----:B------:R-:W-:Y:S01]  /*a440*/  VIADD R16, R23, 0x74 ;  /* 0x0000007417107836 */ /* 0x000fe20000000000 */
[----:B------:R-:W-:Y:S01]  /*a450*/  IABS R2, R9 ;  /* 0x0000000900027213 */ /* 0x000fe20000000000 */
[----:B------:R1:W-:Y:S01]  /*a460*/  STL [R1+0x178], R5 ;  /* 0x0001780501007387 */ /* 0x0003e20000100800 */
[----:B0-----:R-:W-:Y:S01]  /*a470*/  IMAD.MOV.U32 R13, RZ, RZ, R6 ;  /* 0x000000ffff0d7224 */ /* 0x001fe200078e0006 */
[----:B------:R-:W-:Y:S01]  /*a480*/  ISETP.GE.AND P4, PT, R4, RZ, PT ;  /* 0x000000ff0400720c */ /* 0x000fe20003f86270 */
[----:B------:R-:W-:Y:S01]  /*a490*/  @!P5 IMAD.IADD R8, R8, 0x1, -R22 ;  /* 0x000000010808d824 */ /* 0x000fe200078e0a16 */
[----:B------:R-:W-:Y:S01]  /*a4a0*/  ISETP.GT.U32.AND P5, PT, R22, R10, PT ;  /* 0x0000000a1600720c */ /* 0x000fe20003fa4070 */
[----:B------:R-:W-:Y:S01]  /*a4b0*/  IMAD.HI.U32 R14, R0, R3, RZ ;  /* 0x00000003000e7227 */ /* 0x000fe200078e00ff */
[----:B------:R-:W-:-:S03]  /*a4c0*/  IABS R18, R16 ;  /* 0x0000001000127213 */ /* 0x000fc60000000000 */
[----:B------:R-:W-:Y:S02]  /*a4d0*/  IMAD.MOV R14, RZ, RZ, -R14 ;  /* 0x000000ffff0e7224 */ /* 0x000fe400078e0a0e */
[----:B------:R-:W-:Y:S01]  /*a4e0*/  @!P0 IMAD.MOV R13, RZ, RZ, -R13 ;  /* 0x000000ffff0d8224 */ /* 0x000fe200078e0a0d */
[C---:B------:R-:W-:Y:S01]  /*a4f0*/  ISETP.GT.U32.AND P0, PT, R22.reuse, R8, PT ;  /* 0x000000081600720c */ /* 0x040fe20003f04070 */
[----:B------:R-:W-:Y:S02]  /*a500*/  IMAD R3, R22, R14, R3 ;  /* 0x0000000e16037224 */ /* 0x000fe400078e0203 */
[C---:B------:R-:W-:Y:S01]  /*a510*/  VIADD R4, R23.reuse, 0x7c ;  /* 0x0000007c17047836 */ /* 0x040fe20000000000 */
[----:B------:R0:W-:Y:S01]  /*a520*/  STL [R1+0x18c], R13 ;  /* 0x00018c0d01007387 */ /* 0x0001e20000100800 */
[----:B------:R-:W-:Y:S01]  /*a530*/  @!P5 IMAD.IADD R10, R10, 0x1, -R22 ;  /* 0x000000010a0ad824 */ /* 0x000fe200078e0a16 */
[----:B------:R-:W-:Y:S01]  /*a540*/  ISETP.GT.U32.AND P5, PT, R22, R3, PT ;  /* 0x000000031600720c */ /* 0x000fe20003fa4070 */
[----:B-1----:R-:W-:Y:S01]  /*a550*/  VIADD R5, R23, 0x7e ;  /* 0x0000007e17057836 */ /* 0x002fe20000000000 */
[----:B------:R-:W-:Y:S01]  /*a560*/  IABS R6, R4 ;  /* 0x0000000400067213 */ /* 0x000fe20000000000 */
[----:B------:R-:W-:-:S02]  /*a570*/  IMAD.MOV.U32 R15, RZ, RZ, R10 ;  /* 0x000000ffff0f7224 */ /* 0x000fc400078e000a */
[----:B------:R-:W-:Y:S01]  /*a580*/  VIADD R14, R23, 0x78 ;  /* 0x00000078170e7836 */ /* 0x000fe20000000000 */
[----:B------:R-:W-:Y:S01]  /*a590*/  IABS R7, R5 ;  /* 0x0000000500077213 */ /* 0x000fe20000000000 */
[----:B------:R-:W-:Y:S01]  /*a5a0*/  @!P0 IMAD.IADD R8, R8, 0x1, -R22 ;  /* 0x0000000108088824 */ /* 0x000fe200078e0a16 */
[----:B------:R-:W-:Y:S01]  /*a5b0*/  ISETP.GE.AND P0, PT, R5, RZ, PT ;  /* 0x000000ff0500720c */ /* 0x000fe20003f06270 */
[----:B0-----:R-:W-:Y:S01]  /*a5c0*/  IMAD.MOV.U32 R13, RZ, RZ, R11 ;  /* 0x000000ffff0d7224 */ /* 0x001fe200078e000b */
[----:B------:R-:W-:Y:S01]  /*a5d0*/  IABS R20, R14 ;  /* 0x0000000e00147213 */ /* 0x000fe20000000000 */
[----:B------:R-:W-:-:S04]  /*a5e0*/  IMAD.HI.U32 R11, R0, R2, RZ ;  /* 0x00000002000b7227 */ /* 0x000fc800078e00ff */
[----:B------:R-:W-:Y:S02]  /*a5f0*/  @!P5 IMAD.IADD R3, R3, 0x1, -R22 ;  /* 0x000000010303d824 */ /* 0x000fe400078e0a16 */
[----:B------:R-:W-:Y:S02]  /*a600*/  IMAD.MOV R11, RZ, RZ, -R11 ;  /* 0x000000ffff0b7224 */ /* 0x000fe400078e0a0b */
[----:B------:R-:W-:Y:S01]  /*a610*/  @!P4 IMAD.MOV R15, RZ, RZ, -R15 ;  /* 0x000000ffff0fc224 */ /* 0x000fe200078e0a0f */
[C---:B------:R-:W-:Y:S01]  /*a620*/  ISETP.GT.U32.AND P5, PT, R22.reuse, R3, PT ;  /* 0x000000031600720c */ /* 0x040fe20003fa4070 */
[----:B------:R-:W-:Y:S02]  /*a630*/  IMAD R2, R22, R11, R2 ;  /* 0x0000000b16027224 */ /* 0x000fe400078e0202 */
[----:B------:R-:W-:-:S03]  /*a640*/  IMAD.HI.U32 R5, R0, R6, RZ ;  /* 0x0000000600057227 */ /* 0x000fc600078e00ff */
[----:B------:R-:W-:Y:S01]  /*a650*/  ISETP.GT.U32.AND P4, PT, R22, R2, PT ;  /* 0x000000021600720c */ /* 0x000fe20003f84070 */
[----:B------:R-:W-:Y:S02]  /*a660*/  IMAD.MOV R5, RZ, RZ, -R5 ;  /* 0x000000ffff057224 */ /* 0x000fe400078e0a05 */
[----:B------:R-:W-:Y:S01]  /*a670*/  @!P6 IMAD.MOV R13, RZ, RZ, -R13 ;  /* 0x000000ffff0de224 */ /* 0x000fe200078e0a0d */
[----:B------:R-:W-:Y:S01]  /*a680*/  ISETP.GE.AND P6, PT, R9, RZ, PT ;  /* 0x000000ff0900720c */ /* 0x000fe20003fc6270 */
[----:B------:R-:W-:-:S03]  /*a690*/  IMAD.HI.U32 R9, R0, R7, RZ ;  /* 0x0000000700097227 */ /* 0x000fc600078e00ff */
[----:B------:R0:W-:Y:S01]  /*a6a0*/  STL [R1+0x188], R13 ;  /* 0x0001880d01007387 */ /* 0x0001e20000100800 */
[----:B------:R-:W-:Y:S02]  /*a6b0*/  @!P5 IMAD.IADD R3, R3, 0x1, -R22 ;  /* 0x000000010303d824 */ /* 0x000fe400078e0a16 */
[----:B------:R-:W-:Y:S01]  /*a6c0*/  IMAD R6, R22, R5, R6 ;  /* 0x0000000516067224 */ /* 0x000fe200078e0206 */
[----:B------:R-:W-:Y:S01]  /*a6d0*/  STL [R1+0x180], R15 ;  /* 0x0001800f01007387 */ /* 0x000fe20000100800 */
[----:B------:R-:W-:Y:S02]  /*a6e0*/  IMAD.MOV.U32 R11, RZ, RZ, R3 ;  /* 0x000000ffff0b7224 */ /* 0x000fe400078e0003 */
[----:B------:R-:W-:Y:S02]  /*a6f0*/  IMAD.MOV R9, RZ, RZ, -R9 ;  /* 0x000000ffff097224 */ /* 0x000fe400078e0a09 */
[----:B------:R-:W-:Y:S02]  /*a700*/  @!P4 IMAD.IADD R2, R2, 0x1, -R22 ;  /* 0x000000010202c824 */ /* 0x000fe400078e0a16 */
[----:B------:R-:W-:Y:S01]  /*a710*/  @!P2 IMAD.MOV R11, RZ, RZ, -R11 ;  /* 0x000000ffff0ba224 */ /* 0x000fe200078e0a0b */
[C---:B------:R-:W-:Y:S01]  /*a720*/  ISETP.GT.U32.AND P2, PT, R22.reuse, R6, PT ;  /* 0x000000061600720c */ /* 0x040fe20003f44070 */
[C---:B------:R-:W-:Y:S01]  /*a730*/  IMAD R7, R22.reuse, R9, R7 ;  /* 0x0000000916077224 */ /* 0x040fe200078e0207 */
[----:B------:R-:W-:Y:S01]  /*a740*/  ISETP.GT.U32.AND P4, PT, R22, R2, PT ;  /* 0x000000021600720c */ /* 0x000fe20003f84070 */
[----:B------:R-:W-:-:S02]  /*a750*/  VIADD R9, R23, 0x7a ;  /* 0x0000007a17097836 */ /* 0x000fc40000000000 */
[----:B------:R-:W-:Y:S01]  /*a760*/  VIADD R5, R23, 0x76 ;  /* 0x0000007617057836 */ /* 0x000fe20000000000 */
[----:B------:R-:W-:Y:S01]  /*a770*/  ISETP.GT.U32.AND P5, PT, R22, R7, PT ;  /* 0x000000071600720c */ /* 0x000fe20003fa4070 */
[----:B0-----:R-:W-:Y:S01]  /*a780*/  IMAD.MOV.U32 R13, RZ, RZ, R8 ;  /* 0x000000ffff0d7224 */ /* 0x001fe200078e0008 */
[----:B------:R-:W-:Y:S01]  /*a790*/  IABS R17, R9 ;  /* 0x0000000900117213 */ /* 0x000fe20000000000 */
[----:B------:R-:W-:Y:S01]  /*a7a0*/  IMAD.HI.U32 R8, R0, R20, RZ ;  /* 0x0000001400087227 */ /* 0x000fe200078e00ff */
[----:B------:R-:W-:-:S03]  /*a7b0*/  IABS R19, R5 ;  /* 0x0000000500137213 */ /* 0x000fc60000000000 */
[----:B------:R-:W-:Y:S02]  /*a7c0*/  @!P2 IMAD.IADD R6, R6, 0x1, -R22 ;  /* 0x000000010606a824 */ /* 0x000fe400078e0a16 */
[----:B------:R-:W-:-:S03]  /*a7d0*/  IMAD.HI.U32 R10, R0, R17, RZ ;  /* 0x00000011000a7227 */ /* 0x000fc600078e00ff */
[----:B------:R-:W-:Y:S01]  /*a7e0*/  ISETP.GT.U32.AND P2, PT, R22, R6, PT ;  /* 0x000000061600720c */ /* 0x000fe20003f44070 */
[----:B------:R-:W-:Y:S01]  /*a7f0*/  @!P1 IMAD.MOV R13, RZ, RZ, -R13 ;  /* 0x000000ffff0d9224 */ /* 0x000fe200078e0a0d */
[----:B------:R-:W-:Y:S01]  /*a800*/  ISETP.GE.AND P1, PT, R4, RZ, PT ;  /* 0x000000ff0400720c */ /* 0x000fe20003f26270 */
[----:B------:R-:W-:Y:S01]  /*a810*/  @!P4 IMAD.IADD R2, R2, 0x1, -R22 ;  /* 0x000000010202c824 */ /* 0x000fe200078e0a16 */
[----:B------:R-:W-:Y:S01]  /*a820*/  ISETP.GE.AND P4, PT, R9, RZ, PT ;  /* 0x000000ff0900720c */ /* 0x000fe20003f86270 */
[----:B------:R-:W-:Y:S01]  /*a830*/  IMAD.HI.U32 R4, R0, R19, RZ ;  /* 0x0000001300047227 */ /* 0x000fe200078e00ff */
[----:B------:R-:W-:Y:S03]  /*a840*/  STL [R1+0x184], R13 ;  /* 0x0001840d01007387 */ /* 0x000fe60000100800 */
[----:B------:R-:W-:Y:S01]  /*a850*/  IMAD.MOV R9, RZ, RZ, -R10 ;  /* 0x000000ffff097224 */ /* 0x000fe200078e0a0a */
[----:B------:R0:W-:Y:S01]  /*a860*/  STL [R1+0x174], R11 ;  /* 0x0001740b01007387 */ /* 0x0001e20000100800 */
[----:B------:R-:W-:-:S02]  /*a870*/  @!P5 IMAD.IADD R7, R7, 0x1, -R22 ;  /* 0x000000010707d824 */ /* 0x000fc400078e0a16 */
[----:B------:R-:W-:Y:S02]  /*a880*/  IMAD.MOV R4, RZ, RZ, -R4 ;  /* 0x000000ffff047224 */ /* 0x000fe400078e0a04 */
[C---:B------:R-:W-:Y:S01]  /*a890*/  IMAD R17, R22.reuse, R9, R17 ;  /* 0x0000000916117224 */ /* 0x040fe200078e0211 */
[C---:B------:R-:W-:Y:S01]  /*a8a0*/  ISETP.GT.U32.AND P5, PT, R22.reuse, R7, PT ;  /* 0x000000071600720c */ /* 0x040fe20003fa4070 */
[----:B------:R-:W-:Y:S02]  /*a8b0*/  IMAD R19, R22, R4, R19 ;  /* 0x0000000416137224 */ /* 0x000fe400078e0213 */
[----:B------:R-:W-:Y:S02]  /*a8c0*/  IMAD.MOV R8, RZ, RZ, -R8 ;  /* 0x000000ffff087224 */ /* 0x000fe400078e0a08 */
[----:B0-----:R-:W-:Y:S02]  /*a8d0*/  IMAD.MOV.U32 R11, RZ, RZ, R2 ;  /* 0x000000ffff0b7224 */ /* 0x001fe400078e0002 */
[----:B------:R-:W-:Y:S01]  /*a8e0*/  @!P2 IMAD.IADD R6, R6, 0x1, -R22 ;  /* 0x000000010606a824 */ /* 0x000fe200078e0a16 */
[C---:B------:R-:W-:Y:S01]  /*a8f0*/  ISETP.GT.U32.AND P2, PT, R22.reuse, R19, PT ;  /* 0x000000131600720c */ /* 0x040fe20003f44070 */
[----:B------:R-:W-:Y:S01]  /*a900*/  @!P6 IMAD.MOV R11, RZ, RZ, -R11 ;  /* 0x000000ffff0be224 */ /* 0x000fe200078e0a0b */
[C---:B------:R-:W-:Y:S01]  /*a910*/  ISETP.GT.U32.AND P6, PT, R22.reuse, R17, PT ;  /* 0x000000111600720c */ /* 0x040fe20003fc4070 */
[----:B------:R-:W-:-:S02]  /*a920*/  IMAD R20, R22, R8, R20 ;  /* 0x0000000816147224 */ /* 0x000fc400078e0214 */
[----:B------:R-:W-:Y:S01]  /*a930*/  IMAD.HI.U32 R3, R0, R18, RZ ;  /* 0x0000001200037227 */ /* 0x000fe200078e00ff */
[----:B------:R0:W-:Y:S03]  /*a940*/  STL [R1+0xe4], R11 ;  /* 0x0000e40b01007387 */ /* 0x0001e60000100800 */
[----:B------:R-:W-:Y:S02]  /*a950*/  VIADD R4, R23, 0x72 ;  /* 0x0000007217047836 */ /* 0x000fe40000000000 */
[--C-:B------:R-:W-:Y:S01]  /*a960*/  @!P5 IMAD.IADD R7, R7, 0x1, -R22.reuse ;  /* 0x000000010707d824 */ /* 0x100fe200078e0a16 */
[----:B------:R-:W-:Y:S01]  /*a970*/  ISETP.GT.U32.AND P5, PT, R22, R20, PT ;  /* 0x000000141600720c */ /* 0x000fe20003fa4070 */
[----:B------:R-:W-:Y:S01]  /*a980*/  IMAD.MOV R3, RZ, RZ, -R3 ;  /* 0x000000ffff037224 */ /* 0x000fe200078e0a03 */
[----:B------:R-:W-:Y:S01]  /*a990*/  IABS R21, R4 ;  /* 0x0000000400157213 */ /* 0x000fe20000000000 */
[----:B------:R-:W-:-:S02]  /*a9a0*/  @!P6 IMAD.IADD R17, R17, 0x1, -R22 ;  /* 0x000000011111e824 */ /* 0x000fc400078e0a16 */
[C---:B------:R-:W-:Y:S02]  /*a9b0*/  IMAD R18, R22.reuse, R3, R18 ;  /* 0x0000000316127224 */ /* 0x040fe400078e0212 */
[----:B------:R-:W-:Y:S01]  /*a9c0*/  @!P2 IMAD.IADD R19, R19, 0x1, -R22 ;  /* 0x000000011313a824 */ /* 0x000fe200078e0a16 */
[----:B------:R-:W-:Y:S01]  /*a9d0*/  ISETP.GT.U32.AND P2, PT, R22, R17, PT ;  /* 0x000000111600720c */ /* 0x000fe20003f44070 */
[----:B------:R-:W-:Y:S01]  /*a9e0*/  IMAD.HI.U32 R24, R0, R21, RZ ;  /* 0x0000001500187227 */ /* 0x000fe200078e00ff */
[----:B------:R-:W-:-:S03]  /*a9f0*/  ISETP.GT.U32.AND P6, PT, R22, R18, PT ;  /* 0x000000121600720c */ /* 0x000fc60003fc4070 */
[C---:B------:R-:W-:Y:S02]  /*aa00*/  VIADD R3, R23.reuse, 0x70 ;  /* 0x0000007017037836 */ /* 0x040fe40000000000 */
[----:B------:R-:W-:Y:S02]  /*aa10*/  VIADD R15, R23, 0x6c ;  /* 0x0000006c170f7836 */ /* 0x000fe40000000000 */
[----:B------:R-:W-:Y:S01]  /*aa20*/  IMAD.MOV R24, RZ, RZ, -R24 ;  /* 0x000000ffff187224 */ /* 0x000fe200078e0a18 */
[----:B0-----:R-:W-:Y:S01]  /*aa30*/  IABS R11, R3 ;  /* 0x00000003000b7213 */ /* 0x001fe20000000000 */
[----:B------:R-:W-:Y:S01]  /*aa40*/  @!P5 IMAD.IADD R20, R20, 0x1, -R22 ;  /* 0x000000011414d824 */ /* 0x000fe200078e0a16 */
[----:B------:R-:W-:Y:S01]  /*aa50*/  ISETP.GE.AND P5, PT, R14, RZ, PT ;  /* 0x000000ff0e00720c */ /* 0x000fe20003fa6270 */
[----:B------:R-:W-:Y:S01]  /*aa60*/  IMAD.MOV.U32 R25, RZ, RZ, R7 ;  /* 0x000000ffff197224 */ /* 0x000fe200078e0007 */
[----:B------:R-:W-:Y:S01]  /*aa70*/  IABS R8, R15 ;  /* 0x0000000f00087213 */ /* 0x000fe20000000000 */
[----:B------:R-:W-:-:S02]  /*aa80*/  IMAD R14, R22, R24, R21 ;  /* 0x00000018160e7224 */ /* 0x000fc400078e0215 */
[----:B------:R-:W-:Y:S01]  /*aa90*/  @!P0 IMAD.MOV R25, RZ, RZ, -R25 ;  /* 0x000000ffff198224 */ /* 0x000fe200078e0a19 */
[C---:B------:R-:W-:Y:S01]  /*aaa0*/  ISETP.GT.U32.AND P0, PT, R22.reuse, R20, PT ;  /* 0x000000141600720c */ /* 0x040fe20003f04070 */
[----:B------:R-:W-:Y:S02]  /*aab0*/  VIADD R2, R23, 0x6e ;  /* 0x0000006e17027836 */ /* 0x000fe40000000000 */
[----:B------:R-:W-:Y:S01]  /*aac0*/  @!P2 IMAD.IADD R17, R17, 0x1, -R22 ;  /* 0x000000011111a824 */ /* 0x000fe200078e0a16 */
[----:B------:R-:W-:Y:S01]  /*aad0*/  ISETP.GT.U32.AND P2, PT, R22, R14, PT ;  /* 0x0000000e1600720c */ /* 0x000fe20003f44070 */
[----:B------:R-:W-:Y:S01]  /*aae0*/  IMAD.HI.U32 R10, R0, R11, RZ ;  /* 0x0000000b000a7227 */ /* 0x000fe200078e00ff */
[----:B------:R-:W-:Y:S01]  /*aaf0*/  IABS R9, R2 ;  /* 0x0000000200097213 */ /* 0x000fe20000000000 */
[----:B------:R0:W-:Y:S02]  /*ab00*/  STL [R1+0xe0], R25 ;  /* 0x0000e01901007387 */ /* 0x0001e40000100800 */
[----:B------:R-:W-:-:S02]  /*ab10*/  IMAD.MOV.U32 R13, RZ, RZ, R6 ;  /* 0x000000ffff0d7224 */ /* 0x000fc400078e0006 */
[----:B------:R-:W-:-:S04]  /*ab20*/  IMAD.HI.U32 R6, R0, R8, RZ ;  /* 0x0000000800067227 */ /* 0x000fc800078e00ff */
[----:B------:R-:W-:Y:S02]  /*ab30*/  @!P6 IMAD.IADD R18, R18, 0x1, -R22 ;  /* 0x000000011212e824 */ /* 0x000fe400078e0a16 */
[----:B------:R-:W-:Y:S02]  /*ab40*/  IMAD.MOV R24, RZ, RZ, -R10 ;  /* 0x000000ffff187224 */ /* 0x000fe400078e0a0a */
[----:B------:R-:W-:Y:S01]  /*ab50*/  IMAD.MOV R6, RZ, RZ, -R6 ;  /* 0x000000ffff067224 */ /* 0x000fe200078e0a06 */
[C---:B------:R-:W-:Y:S01]  /*ab60*/  ISETP.GT.U32.AND P6, PT, R22.reuse, R18, PT ;  /* 0x000000121600720c */ /* 0x040fe20003fc4070 */
[----:B------:R-:W-:Y:S01]  /*ab70*/  @!P1 IMAD.MOV R13, RZ, RZ, -R13 ;  /* 0x000000ffff0d9224 */ /* 0x000fe200078e0a0d */
[C---:B------:R-:W-:Y:S01]  /*ab80*/  ISETP.GT.U32.AND P1, PT, R22.reuse, R19, PT ;  /* 0x000000131600720c */ /* 0x040fe20003f24070 */
[----:B------:R-:W-:Y:S02]  /*ab90*/  IMAD R11, R22, R24, R11 ;  /* 0x00000018160b7224 */ /* 0x000fe400078e020b */
[----:B------:R-:W-:Y:S01]  /*aba0*/  IMAD.HI.U32 R21, R0, R9, RZ ;  /* 0x0000000900157227 */ /* 0x000fe200078e00ff */
[----:B------:R1:W-:Y:S03]  /*abb0*/  STL [R1+0xdc], R13 ;  /* 0x0000dc0d01007387 */ /* 0x0003e60000100800 */
[----:B------:R-:W-:-:S02]  /*abc0*/  IMAD R8, R22, R6, R8 ;  /* 0x0000000616087224 */ /* 0x000fc400078e0208 */
[--C-:B------:R-:W-:Y:S01]  /*abd0*/  @!P0 IMAD.IADD R20, R20, 0x1, -R22.reuse ;  /* 0x0000000114148824 */ /* 0x100fe200078e0a16 */
[----:B------:R-:W-:Y:S01]  /*abe0*/  ISETP.GT.U32.AND P0, PT, R22, R11, PT ;  /* 0x0000000b1600720c */ /* 0x000fe20003f04070 */
[----:B------:R-:W-:Y:S02]  /*abf0*/  IMAD.MOV R21, RZ, RZ, -R21 ;  /* 0x000000ffff157224 */ /* 0x000fe400078e0a15 */
[--C-:B------:R-:W-:Y:S01]  /*ac00*/  @!P2 IMAD.IADD R14, R14, 0x1, -R22.reuse ;  /* 0x000000010e0ea824 */ /* 0x100fe200078e0a16 */
[C---:B------:R-:W-:Y:S01]  /*ac10*/  ISETP.GT.U32.AND P2, PT, R22.reuse, R8, PT ;  /* 0x000000081600720c */ /* 0x040fe20003f44070 */
[----:B------:R-:W-:Y:S02]  /*ac20*/  IMAD R9, R22, R21, R9 ;  /* 0x0000001516097224 */ /* 0x000fe400078e0209 */
[----:B------:R-:W-:Y:S02]  /*ac30*/  VIADD R10, R23, 0x6a ;  /* 0x0000006a170a7836 */ /* 0x000fe40000000000 */
[--C-:B------:R-:W-:Y:S01]  /*ac40*/  @!P6 IMAD.IADD R18, R18, 0x1, -R22.reuse ;  /* 0x000000011212e824 */ /* 0x100fe200078e0a16 */
[----:B------:R-:W-:Y:S01]  /*ac50*/  ISETP.GT.U32.AND P6, PT, R22, R9, PT ;  /* 0x000000091600720c */ /* 0x000fe20003fc4070 */
[----:B------:R-:W-:Y:S01]  /*ac60*/  @!P1 IMAD.IADD R19, R19, 0x1, -R22 ;  /* 0x0000000113139824 */ /* 0x000fe200078e0a16 */
[----:B------:R-:W-:Y:S01]  /*ac70*/  ISETP.GE.AND P1, PT, R5, RZ, PT ;  /* 0x000000ff0500720c */ /* 0x000fe20003f26270 */
[----:B------:R-:W-:Y:S01]  /*ac80*/  VIADD R5, R23, 0x68 ;  /* 0x0000006817057836 */ /* 0x000fe20000000000 */
[----:B------:R-:W-:Y:S01]  /*ac90*/  IABS R21, R10 ;  /* 0x0000000a00157213 */ /* 0x000fe20000000000 */
[----:B0-----:R-:W-:-:S02]  /*aca0*/  IMAD.MOV.U32 R25, RZ, RZ, R17 ;  /* 0x000000ffff197224 */ /* 0x001fc400078e0011 */
[----:B------:R-:W-:Y:S01]  /*acb0*/  @!P0 IMAD.IADD R11, R11, 0x1, -R22 ;  /* 0x000000010b0b8824 */ /* 0x000fe200078e0a16 */
[----:B------:R-:W-:Y:S01]  /*acc0*/  ISETP.GE.AND P0, PT, R16, RZ, PT ;  /* 0x000000ff1000720c */ /* 0x000fe20003f06270 */
[----:B-1----:R-:W-:Y:S01]  /*acd0*/  IMAD.MOV.U32 R13, RZ, RZ, R20 ;  /* 0x000000ffff0d7224 */ /* 0x002fe200078e0014 */
[----:B------:R-:W-:Y:S01]  /*ace0*/  IABS R7, R5 ;  /* 0x0000000500077213 */ /* 0x000fe20000000000 */
[----:B------:R-:W-:Y:S01]  /*acf0*/  @!P2 IMAD.IADD R8, R8, 0x1, -R22 ;  /* 0x000000010808a824 */ /* 0x000fe200078e0a16 */
[----:B------:R-:W-:Y:S01]  /*ad00*/  ISETP.GT.U32.AND P2, PT, R22, R14, PT ;  /* 0x0000000e1600720c */ /* 0x000fe20003f44070 */
[----:B------:R-:W-:-:S04]  /*ad10*/  IMAD.HI.U32 R24, R0, R21, RZ ;  /* 0x0000001500187227 */ /* 0x000fc800078e00ff */
[----:B------:R-:W-:Y:S01]  /*ad20*/  @!P4 IMAD.MOV R25, RZ, RZ, -R25 ;  /* 0x000000ffff19c224 */ /* 0x000fe200078e0a19 */
[C---:B------:R-:W-:Y:S01]  /*ad30*/  ISETP.GT.U32.AND P4, PT, R22.reuse, R11, PT ;  /* 0x0000000b1600720c */ /* 0x040fe20003f84070 */
[----:B------:R-:W-:Y:S01]  /*ad40*/  @!P5 IMAD.MOV R13, RZ, RZ, -R13 ;  /* 0x000000ffff0dd224 */ /* 0x000fe200078e0a0d */
[----:B------:R-:W-:Y:S01]  /*ad50*/  ISETP.GT.U32.AND P5, PT, R22, R8, PT ;  /* 0x000000081600720c */ /* 0x000fe20003fa4070 */
[----:B------:R-:W-:Y:S01]  /*ad60*/  IMAD.MOV R24, RZ, RZ, -R24 ;  /* 0x000000ffff187224 */ /* 0x000fe200078e0a18 */
[----:B------:R-:W-:Y:S01]  /*ad70*/  STL [R1+0xcc], R25 ;  /* 0x0000cc1901007387 */ /* 0x000fe20000100800 */
[----:B------:R-:W-:-:S03]  /*ad80*/  IMAD.HI.U32 R17, R0, R7, RZ ;  /* 0x0000000700117227 */ /* 0x000fc600078e00ff */
[----:B------:R0:W-:Y:S01]  /*ad90*/  STL [R1+0x44], R13 ;  /* 0x0000440d01007387 */ /* 0x0001e20000100800 */
[--C-:B------:R-:W-:Y:S01]  /*ada0*/  @!P6 IMAD.IADD R9, R9, 0x1, -R22.reuse ;  /* 0x000000010909e824 */ /* 0x100fe200078e0a16 */
[----:B------:R-:W-:Y:S01]  /*adb0*/  ISETP.GE.AND P6, PT, R4, RZ, PT ;  /* 0x000000ff0400720c */ /* 0x000fe20003fc6270 */
[C---:B------:R-:W-:Y:S02]  /*adc0*/  IMAD R4, R22.reuse, R24, R21 ;  /* 0x0000001816047224 */ /* 0x040fe400078e0215 */
[----:B------:R-:W-:Y:S02]  /*add0*/  VIADD R6, R23, 0x66 ;  /* 0x0000006617067836 */ /* 0x000fe40000000000 */
[----:B------:R-:W-:Y:S01]  /*ade0*/  @!P1 IMAD.MOV R19, RZ, RZ, -R19 ;  /* 0x000000ffff139224 */ /* 0x000fe200078e0a13 */
[----:B------:R-:W-:Y:S01]  /*adf0*/  ISETP.GT.U32.AND P1, PT, R22, R9, PT ;  /* 0x000000091600720c */ /* 0x000fe20003f24070 */
[----:B------:R-:W-:Y:S01]  /*ae00*/  @!P2 IMAD.IADD R14, R14, 0x1, -R22 ;  /* 0x000000010e0ea824 */ /* 0x000fe200078e0a16 */
[C---:B------:R-:W-:Y:S01]  /*ae10*/  ISETP.GT.U32.AND P2, PT, R22.reuse, R4, PT ;  /* 0x000000041600720c */ /* 0x040fe20003f44070 */
[----:B0-----:R-:W-:Y:S01]  /*ae20*/  IMAD.MOV.U32 R13, RZ, RZ, R18 ;  /* 0x000000ffff0d7224 */ /* 0x001fe200078e0012 */
[----:B------:R-:W-:Y:S01]  /*ae30*/  IABS R16, R6 ;  /* 0x0000000600107213 */ /* 0x000fe20000000000 */
[----:B------:R-:W-:Y:S01]  /*ae40*/  IMAD.MOV R18, RZ, RZ, -R17 ;  /* 0x000000ffff127224 */ /* 0x000fe200078e0a11 */
[----:B------:R0:W-:Y:S01]  /*ae50*/  STL [R1+0x3c], R19 ;  /* 0x00003c1301007387 */ /* 0x0001e20000100800 */
[----:B------:R-:W-:Y:S01]  /*ae60*/  @!P0 IMAD.MOV R13, RZ, RZ, -R13 ;  /* 0x000000ffff0d8224 */ /* 0x000fe200078e0a0d */
[----:B------:R-:W-:Y:S01]  /*ae70*/  ISETP.GE.AND P0, PT, R3, RZ, PT ;  /* 0x000000ff0300720c */ /* 0x000fe20003f06270 */
[----:B------:R-:W-:-:S02]  /*ae80*/  IMAD R3, R22, R18, R7 ;  /* 0x0000001216037224 */ /* 0x000fc400078e0207 */
[----:B------:R-:W-:Y:S01]  /*ae90*/  @!P4 IMAD.IADD R11, R11, 0x1, -R22 ;  /* 0x000000010b0bc824 */ /* 0x000fe200078e0a16 */
[----:B------:R1:W-:Y:S01]  /*aea0*/  STL [R1+0x34], R13 ;  /* 0x0000340d01007387 */ /* 0x0003e20000100800 */
[----:B------:R-:W-:Y:S01]  /*aeb0*/  IMAD.HI.U32 R17, R0, R16, RZ ;  /* 0x0000001000117227 */ /* 0x000fe200078e00ff */
[----:B------:R-:W-:-:S03]  /*aec0*/  ISETP.GT.U32.AND P4, PT, R22, R3, PT ;  /* 0x000000031600720c */ /* 0x000fc60003f84070 */
[----:B------:R-:W-:Y:S02]  /*aed0*/  IMAD.MOV R18, RZ, RZ, -R17 ;  /* 0x000000ffff127224 */ /* 0x000fe400078e0a11 */
[--C-:B------:R-:W-:Y:S01]  /*aee0*/  @!P1 IMAD.IADD R9, R9, 0x1, -R22.reuse ;  /* 0x0000000109099824 */ /* 0x100fe200078e0a16 */
[----:B------:R-:W-:Y:S01]  /*aef0*/  ISETP.GE.AND P1, PT, R2, RZ, PT ;  /* 0x000000ff0200720c */ /* 0x000fe20003f26270 */
[----:B------:R-:W-:Y:S02]  /*af00*/  @!P2 IMAD.IADD R4, R4, 0x1, -R22 ;  /* 0x000000010404a824 */ /* 0x000fe400078e0a16 */
[----:B------:R-:W-:Y:S02]  /*af10*/  VIADD R7, R23, 0x64 ;  /* 0x0000006417077836 */ /* 0x000fe40000000000 */
[C---:B------:R-:W-:Y:S01]  /*af20*/  IMAD R2, R22.reuse, R18, R16 ;  /* 0x0000001216027224 */ /* 0x040fe200078e0210 */
[----:B------:R-:W-:Y:S01]  /*af30*/  ISETP.GT.U32.AND P2, PT, R22, R4, PT ;  /* 0x000000041600720c */ /* 0x000fe20003f44070 */
[----:B0-----:R-:W-:Y:S01]  /*af40*/  IMAD.MOV.U32 R19, RZ, RZ, R14 ;  /* 0x000000ffff137224 */ /* 0x001fe200078e000e */
[----:B------:R-:W-:Y:S01]  /*af50*/  IABS R17, R7 ;  /* 0x0000000700117213 */ /* 0x000fe20000000000 */
[----:B------:R-:W-:Y:S01]  /*af60*/  @!P5 IMAD.IADD R8, R8, 0x1, -R22 ;  /* 0x000000010808d824 */ /* 0x000fe200078e0a16 */
[----:B------:R-:W-:Y:S01]  /*af70*/  ISETP.GE.AND P5, PT, R15, RZ, PT ;  /* 0x000000ff0f00720c */ /* 0x000fe20003fa6270 */
[----:B-1----:R-:W-:-:S02]  /*af80*/  IMAD.MOV.U32 R13, RZ, RZ, R11 ;  /* 0x000000ffff0d7224 */ /* 0x002fc400078e000b */
[----:B------:R-:W-:Y:S01]  /*af90*/  @!P6 IMAD.MOV R19, RZ, RZ, -R19 ;  /* 0x000000ffff13e224 */ /* 0x000fe200078e0a13 */
[----:B------:R-:W-:Y:S01]  /*afa0*/  ISETP.GT.U32.AND P6, PT, R22, R2, PT ;  /* 0x000000021600720c */ /* 0x000fe20003fc4070 */
[----:B------:R-:W-:Y:S01]  /*afb0*/  @!P4 IMAD.IADD R3, R3, 0x1, -R22 ;  /* 0x000000010303c824 */ /* 0x000fe200078e0a16 */
[----:B------:R-:W-:Y:S01]  /*afc0*/  ISETP.GE.AND P4, PT, R10, RZ, PT ;  /* 0x000000ff0a00720c */ /* 0x000fe20003f86270 */
[----:B------:R-:W-:Y:S01]  /*afd0*/  @!P0 IMAD.MOV R13, RZ, RZ, -R13 ;  /* 0x000000ffff0d8224 */ /* 0x000fe200078e0a0d */
[----:B------:R-:W-:Y:S01]  /*afe0*/  STL [R1+0x80], R19 ;  /* 0x0000801301007387 */ /* 0x000fe20000100800 */
[----:B------:R-:W-:Y:S01]  /*aff0*/  IMAD.MOV.U32 R11, RZ, RZ, R9 ;  /* 0x000000ffff0b7224 */ /* 0x000fe200078e0009 */
[----:B------:R-:W-:Y:S01]  /*b000*/  ISETP.GT.U32.AND P0, PT, R22, R3, PT ;  /* 0x000000031600720c */ /* 0x000fe20003f04070 */
[----:B------:R-:W-:Y:S01]  /*b010*/  IMAD.HI.U32 R9, R0, R17, RZ ;  /* 0x0000001100097227 */ /* 0x000fe200078e00ff */
[----:B------:R-:W-:Y:S03]  /*b020*/  STL [R1+0xb0], R13 ;  /* 0x0000b00d01007387 */ /* 0x000fe60000100800 */
[----:B------:R-:W-:Y:S01]  /*b030*/  @!P1 IMAD.MOV R11, RZ, RZ, -R11 ;  /* 0x000000ffff0b9224 */ /* 0x000fe200078e0a0b */
[----:B------:R-:W-:Y:S01]  /*b040*/  ISETP.GE.AND P1, PT, R5, RZ, PT ;  /* 0x000000ff0500720c */ /* 0x000fe20003f26270 */
[----:B------:R-:W-:-:S02]  /*b050*/  IMAD.MOV R9, RZ, RZ, -R9 ;  /* 0x000000ffff097224 */ /* 0x000fc400078e0a09 */
[----:B------:R-:W-:Y:S01]  /*b060*/  @!P5 IMAD.MOV R8, RZ, RZ, -R8 ;  /* 0x000000ffff08d224 */ /* 0x000fe200078e0a08 */
[----:B------:R-:W-:Y:S01]  /*b070*/  STL [R1+0xb4], R11 ;  /* 0x0000b40b01007387 */ /* 0x000fe20000100800 */
[--C-:B------:R-:W-:Y:S01]  /*b080*/  @!P2 IMAD.IADD R4, R4, 0x1, -R22.reuse ;  /* 0x000000010404a824 */ /* 0x100fe200078e0a16 */
[----:B------:R-:W-:Y:S01]  /*b090*/  ISETP.GE.AND P5, PT, R6, RZ, PT ;  /* 0x000000ff0600720c */ /* 0x000fe20003fa6270 */
[--C-:B------:R-:W-:Y:S01]  /*b0a0*/  @!P6 IMAD.IADD R2, R2, 0x1, -R22.reuse ;  /* 0x000000010202e824 */ /* 0x100fe200078e0a16 */
[----:B------:R0:W-:Y:S01]  /*b0b0*/  STL [R1+0xb8], R8 ;  /* 0x0000b80801007387 */ /* 0x0001e20000100800 */
[C---:B------:R-:W-:Y:S01]  /*b0c0*/  IMAD R5, R22.reuse, R9, R17 ;  /* 0x0000000916057224 */ /* 0x040fe200078e0211 */
[----:B------:R-:W-:Y:S01]  /*b0d0*/  ISETP.GE.AND P2, PT, R7, RZ, PT ;  /* 0x000000ff0700720c */ /* 0x000fe20003f46270 */
[----:B------:R-:W-:Y:S01]  /*b0e0*/  VIADD R18, R23, 0x62 ;  /* 0x0000006217127836 */ /* 0x000fe20000000000 */
[C---:B------:R-:W-:Y:S01]  /*b0f0*/  ISETP.GT.U32.AND P6, PT, R22.reuse, R2, PT ;  /* 0x000000021600720c */ /* 0x040fe20003fc4070 */
[----:B------:R-:W-:Y:S01]  /*b100*/  @!P0 IMAD.IADD R3, R3, 0x1, -R22 ;  /* 0x0000000103038824 */ /* 0x000fe200078e0a16 */
[----:B------:R-:W-:Y:S01]  /*b110*/  ISETP.GT.U32.AND P0, PT, R22, R5, PT ;  /* 0x000000051600720c */ /* 0x000fe20003f04070 */
[----:B------:R-:W-:-:S02]  /*b120*/  VIADD R15, R23, 0x60 ;  /* 0x00000060170f7836 */ /* 0x000fc40000000000 */
[----:B------:R-:W-:Y:S02]  /*b130*/  @!P1 IMAD.MOV R3, RZ, RZ, -R3 ;  /* 0x000000ffff039224 */ /* 0x000fe400078e0a03 */
[----:B0-----:R-:W-:Y:S01]  /*b140*/  IMAD.MOV.U32 R8, RZ, RZ, R4 ;  /* 0x000000ffff087224 */ /* 0x001fe200078e0004 */
[----:B------:R-:W-:Y:S01]  /*b150*/  ISETP.GE.AND P1, PT, R15, RZ, PT ;  /* 0x000000ff0f00720c */ /* 0x000fe20003f26270 */
[----:B------:R-:W-:Y:S01]  /*b160*/  VIADD R4, R23, 0x5e ;  /* 0x0000005e17047836 */ /* 0x000fe20000000000 */
[----:B------:R-:W-:Y:S01]  /*b170*/  IABS R15, R15 ;  /* 0x0000000f000f7213 */ /* 0x000fe20000000000 */
[----:B------:R-:W-:Y:S01]  /*b180*/  @!P4 IMAD.MOV R8, RZ, RZ, -R8 ;  /* 0x000000ffff08c224 */ /* 0x000fe200078e0a08 */
[----:B------:R-:W-:Y:S01]  /*b190*/  ISETP.GE.AND P4, PT, R18, RZ, PT ;  /* 0x000000ff1200720c */ /* 0x000fe20003f86270 */
[--C-:B------:R-:W-:Y:S01]  /*b1a0*/  @!P6 IMAD.IADD R2, R2, 0x1, -R22.reuse ;  /* 0x000000010202e824 */ /* 0x100fe200078e0a16 */
[----:B------:R-:W-:Y:S01]  /*b1b0*/  IABS R18, R18 ;  /* 0x0000001200127213 */ /* 0x000fe20000000000 */
[----:B------:R-:W-:Y:S01]  /*b1c0*/  @!P0 IMAD.IADD R5, R5, 0x1, -R22 ;  /* 0x0000000105058824 */ /* 0x000fe200078e0a16 */
[----:B------:R0:W-:Y:S01]  /*b1d0*/  STL [R1+0xbc], R8 ;  /* 0x0000bc0801007387 */ /* 0x0001e20000100800 */
[----:B------:R-:W-:Y:S01]  /*b1e0*/  ISETP.GE.AND P6, PT, R4, RZ, PT ;  /* 0x000000ff0400720c */ /* 0x000fe20003fc6270 */
[----:B------:R-:W-:-:S02]  /*b1f0*/  VIADD R14, R23, 0x5c ;  /* 0x0000005c170e7836 */ /* 0x000fc40000000000 */
[----:B------:R-:W-:Y:S01]  /*b200*/  IMAD.HI.U32 R7, R0, R18, RZ ;  /* 0x0000001200077227 */ /* 0x000fe200078e00ff */
[C---:B------:R-:W-:Y:S01]  /*b210*/  ISETP.GT.U32.AND P0, PT, R22.reuse, R5, PT ;  /* 0x000000051600720c */ /* 0x040fe20003f04070 */
[----:B------:R1:W-:Y:S01]  /*b220*/  STL [R1+0xc0], R3 ;  /* 0x0000c00301007387 */ /* 0x0003e20000100800 */
[----:B------:R-:W-:Y:S01]  /*b230*/  IABS R11, R14 ;  /* 0x0000000e000b7213 */ /* 0x000fe20000000000 */
[----:B------:R-:W-:Y:S02]  /*b240*/  IMAD.MOV R7, RZ, RZ, -R7 ;  /* 0x000000ffff077224 */ /* 0x000fe400078e0a07 */
[----:B0-----:R-:W-:Y:S02]  /*b250*/  IMAD.MOV.U32 R8, RZ, RZ, R2 ;  /* 0x000000ffff087224 */ /* 0x001fe400078e0002 */
[----:B------:R-:W-:Y:S02]  /*b260*/  IMAD R18, R22, R7, R18 ;  /* 0x0000000716127224 */ /* 0x000fe400078e0212 */
[----:B------:R-:W-:Y:S01]  /*b270*/  @!P5 IMAD.MOV R8, RZ, RZ, -R8 ;  /* 0x000000ffff08d224 */ /* 0x000fe200078e0a08 */
[----:B-1----:R-:W-:Y:S01]  /*b280*/  IABS R3, R4 ;  /* 0x0000000400037213 */ /* 0x002fe20000000000 */
[----:B------:R-:W-:Y:S01]  /*b290*/  IMAD.HI.U32 R4, R0, R15, RZ ;  /* 0x0000000f00047227 */ /* 0x000fe200078e00ff */
[----:B------:R-:W-:-:S02]  /*b2a0*/  ISETP.GT.U32.AND P5, PT, R22, R18, PT ;  /* 0x000000121600720c */ /* 0x000fc40003fa4070 */
[----:B------:R0:W-:Y:S01]  /*b2b0*/  STL [R1+0xc4], R8 ;  /* 0x0000c40801007387 */ /* 0x0001e20000100800 */
[----:B------:R-:W-:Y:S02]  /*b2c0*/  IMAD.MOV R4, RZ, RZ, -R4 ;  /* 0x000000ffff047224 */ /* 0x000fe400078e0a04 */
[----:B------:R-:W-:-:S04]  /*b2d0*/  IMAD.HI.U32 R6, R0, R3, RZ ;  /* 0x0000000300067227 */ /* 0x000fc800078e00ff */
[C---:B------:R-:W-:Y:S02]  /*b2e0*/  IMAD R15, R22.reuse, R4, R15 ;  /* 0x00000004160f7224 */ /* 0x040fe400078e020f */
[----:B------:R-:W-:Y:S02]  /*b2f0*/  IMAD.MOV R2, RZ, RZ, -R6 ;  /* 0x000000ffff027224 */ /* 0x000fe400078e0a06 */
[--C-:B------:R-:W-:Y:S01]  /*b300*/  @!P0 IMAD.IADD R5, R5, 0x1, -R22.reuse ;  /* 0x0000000105058824 */ /* 0x100fe200078e0a16 */
[C---:B------:R-:W-:Y:S01]  /*b310*/  ISETP.GT.U32.AND P0, PT, R22.reuse, R15, PT ;  /* 0x0000000f1600720c */ /* 0x040fe20003f04070 */
[----:B------:R-:W-:Y:S02]  /*b320*/  IMAD R3, R22, R2, R3 ;  /* 0x0000000216037224 */ /* 0x000fe400078e0203 */
[----:B------:R-:W-:Y:S02]  /*b330*/  IMAD.MOV.U32 R6, RZ, RZ, R5 ;  /* 0x000000ffff067224 */ /* 0x000fe400078e0005 */
[----:B------:R-:W-:-:S02]  /*b340*/  @!P5 IMAD.IADD R18, R18, 0x1, -R22 ;  /* 0x000000011212d824 */ /* 0x000fc400078e0a16 */
[----:B------:R-:W-:Y:S01]  /*b350*/  @!P2 IMAD.MOV R6, RZ, RZ, -R6 ;  /* 0x000000ffff06a224 */ /* 0x000fe200078e0a06 */
[----:B------:R-:W-:Y:S01]  /*b360*/  ISETP.GT.U32.AND P2, PT, R22, R3, PT ;  /* 0x000000031600720c */ /* 0x000fe20003f44070 */
[----:B------:R-:W-:Y:S01]  /*b370*/  IMAD.HI.U32 R2, R0, R11, RZ ;  /* 0x0000000b00027227 */ /* 0x000fe200078e00ff */
[----:B------:R-:W-:Y:S02]  /*b380*/  ISETP.GT.U32.AND P5, PT, R22, R18, PT ;  /* 0x000000121600720c */ /* 0x000fe40003fa4070 */
[----:B------:R1:W-:Y:S01]  /*b390*/  STL [R1+0x17c], R6 ;  /* 0x00017c0601007387 */ /* 0x0003e20000100800 */
[----:B------:R-:W-:Y:S02]  /*b3a0*/  VIADD R4, R23, 0x5a ;  /* 0x0000005a17047836 */ /* 0x000fe40000000000 */
[----:B------:R-:W-:Y:S02]  /*b3b0*/  IMAD.MOV R2, RZ, RZ, -R2 ;  /* 0x000000ffff027224 */ /* 0x000fe400078e0a02 */
[----:B------:R-:W-:Y:S01]  /*b3c0*/  @!P0 IMAD.IADD R15, R15, 0x1, -R22 ;  /* 0x000000010f0f8824 */ /* 0x000fe200078e0a16 */
[----:B------:R-:W-:Y:S01]  /*b3d0*/  IABS R5, R4 ;  /* 0x0000000400057213 */ /* 0x000fe20000000000 */
[----:B------:R-:W-:-:S02]  /*b3e0*/  VIADD R9, R23, 0x58 ;  /* 0x0000005817097836 */ /* 0x000fc40000000000 */
[C---:B------:R-:W-:Y:S01]  /*b3f0*/  IMAD R11, R22.reuse, R2, R11 ;  /* 0x00000002160b7224 */ /* 0x040fe200078e020b */
[----:B------:R-:W-:Y:S01]  /*b400*/  ISETP.GT.U32.AND P0, PT, R22, R15, PT ;  /* 0x0000000f1600720c */ /* 0x000fe20003f04070 */
[--C-:B------:R-:W-:Y:S01]  /*b410*/  @!P2 IMAD.IADD R3, R3, 0x1, -R22.reuse ;  /* 0x000000010303a824 */ /* 0x100fe200078e0a16 */
[----:B------:R-:W-:Y:S01]  /*b420*/  IABS R2, R9 ;  /* 0x0000000900027213 */ /* 0x000fe20000000000 */
[----:B------:R-:W-:Y:S01]  /*b430*/  @!P5 IMAD.IADD R18, R18, 0x1, -R22 ;  /* 0x000000011212d824 */ /* 0x000fe200078e0a16 */
[----:B------:R-:W-:Y:S01]  /*b440*/  ISETP.GT.U32.AND P5, PT, R22, R11, PT ;  /* 0x0000000b1600720c */ /* 0x000fe20003fa4070 */
[----:B------:R-:W-:Y:S01]  /*b450*/  IMAD.HI.U32 R17, R0, R5, RZ ;  /* 0x0000000500117227 */ /* 0x000fe200078e00ff */
[----:B------:R-:W-:-:S03]  /*b460*/  ISETP.GT.U32.AND P2, PT, R22, R3, PT ;  /* 0x000000031600720c */ /* 0x000fc60003f44070 */
[----:B------:R-:W-:Y:S02]  /*b470*/  IMAD.MOV R17, RZ, RZ, -R17 ;  /* 0x000000ffff117224 */ /* 0x000fe400078e0a11 */
[----:B------:R-:W-:-:S04]  /*b480*/  IMAD.HI.U32 R16, R0, R2, RZ ;  /* 0x0000000200107227 */ /* 0x000fc800078e00ff */
[C---:B------:R-:W-:Y:S02]  /*b490*/  IMAD R5, R22.reuse, R17, R5 ;  /* 0x0000001116057224 */ /* 0x040fe400078e0205 */
[----:B------:R-:W-:Y:S02]  /*b4a0*/  IMAD.MOV R16, RZ, RZ, -R16 ;  /* 0x000000ffff107224 */ /* 0x000fe400078e0a10 */
[----:B------:R-:W-:Y:S01]  /*b4b0*/  @!P0 IMAD.IADD R15, R15, 0x1, -R22 ;  /* 0x000000010f0f8824 */ /* 0x000fe200078e0a16 */
[C---:B------:R-:W-:Y:S01]  /*b4c0*/  ISETP.GT.U32.AND P0, PT, R22.reuse, R5, PT ;  /* 0x000000051600720c */ /* 0x040fe20003f04070 */
[----:B0-----:R-:W-:Y:S02]  /*b4d0*/  VIADD R8, R23, 0x56 ;  /* 0x0000005617087836 */ /* 0x001fe40000000000 */
[----:B------:R-:W-:Y:S02]  /*b4e0*/  IMAD R2, R22, R16, R2 ;  /* 0x0000001016027224 */ /* 0x000fe400078e0202 */
[----:B------:R-:W-:Y:S01]  /*b4f0*/  IMAD.MOV.U32 R13, RZ, RZ, R18 ;  /* 0x000000ffff0d7224 */ /* 0x000fe200078e0012 */
[----:B-1----:R-:W-:Y:S01]  /*b500*/  IABS R6, R8 ;  /* 0x0000000800067213 */ /* 0x002fe20000000000 */
[----:B------:R-:W-:Y:S01]  /*b510*/  @!P5 IMAD.IADD R11, R11, 0x1, -R22 ;  /* 0x000000010b0bd824 */ /* 0x000fe200078e0a16 */
[----:B------:R-:W-:Y:S01]  /*b520*/  ISETP.GE.AND P5, PT, R14, RZ, PT ;  /* 0x000000ff0e00720c */ /* 0x000fe20003fa6270 */
[----:B------:R-:W-:-:S02]  /*b530*/  VIADD R10, R23, 0x54 ;  /* 0x00000054170a7836 */ /* 0x000fc40000000000 */
[--C-:B------:R-:W-:Y:S01]  /*b540*/  @!P2 IMAD.IADD R3, R3, 0x1, -R22.reuse ;  /* 0x000000010303a824 */ /* 0x100fe200078e0a16 */
[C---:B------:R-:W-:Y:S01]  /*b550*/  ISETP.GT.U32.AND P2, PT, R22.reuse, R2, PT ;  /* 0x000000021600720c */ /* 0x040fe20003f44070 */
[----:B------:R-:W-:Y:S01]  /*b560*/  @!P4 IMAD.MOV R13, RZ, RZ, -R13 ;  /* 0x000000ffff0dc224 */ /* 0x000fe200078e0a0d */
[----:B------:R-:W-:Y:S01]  /*b570*/  ISETP.GT.U32.AND P4, PT, R22, R11, PT ;  /* 0x0000000b1600720c */ /* 0x000fe20003f84070 */
[----:B------:R-:W-:Y:S01]  /*b580*/  IMAD.HI.U32 R16, R0, R6, RZ ;  /* 0x0000000600107227 */ /* 0x000fe200078e00ff */
[----:B------:R-:W-:Y:S02]  /*b590*/  IABS R7, R10 ;  /* 0x0000000a00077213 */ /* 0x000fe40000000000 */
[----:B------:R0:W-:Y:S01]  /*b5a0*/  STL [R1+0x94], R13 ;  /* 0x0000940d01007387 */ /* 0x0001e20000100800 */
[----:B------:R-:W-:Y:S01]  /*b5b0*/  @!P0 IMAD.IADD R5, R5, 0x1, -R22 ;  /* 0x0000000105058824 */ /* 0x000fe200078e0a16 */
[----:B------:R-:W-:Y:S01]  /*b5c0*/  ISETP.GE.AND P0, PT, R4, RZ, PT ;  /* 0x000000ff0400720c */ /* 0x000fe20003f06270 */
[----:B------:R-:W-:-:S04]  /*b5d0*/  IMAD.HI.U32 R17, R0, R7, RZ ;  /* 0x0000000700117227 */ /* 0x000fc800078e00ff */
[----:B------:R-:W-:Y:S02]  /*b5e0*/  IMAD.MOV R16, RZ, RZ, -R16 ;  /* 0x000000ffff107224 */ /* 0x000fe400078e0a10 */
[----:B------:R-:W-:Y:S02]  /*b5f0*/  IMAD.MOV R14, RZ, RZ, -R17 ;  /* 0x000000ffff0e7224 */ /* 0x000fe400078e0a11 */
[----:B0-----:R-:W-:Y:S02]  /*b600*/  IMAD.MOV.U32 R13, RZ, RZ, R15 ;  /* 0x000000ffff0d7224 */ /* 0x001fe400078e000f */
[C---:B------:R-:W-:Y:S02]  /*b610*/  IMAD R4, R22.reuse, R16, R6 ;  /* 0x0000001016047224 */ /* 0x040fe400078e0206 */
[----:B------:R-:W-:Y:S01]  /*b620*/  @!P1 IMAD.MOV R13, RZ, RZ, -R13 ;  /* 0x000000ffff0d9224 */ /* 0x000fe200078e0a0d */
[----:B------:R-:W-:Y:S01]  /*b630*/  ISETP.GT.U32.AND P1, PT, R22, R5, PT ;  /* 0x000000051600720c */ /* 0x000fe20003f24070 */
[----:B------:R-:W-:-:S02]  /*b640*/  @!P2 IMAD.IADD R2, R2, 0x1, -R22 ;  /* 0x000000010202a824 */ /* 0x000fc400078e0a16 */
[--C-:B------:R-:W-:Y:S01]  /*b650*/  @!P4 IMAD.IADD R11, R11, 0x1, -R22.reuse ;  /* 0x000000010b0bc824 */ /* 0x100fe200078e0a16 */
[----:B------:R0:W-:Y:S01]  /*b660*/  STL [R1+0x98], R13 ;  /* 0x0000980d01007387 */ /* 0x0001e20000100800 */
[C---:B------:R-:W-:Y:S01]  /*b670*/  IMAD R7, R22.reuse, R14, R7 ;  /* 0x0000000e16077224 */ /* 0x040fe200078e0207 */
[C---:B------:R-:W-:Y:S01]  /*b680*/  ISETP.GT.U32.AND P2, PT, R22.reuse, R2, PT ;  /* 0x000000021600720c */ /* 0x040fe20003f44070 */
[----:B------:R-:W-:Y:S01]  /*b690*/  IMAD.MOV.U32 R15, RZ, RZ, R3 ;  /* 0x000000ffff0f7224 */ /* 0x000fe200078e0003 */
[----:B------:R-:W-:Y:S01]  /*b6a0*/  ISETP.GT.U32.AND P4, PT, R22, R4, PT ;  /* 0x000000041600720c */ /* 0x000fe20003f84070 */
[----:B------:R-:W-:Y:S02]  /*b6b0*/  VIADD R6, R23, 0x52 ;  /* 0x0000005217067836 */ /* 0x000fe40000000000 */
[----:B------:R-:W-:Y:S01]  /*b6c0*/  @!P6 IMAD.MOV R15, RZ, RZ, -R15 ;  /* 0x000000ffff0fe224 */ /* 0x000fe200078e0a0f */
[----:B------:R-:W-:Y:S01]  /*b6d0*/  ISETP.GE.AND P6, PT, R9, RZ, PT ;  /* 0x000000ff0900720c */ /* 0x000fe20003fc6270 */
[----:B------:R-:W-:Y:S01]  /*b6e0*/  VIADD R9, R23, 0x50 ;  /* 0x0000005017097836 */ /* 0x000fe20000000000 */
[----:B------:R-:W-:Y:S01]  /*b6f0*/  IABS R14, R6 ;  /* 0x00000006000e7213 */ /* 0x000fe20000000000 */
[----:B0-----:R-:W-:Y:S01]  /*b700*/  IMAD.MOV.U32 R13, RZ, RZ, R11 ;  /* 0x000000ffff0d7224 */ /* 0x001fe200078e000b */
[----:B------:R-:W-:Y:S01]  /*b710*/  STL [R1+0x9c], R15 ;  /* 0x00009c0f01007387 */ /* 0x000fe20000100800 */
[----:B------:R-:W-:Y:S01]  /*b720*/  @!P1 IMAD.IADD R5, R5, 0x1, -R22 ;  /* 0x0000000105059824 */ /* 0x000fe200078e0a16 */
[----:B------:R-:W-:Y:S01]  /*b730*/  ISETP.GE.AND P1, PT, R8, RZ, PT ;  /* 0x000000ff0800720c */ /* 0x000fe20003f26270 */
[----:B------:R-:W-:Y:S01]  /*b740*/  @!P5 IMAD.MOV R13, RZ, RZ, -R13 ;  /* 0x000000ffff0dd224 */ /* 0x000fe200078e0a0d */
[----:B------:R-:W-:Y:S01]  /*b750*/  ISETP.GT.U32.AND P5, PT, R22, R7, PT ;  /* 0x000000071600720c */ /* 0x000fe20003fa4070 */
[----:B------:R-:W-:Y:S01]  /*b760*/  IMAD.MOV.U32 R3, RZ, RZ, R14 ;  /* 0x000000ffff037224 */ /* 0x000fe200078e000e */
[----:B------:R-:W-:Y:S01]  /*b770*/  IABS R8, R9 ;  /* 0x0000000900087213 */ /* 0x000fe20000000000 */
[--C-:B------:R-:W-:Y:S01]  /*b780*/  @!P2 IMAD.IADD R2, R2, 0x1, -R22.reuse ;  /* 0x000000010202a824 */ /* 0x100fe200078e0a16 */
[----:B------:R-:W-:Y:S01]  /*b790*/  ISETP.GE.AND P2, PT, R10, RZ, PT ;  /* 0x000000ff0a00720c */ /* 0x000fe20003f46270 */
[----:B------:R-:W-:Y:S01]  /*b7a0*/  @!P4 IMAD.IADD R4, R4, 0x1, -R22 ;  /* 0x000000010404c824 */ /* 0x000fe200078e0a16 */
[----:B------:R0:W-:Y:S01]  /*b7b0*/  STL [R1+0xa0], R13 ;  /* 0x0000a00d01007387 */ /* 0x0001e20000100800 */
[----:B------:R-:W-:Y:S01]  /*b7c0*/  IMAD.HI.U32 R11, R0, R3, RZ ;  /* 0x00000003000b7227 */ /* 0x000fe200078e00ff */
[----:B------:R-:W-:-:S03]  /*b7d0*/  ISETP.GE.AND P4, PT, R6, RZ, PT ;  /* 0x000000ff0600720c */ /* 0x000fc60003f86270 */
[----:B------:R-:W-:Y:S02]  /*b7e0*/  IMAD.MOV.U32 R10, RZ, RZ, R8 ;  /* 0x000000ffff0a7224 */ /* 0x000fe400078e0008 */
[----:B------:R-:W-:Y:S01]  /*b7f0*/  @!P5 IMAD.IADD R7, R7, 0x1, -R22 ;  /* 0x000000010707d824 */ /* 0x000fe200078e0a16 */
[----:B------:R-:W-:Y:S01]  /*b800*/  ISETP.GT.U32.AND P5, PT, R22, R4, PT ;  /* 0x000000041600720c */ /* 0x000fe20003fa4070 */
[----:B------:R-:W-:Y:S02]  /*b810*/  IMAD.MOV R11, RZ, RZ, -R11 ;  /* 0x000000ffff0b7224 */ /* 0x000fe400078e0a0b */
[----:B------:R-:W-:-:S04]  /*b820*/  IMAD.HI.U32 R8, R0, R10, RZ ;  /* 0x0000000a00087227 */ /* 0x000fc800078e00ff */
[----:B0-----:R-:W-:Y:S02]  /*b830*/  IMAD.MOV.U32 R13, RZ, RZ, R5 ;  /* 0x000000ffff0d7224 */ /* 0x001fe400078e0005 */
[C---:B------:R-:W-:Y:S02]  /*b840*/  IMAD R3, R22.reuse, R11, R3 ;  /* 0x0000000b16037224 */ /* 0x040fe400078e0203 */
[----:B------:R-:W-:Y:S02]  /*b850*/  IMAD.MOV.U32 R11, RZ, RZ, R2 ;  /* 0x000000ffff0b7224 */ /* 0x000fe400078e0002 */
[----:B------:R-:W-:Y:S02]  /*b860*/  IMAD.MOV R8, RZ, RZ, -R8 ;  /* 0x000000ffff087224 */ /* 0x000fe400078e0a08 */
[----:B------:R-:W-:Y:S01]  /*b870*/  @!P0 IMAD.MOV R13, RZ, RZ, -R13 ;  /* 0x000000ffff0d8224 */ /* 0x000fe200078e0a0d */
[C---:B------:R-:W-:Y:S01]  /*b880*/  ISETP.GT.U32.AND P0, PT, R22.reuse, R7, PT ;  /* 0x000000071600720c */ /* 0x040fe20003f04070 */
[----:B------:R-:W-:Y:S01]  /*b890*/  @!P6 IMAD.MOV R11, RZ, RZ, -R11 ;  /* 0x000000ffff0be224 */ /* 0x000fe200078e0a0b */
[C---:B------:R-:W-:Y:S01]  /*b8a0*/  ISETP.GT.U32.AND P6, PT, R22.reuse, R3, PT ;  /* 0x000000031600720c */ /* 0x040fe20003fc4070 */
[----:B------:R-:W-:Y:S01]  /*b8b0*/  IMAD R10, R22, R8, R10 ;  /* 0x00000008160a7224 */ /* 0x000fe200078e020a */
[----:B------:R0:W-:Y:S01]  /*b8c0*/  STL [R1+0xac], R13 ;  /* 0x0000ac0d01007387 */ /* 0x0001e20000100800 */
[----:B------:R-:W-:-:S02]  /*b8d0*/  @!P5 IMAD.IADD R4, R4, 0x1, -R22 ;  /* 0x000000010404d824 */ /* 0x000fc400078e0a16 */
[C---:B------:R-:W-:Y:S01]  /*b8e0*/  VIADD R5, R23.reuse, 0x4c ;  /* 0x0000004c17057836 */ /* 0x040fe20000000000 */
[----:B------:R-:W-:Y:S01]  /*b8f0*/  ISETP.GT.U32.AND P5, PT, R22, R10, PT ;  /* 0x0000000a1600720c */ /* 0x000fe20003fa4070 */
[C---:B------:R-:W-:Y:S01]  /*b900*/  VIADD R6, R23.reuse, 0x4e ;  /* 0x0000004e17067836 */ /* 0x040fe20000000000 */
[----:B------:R1:W-:Y:S01]  /*b910*/  STL [R1+0x154], R11 ;  /* 0x0001540b01007387 */ /* 0x0003e20000100800 */
[----:B------:R-:W-:Y:S02]  /*b920*/  VIADD R2, R23, 0x4a ;  /* 0x0000004a17027836 */ /* 0x000fe40000000000 */
[--C-:B------:R-:W-:Y:S01]  /*b930*/  @!P0 IMAD.IADD R7, R7, 0x1, -R22.reuse ;  /* 0x0000000107078824 */ /* 0x100fe200078e0a16 */
[----:B------:R-:W-:Y:S01]  /*b940*/  IABS R18, R6 ;  /* 0x0000000600127213 */ /* 0x000fe20000000000 */
[----:B------:R-:W-:Y:S01]  /*b950*/  @!P6 IMAD.IADD R3, R3, 0x1, -R22 ;  /* 0x000000010303e824 */ /* 0x000fe200078e0a16 */
[----:B------:R-:W-:Y:S01]  /*b960*/  ISETP.GE.AND P0, PT, R9, RZ, PT ;  /* 0x000000ff0900720c */ /* 0x000fe20003f06270 */
[----:B0-----:R-:W-:Y:S01]  /*b970*/  IMAD.MOV.U32 R13, RZ, RZ, R4 ;  /* 0x000000ffff0d7224 */ /* 0x001fe200078e0004 */
[----:B------:R-:W-:Y:S01]  /*b980*/  IABS R8, R2 ;  /* 0x0000000200087213 */ /* 0x000fe20000000000 */
[----:B------:R-:W-:Y:S01]  /*b990*/  @!P2 IMAD.MOV R7, RZ, RZ, -R7 ;  /* 0x000000ffff07a224 */ /* 0x000fe200078e0a07 */
[----:B-1----:R-:W-:Y:S01]  /*b9a0*/  IABS R11, R5 ;  /* 0x00000005000b7213 */ /* 0x002fe20000000000 */
[----:B------:R-:W-:Y:S01]  /*b9b0*/  @!P5 IMAD.IADD R10, R10, 0x1, -R22 ;  /* 0x000000010a0ad824 */ /* 0x000fe200078e0a16 */
[----:B------:R-:W-:Y:S01]  /*b9c0*/  ISETP.GE.AND P6, PT, R6, RZ, PT ;  /* 0x000000ff0600720c */ /* 0x000fe20003fc6270 */
[----:B------:R-:W-:Y:S01]  /*b9d0*/  @!P1 IMAD.MOV R13, RZ, RZ, -R13 ;  /* 0x000000ffff0d9224 */ /* 0x000fe200078e0a0d */
[C---:B------:R-:W-:Y:S01]  /*b9e0*/  ISETP.GT.U32.AND P5, PT, R22.reuse, R3, PT ;  /* 0x000000031600720c */ /* 0x040fe20003fa4070 */
[----:B------:R-:W-:Y:S01]  /*b9f0*/  IMAD.MOV.U32 R9, RZ, RZ, R11 ;  /* 0x000000ffff097224 */ /* 0x000fe200078e000b */
[----:B------:R-:W-:Y:S01]  /*ba00*/  ISETP.GT.U32.AND P1, PT, R22, R10, PT ;  /* 0x0000000a1600720c */ /* 0x000fe20003f24070 */
[C---:B------:R-:W-:Y:S01]  /*ba10*/  IMAD.HI.U32 R11, R0.reuse, R18, RZ ;  /* 0x00000012000b7227 */ /* 0x040fe200078e00ff */
[----:B------:R-:W-:Y:S03]  /*ba20*/  STL [R1+0xa8], R13 ;  /* 0x0000a80d01007387 */ /* 0x000fe60000100800 */
[----:B------:R-:W-:Y:S01]  /*ba30*/  IMAD.HI.U32 R6, R0, R9, RZ ;  /* 0x0000000900067227 */ /* 0x000fe200078e00ff */
[----:B------:R0:W-:Y:S03]  /*ba40*/  STL [R1+0xa4], R7 ;  /* 0x0000a40701007387 */ /* 0x0001e60000100800 */
[----:B------:R-:W-:-:S02]  /*ba50*/  IMAD.MOV R11, RZ, RZ, -R11 ;  /* 0x000000ffff0b7224 */ /* 0x000fc400078e0a0b */
[----:B------:R-:W-:-:S04]  /*ba60*/  IMAD.HI.U32 R4, R0, R8, RZ ;  /* 0x0000000800047227 */ /* 0x000fc800078e00ff */
[----:B------:R-:W-:Y:S02]  /*ba70*/  IMAD.MOV R6, RZ, RZ, -R6 ;  /* 0x000000ffff067224 */ /* 0x000fe400078e0a06 */
[C---:B------:R-:W-:Y:S02]  /*ba80*/  IMAD R18, R22.reuse, R11, R18 ;  /* 0x0000000b16127224 */ /* 0x040fe400078e0212 */
[----:B------:R-:W-:Y:S02]  /*ba90*/  IMAD.MOV R4, RZ, RZ, -R4 ;  /* 0x000000ffff047224 */ /* 0x000fe400078e0a04 */
[C---:B------:R-:W-:Y:S01]  /*baa0*/  IMAD R9, R22.reuse, R6, R9 ;  /* 0x0000000616097224 */ /* 0x040fe200078e0209 */
[C---:B------:R-:W-:Y:S01]  /*bab0*/  ISETP.GT.U32.AND P2, PT, R22.reuse, R18, PT ;  /* 0x000000121600720c */ /* 0x040fe20003f44070 */
[C---:B------:R-:W-:Y:S02]  /*bac0*/  IMAD R8, R22.reuse, R4, R8 ;  /* 0x0000000416087224 */ /* 0x040fe400078e0208 */
[--C-:B------:R-:W-:Y:S01]  /*bad0*/  @!P5 IMAD.IADD R3, R3, 0x1, -R22.reuse ;  /* 0x000000010303d824 */ /* 0x100fe200078e0a16 */
[----:B------:R-:W-:Y:S01]  /*bae0*/  ISETP.GT.U32.AND P5, PT, R22, R9, PT ;  /* 0x000000091600720c */ /* 0x000fe20003fa4070 */
[----:B------:R-:W-:Y:S01]  /*baf0*/  @!P1 IMAD.IADD R10, R10, 0x1, -R22 ;  /* 0x000000010a0a9824 */ /* 0x000fe200078e0a16 */
[----:B------:R-:W-:Y:S01]  /*bb00*/  ISETP.GT.U32.AND P1, PT, R22, R8, PT ;  /* 0x000000081600720c */ /* 0x000fe20003f24070 */
[----:B------:R-:W-:-:S02]  /*bb10*/  VIADD R6, R23, 0x48 ;  /* 0x0000004817067836 */ /* 0x000fc40000000000 */
[C---:B------:R-:W-:Y:S02]  /*bb20*/  VIADD R11, R23.reuse, 0x46 ;  /* 0x00000046170b7836 */ /* 0x040fe40000000000 */
[----:B------:R-:W-:Y:S01]  /*bb30*/  VIADD R17, R23, 0x44 ;  /* 0x0000004417117836 */ /* 0x000fe20000000000 */
[----:B------:R-:W-:Y:S01]  /*bb40*/  IABS R15, R6 ;  /* 0x00000006000f7213 */ /* 0x000fe20000000000 */
[--C-:B------:R-:W-:Y:S01]  /*bb50*/  @!P2 IMAD.IADD R18, R18, 0x1, -R22.reuse ;  /* 0x000000011212a824 */ /* 0x100fe200078e0a16 */
[----:B0-----:R-:W-:Y:S01]  /*bb60*/  IABS R7, R11 ;  /* 0x0000000b00077213 */ /* 0x001fe20000000000 */
[----:B------:R-:W-:Y:S01]  /*bb70*/  IMAD.MOV.U32 R13, RZ, RZ, R3 ;  /* 0x000000ffff0d7224 */ /* 0x000fe200078e0003 */
[----:B------:R-:W-:Y:S01]  /*bb80*/  ISETP.GE.AND P2, PT, R5, RZ, PT ;  /* 0x000000ff0500720c */ /* 0x000fe20003f46270 */
[----:B------:R-:W-:Y:S01]  /*bb90*/  @!P5 IMAD.IADD R9, R9, 0x1, -R22 ;  /* 0x000000010909d824 */ /* 0x000fe200078e0a16 */
[----:B------:R-:W-:Y:S01]  /*bba0*/  ISETP.GT.U32.AND P5, PT, R22, R18, PT ;  /* 0x000000121600720c */ /* 0x000fe20003fa4070 */
[----:B------:R-:W-:Y:S01]  /*bbb0*/  IMAD.HI.U32 R4, R0, R15, RZ ;  /* 0x0000000f00047227 */ /* 0x000fe200078e00ff */
[----:B------:R-:W-:-:S03]  /*bbc0*/  IABS R5, R17 ;  /* 0x0000001100057213 */ /* 0x000fc60000000000 */
[----:B------:R-:W-:Y:S02]  /*bbd0*/  @!P1 IMAD.IADD R8, R8, 0x1, -R22 ;  /* 0x0000000108089824 */ /* 0x000fe400078e0a16 */
[----:B------:R-:W-:Y:S02]  /*bbe0*/  IMAD.MOV R4, RZ, RZ, -R4 ;  /* 0x000000ffff047224 */ /* 0x000fe400078e0a04 */
[----:B------:R-:W-:Y:S01]  /*bbf0*/  @!P4 IMAD.MOV R13, RZ, RZ, -R13 ;  /* 0x000000ffff0dc224 */ /* 0x000fe200078e0a0d */
[C---:B------:R-:W-:Y:S01]  /*bc00*/  ISETP.GT.U32.AND P1, PT, R22.reuse, R8, PT ;  /* 0x000000081600720c */ /* 0x040fe20003f24070 */
[C---:B------:R-:W-:Y:S01]  /*bc10*/  IMAD R15, R22.reuse, R4, R15 ;  /* 0x00000004160f7224 */ /* 0x040fe200078e020f */
[----:B------:R-:W-:Y:S01]  /*bc20*/  ISETP.GT.U32.AND P4, PT, R22, R9, PT ;  /* 0x000000091600720c */ /* 0x000fe20003f84070 */
[----:B------:R-:W-:Y:S01]  /*bc30*/  IMAD.HI.U32 R14, R0, R7, RZ ;  /* 0x00000007000e7227 */ /* 0x000fe200078e00ff */
[----:B------:R0:W-:Y:S03]  /*bc40*/  STL [R1+0x138], R13 ;  /* 0x0001380d01007387 */ /* 0x0001e60000100800 */
[----:B------:R-:W-:Y:S01]  /*bc50*/  @!P5 IMAD.IADD R18, R18, 0x1, -R22 ;  /* 0x000000011212d824 */ /* 0x000fe200078e0a16 */
[----:B------:R-:W-:Y:S01]  /*bc60*/  ISETP.GT.U32.AND P5, PT, R22, R15, PT ;  /* 0x0000000f1600720c */ /* 0x000fe20003fa4070 */
[----:B------:R-:W-:-:S02]  /*bc70*/  IMAD.MOV R3, RZ, RZ, -R14 ;  /* 0x000000ffff037224 */ /* 0x000fc400078e0a0e */
[----:B------:R-:W-:-:S04]  /*bc80*/  IMAD.HI.U32 R19, R0, R5, RZ ;  /* 0x0000000500137227 */ /* 0x000fc800078e00ff */
[----:B------:R-:W-:Y:S02]  /*bc90*/  IMAD R7, R22, R3, R7 ;  /* 0x0000000316077224 */ /* 0x000fe400078e0207 */
[----:B------:R-:W-:Y:S02]  /*bca0*/  IMAD.MOV R19, RZ, RZ, -R19 ;  /* 0x000000ffff137224 */ /* 0x000fe400078e0a13 */
[--C-:B------:R-:W-:Y:S01]  /*bcb0*/  @!P1 IMAD.IADD R8, R8, 0x1, -R22.reuse ;  /* 0x0000000108089824 */ /* 0x100fe200078e0a16 */
[----:B------:R-:W-:Y:S01]  /*bcc0*/  ISETP.GE.AND P1, PT, R2, RZ, PT ;  /* 0x000000ff0200720c */ /* 0x000fe20003f26270 */
[----:B------:R-:W-:Y:S02]  /*bcd0*/  VIADD R16, R23, 0x42 ;  /* 0x0000004217107836 */ /* 0x000fe40000000000 */
[----:B------:R-:W-:Y:S01]  /*bce0*/  @!P4 IMAD.IADD R9, R9, 0x1, -R22 ;  /* 0x000000010909c824 */ /* 0x000fe200078e0a16 */
[C---:B------:R-:W-:Y:S01]  /*bcf0*/  ISETP.GT.U32.AND P4, PT, R22.reuse, R7, PT ;  /* 0x000000071600720c */ /* 0x040fe20003f84070 */
[----:B------:R-:W-:Y:S01]  /*bd00*/  IMAD R2, R22, R19, R5 ;  /* 0x0000001316027224 */ /* 0x000fe200078e0205 */
[----:B------:R-:W-:Y:S01]  /*bd10*/  IABS R4, R16 ;  /* 0x0000001000047213 */ /* 0x000fe20000000000 */
[----:B------:R-:W-:-:S02]  /*bd20*/  VIADD R14, R23, 0x40 ;  /* 0x00000040170e7836 */ /* 0x000fc40000000000 */
[----:B------:R-:W-:Y:S01]  /*bd30*/  @!P5 IMAD.IADD R15, R15, 0x1, -R22 ;  /* 0x000000010f0fd824 */ /* 0x000fe200078e0a16 */
[----:B------:R-:W-:Y:S01]  /*bd40*/  ISETP.GT.U32.AND P5, PT, R22, R2, PT ;  /* 0x000000021600720c */ /* 0x000fe20003fa4070 */
[----:B------:R-:W-:Y:S01]  /*bd50*/  IMAD.HI.U32 R19, R0, R4, RZ ;  /* 0x0000000400137227 */ /* 0x000fe200078e00ff */
[----:B------:R-:W-:-:S03]  /*bd60*/  IABS R3, R14 ;  /* 0x0000000e00037213 */ /* 0x000fc60000000000 */
[----:B------:R-:W-:Y:S01]  /*bd70*/  @!P0 IMAD.MOV R10, RZ, RZ, -R10 ;  /* 0x000000ffff0a8224 */ /* 0x000fe200078e0a0a */
[----:B------:R-:W-:Y:S01]  /*bd80*/  ISETP.GT.U32.AND P0, PT, R22, R15, PT ;  /* 0x0000000f1600720c */ /* 0x000fe20003f04070 */
[----:B0-----:R-:W-:Y:S02]  /*bd90*/  IMAD.MOV.U32 R13, RZ, RZ, R18 ;  /* 0x000000ffff0d7224 */ /* 0x001fe400078e0012 */
[----:B------:R-:W-:Y:S01]  /*bda0*/  IMAD.HI.U32 R20, R0, R3, RZ ;  /* 0x0000000300147227 */ /* 0x000fe200078e00ff */
[----:B------:R-:W-:Y:S03]  /*bdb0*/  STL [R1+0x90], R10 ;  /* 0x0000900a01007387 */ /* 0x000fe60000100800 */
[----:B------:R-:W-:Y:S02]  /*bdc0*/  VIADD R5, R23, 0x3e ;  /* 0x0000003e17057836 */ /* 0x000fe40000000000 */
[----:B------:R-:W-:-:S02]  /*bdd0*/  IMAD.MOV R19, RZ, RZ, -R19 ;  /* 0x000000ffff137224 */ /* 0x000fc400078e0a13 */
[----:B------:R-:W-:Y:S01]  /*bde0*/  @!P4 IMAD.IADD R7, R7, 0x1, -R22 ;  /* 0x000000010707c824 */ /* 0x000fe200078e0a16 */
[----:B------:R-:W-:Y:S01]  /*bdf0*/  ISETP.GE.AND P4, PT, R6, RZ, PT ;  /* 0x000000ff0600720c */ /* 0x000fe20003f86270 */
[----:B------:R-:W-:Y:S02]  /*be00*/  @!P6 IMAD.MOV R13, RZ, RZ, -R13 ;  /* 0x000000ffff0de224 */ /* 0x000fe400078e0a0d */
[----:B------:R-:W-:Y:S02]  /*be10*/  IMAD.MOV R20, RZ, RZ, -R20 ;  /* 0x000000ffff147224 */ /* 0x000fe400078e0a14 */
[----:B------:R-:W-:Y:S01]  /*be20*/  IMAD R4, R22, R19, R4 ;  /* 0x0000001316047224 */ /* 0x000fe200078e0204 */
[----:B------:R-:W-:Y:S01]  /*be30*/  IABS R19, R5 ;  /* 0x0000000500137213 */ /* 0x000fe20000000000 */
[----:B------:R-:W-:Y:S01]  /*be40*/  @!P5 IMAD.IADD R2, R2, 0x1, -R22 ;  /* 0x000000010202d824 */ /* 0x000fe200078e0a16 */
[C---:B------:R-:W-:Y:S01]  /*be50*/  ISETP.GT.U32.AND P5, PT, R22.reuse, R7, PT ;  /* 0x000000071600720c */ /* 0x040fe20003fa4070 */
[----:B------:R-:W-:Y:S01]  /*be60*/  @!P2 IMAD.MOV R9, RZ, RZ, -R9 ;  /* 0x000000ffff09a224 */ /* 0x000fe200078e0a09 */
[----:B------:R0:W-:Y:S01]  /*be70*/  STL [R1+0x8c], R13 ;  /* 0x00008c0d01007387 */ /* 0x0001e20000100800 */
[C---:B------:R-:W-:Y:S01]  /*be80*/  IMAD R3, R22.reuse, R20, R3 ;  /* 0x0000001416037224 */ /* 0x040fe200078e0203 */
[C---:B------:R-:W-:Y:S01]  /*be90*/  ISETP.GT.U32.AND P2, PT, R22.reuse, R4, PT ;  /* 0x000000041600720c */ /* 0x040fe20003f44070 */
[----:B------:R-:W-:Y:S01]  /*bea0*/  @!P1 IMAD.MOV R8, RZ, RZ, -R8 ;  /* 0x000000ffff089224 */ /* 0x000fe200078e0a08 */
[----:B------:R-:W-:Y:S01]  /*beb0*/  ISETP.GE.AND P1, PT, R11, RZ, PT ;  /* 0x000000ff0b00720c */ /* 0x000fe20003f26270 */
[----:B------:R1:W-:Y:S01]  /*bec0*/  STL [R1+0x88], R9 ;  /* 0x0000880901007387 */ /* 0x0003e20000100800 */
[--C-:B------:R-:W-:Y:S01]  /*bed0*/  @!P0 IMAD.IADD R15, R15, 0x1, -R22.reuse ;  /* 0x000000010f0f8824 */ /* 0x100fe200078e0a16 */
[C---:B------:R-:W-:Y:S01]  /*bee0*/  ISETP.GT.U32.AND P0, PT, R22.reuse, R3, PT ;  /* 0x000000031600720c */ /* 0x040fe20003f04070 */
[----:B------:R-:W-:Y:S01]  /*bef0*/  VIADD R6, R23, 0x3c ;  /* 0x0000003c17067836 */ /* 0x000fe20000000000 */
[----:B------:R-:W-:Y:S01]  /*bf00*/  ISETP.GT.U32.AND P6, PT, R22, R2, PT ;  /* 0x000000021600720c */ /* 0x000fe20003fc4070 */
[----:B0-----:R-:W-:Y:S01]  /*bf10*/  IMAD.MOV.U32 R13, RZ, RZ, R15 ;  /* 0x000000ffff0d7224 */ /* 0x001fe200078e000f */
[----:B------:R-:W-:Y:S01]  /*bf20*/  STL [R1+0x84], R8 ;  /* 0x0000840801007387 */ /* 0x000fe20000100800 */
[----:B------:R-:W-:Y:S01]  /*bf30*/  @!P5 IMAD.IADD R7, R7, 0x1, -R22 ;  /* 0x000000010707d824 */ /* 0x000fe200078e0a16 */
[----:B------:R-:W-:Y:S01]  /*bf40*/  ISETP.GE.AND P5, PT, R17, RZ, PT ;  /* 0x000000ff1100720c */ /* 0x000fe20003fa6270 */
[----:B------:R-:W-:Y:S01]  /*bf50*/  @!P4 IMAD.MOV R13, RZ, RZ, -R13 ;  /* 0x000000ffff0dc224 */ /* 0x000fe200078e0a0d */
[----:B------:R-:W-:Y:S01]  /*bf60*/  IABS R20, R6 ;  /* 0x0000000600147213 */ /* 0x000fe20000000000 */
[----:B-1----:R-:W-:Y:S01]  /*bf70*/  IMAD.HI.U32 R9, R0, R19, RZ ;  /* 0x0000001300097227 */ /* 0x002fe200078e00ff */
[----:B------:R-:W-:-:S02]  /*bf80*/  IABS R11, R12 ;  /* 0x0000000c000b7213 */ /* 0x000fc40000000000 */
[----:B------:R0:W-:Y:S01]  /*bf90*/  STL [R1+0x7c], R13 ;  /* 0x00007c0d01007387 */ /* 0x0001e20000100800 */
[----:B------:R-:W-:Y:S02]  /*bfa0*/  IMAD.MOV R9, RZ, RZ, -R9 ;  /* 0x000000ffff097224 */ /* 0x000fe400078e0a09 */
[----:B------:R-:W-:Y:S02]  /*bfb0*/  @!P1 IMAD.MOV R7, RZ, RZ, -R7 ;  /* 0x000000ffff079224 */ /* 0x000fe400078e0a07 */
[----:B------:R-:W-:Y:S02]  /*bfc0*/  IMAD R9, R22, R9, R19 ;  /* 0x0000000916097224 */ /* 0x000fe400078e0213 */
[--C-:B------:R-:W-:Y:S01]  /*bfd0*/  @!P2 IMAD.IADD R4, R4, 0x1, -R22.reuse ;  /* 0x000000010404a824 */ /* 0x100fe200078e0a16 */
[----:B------:R-:W-:Y:S01]  /*bfe0*/  ISETP.GE.AND P2, PT, R14, RZ, PT ;  /* 0x000000ff0e00720c */ /* 0x000fe20003f46270 */
[--C-:B------:R-:W-:Y:S01]  /*bff0*/  @!P0 IMAD.IADD R3, R3, 0x1, -R22.reuse ;  /* 0x0000000103038824 */ /* 0x100fe200078e0a16 */
[----:B------:R-:W-:Y:S01]  /*c000*/  ISETP.GT.U32.AND P1, PT, R22, R9, PT ;  /* 0x000000091600720c */ /* 0x000fe20003f24070 */
[----:B------:R-:W-:Y:S01]  /*c010*/  @!P6 IMAD.IADD R2, R2, 0x1, -R22 ;  /* 0x000000010202e824 */ /* 0x000fe200078e0a16 */
[C---:B------:R-:W-:Y:S01]  /*c020*/  ISETP.GT.U32.AND P0, PT, R22.reuse, R4, PT ;  /* 0x000000041600720c */ /* 0x040fe20003f04070 */
[----:B------:R-:W-:Y:S01]  /*c030*/  STL [R1+0x78], R7 ;  /* 0x0000780701007387 */ /* 0x000fe20000100800 */
[----:B------:R-:W-:Y:S01]  /*c040*/  ISETP.GT.U32.AND P4, PT, R22, R3, PT ;  /* 0x000000031600720c */ /* 0x000fe20003f84070 */
[----:B0-----:R-:W-:Y:S01]  /*c050*/  IMAD.MOV.U32 R13, RZ, RZ, R2 ;  /* 0x000000ffff0d7224 */ /* 0x001fe200078e0002 */
[----:B------:R-:W-:Y:S01]  /*c060*/  ISETP.GE.AND P6, PT, R16, RZ, PT ;  /* 0x000000ff1000720c */ /* 0x000fe20003fc6270 */
[----:B------:R-:W-:Y:S01]  /*c070*/  IMAD.HI.U32 R8, R0, R20, RZ ;  /* 0x0000001400087227 */ /* 0x000fe200078e00ff */
[----:B------:R-:W0:Y:S03]  /*c080*/  I2F.RP R14, R11 ;  /* 0x0000000b000e7306 */ /* 0x000e260000209400 */
[----:B------:R-:W-:-:S02]  /*c090*/  @!P5 IMAD.MOV R13, RZ, RZ, -R13 ;  /* 0x000000ffff0dd224 */ /* 0x000fc400078e0a0d */
[--C-:B------:R-:W-:Y:S02]  /*c0a0*/  @!P1 IMAD.IADD R9, R9, 0x1, -R22.reuse ;  /* 0x0000000109099824 */ /* 0x100fe400078e0a16 */
[--C-:B------:R-:W-:Y:S01]  /*c0b0*/  @!P0 IMAD.IADD R4, R4, 0x1, -R22.reuse ;  /* 0x0000000104048824 */ /* 0x100fe200078e0a16 */
[----:B------:R1:W-:Y:S01]  /*c0c0*/  STL [R1+0x74], R13 ;  /* 0x0000740d01007387 */ /* 0x0003e20000100800 */
[----:B------:R-:W-:Y:S01]  /*c0d0*/  @!P4 IMAD.IADD R3, R3, 0x1, -R22 ;  /* 0x000000010303c824 */ /* 0x000fe200078e0a16 */
[----:B------:R-:W-:Y:S01]  /*c0e0*/  ISETP.GT.U32.AND P1, PT, R22, R9, PT ;  /* 0x000000091600720c */ /* 0x000fe20003f24070 */
[----:B------:R-:W-:Y:S01]  /*c0f0*/  IMAD.MOV.U32 R16, RZ, RZ, R4 ;  /* 0x000000ffff107224 */ /* 0x000fe200078e0004 */
[----:B------:R-:W-:Y:S01]  /*c100*/  ISETP.GE.AND P0, PT, R5, RZ, PT ;  /* 0x000000ff0500720c */ /* 0x000fe20003f06270 */
[----:B------:R-:W-:Y:S01]  /*c110*/  IMAD.MOV R8, RZ, RZ, -R8 ;  /* 0x000000ffff087224 */ /* 0x000fe200078e0a08 */
[----:B------:R-:W-:Y:S01]  /*c120*/  ISETP.GE.AND P4, PT, R6, RZ, PT ;  /* 0x000000ff0600720c */ /* 0x000fe20003f86270 */
[----:B------:R-:W-:Y:S01]  /*c130*/  @!P6 IMAD.MOV R16, RZ, RZ, -R16 ;  /* 0x000000ffff10e224 */ /* 0x000fe200078e0a10 */
[----:B0-----:R-:W0:Y:S01]  /*c140*/  MUFU.RCP R6, R14 ;  /* 0x0000000e00067308 */ /* 0x001e220000001000 */
[----:B------:R-:W-:-:S02]  /*c150*/  IMAD R8, R22, R8, R20 ;  /* 0x0000000816087224 */ /* 0x000fc400078e0214 */
[----:B-1----:R-:W-:Y:S01]  /*c160*/  IMAD.MOV.U32 R13, RZ, RZ, R3 ;  /* 0x000000ffff0d7224 */ /* 0x002fe200078e0003 */
[----:B------:R-:W-:Y:S01]  /*c170*/  STL [R1+0x70], R16 ;  /* 0x0000701001007387 */ /* 0x000fe20000100800 */
[----:B------:R-:W-:Y:S01]  /*c180*/  VIADD R10, R23, 0x3a ;  /* 0x0000003a170a7836 */ /* 0x000fe20000000000 */
[----:B------:R-:W-:Y:S01]  /*c190*/  ISETP.GT.U32.AND P5, PT, R22, R8, PT ;  /* 0x000000081600720c */ /* 0x000fe20003fa4070 */
[----:B------:R-:W-:Y:S02]  /*c1a0*/  @!P2 IMAD.MOV R13, RZ, RZ, -R13 ;  /* 0x000000ffff0da224 */ /* 0x000fe400078e0a0d */
[----:B------:R-:W-:Y:S01]  /*c1b0*/  @!P1 IMAD.IADD R9, R9, 0x1, -R22 ;  /* 0x0000000109099824 */ /* 0x000fe200078e0a16 */
[----:B------:R-:W-:Y:S01]  /*c1c0*/  IABS R15, R10 ;  /* 0x0000000a000f7213 */ /* 0x000fe20000000000 */
[C---:B------:R-:W-:Y:S01]  /*c1d0*/  VIADD R7, R23.reuse, 0x38 ;  /* 0x0000003817077836 */ /* 0x040fe20000000000 */
[----:B------:R1:W-:Y:S01]  /*c1e0*/  STL [R1+0x6c], R13 ;  /* 0x00006c0d01007387 */ /* 0x0003e20000100800 */
[----:B------:R-:W-:Y:S01]  /*c1f0*/  VIADD R5, R23, 0x36 ;  /* 0x0000003617057836 */ /* 0x000fe20000000000 */
[----:B------:R-:W-:Y:S01]  /*c200*/  ISETP.GE.AND P6, PT, R10, RZ, PT ;  /* 0x000000ff0a00720c */ /* 0x000fe20003fc6270 */
[----:B------:R-:W-:Y:S01]  /*c210*/  IMAD.HI.U32 R2, R0, R15, RZ ;  /* 0x0000000f00027227 */ /* 0x000fe200078e00ff */
[----:B------:R-:W-:-:S02]  /*c220*/  IABS R20, R7 ;  /* 0x0000000700147213 */ /* 0x000fc40000000000 */
[----:B------:R-:W-:Y:S01]  /*c230*/  IABS R18, R5 ;  /* 0x0000000500127213 */ /* 0x000fe20000000000 */
[----:B------:R-:W-:Y:S01]  /*c240*/  @!P5 IMAD.IADD R8, R8, 0x1, -R22 ;  /* 0x000000010808d824 */ /* 0x000fe200078e0a16 */
[----:B------:R-:W-:Y:S01]  /*c250*/  ISETP.GE.AND P1, PT, R7, RZ, PT ;  /* 0x000000ff0700720c */ /* 0x000fe20003f26270 */
[----:B------:R-:W-:Y:S02]  /*c260*/  IMAD.MOV R2, RZ, RZ, -R2 ;  /* 0x000000ffff027224 */ /* 0x000fe400078e0a02 */
[----:B-1----:R-:W-:Y:S01]  /*c270*/  IMAD.MOV.U32 R13, RZ, RZ, R9 ;  /* 0x000000ffff0d7224 */ /* 0x002fe200078e0009 */
[C---:B------:R-:W-:Y:S01]  /*c280*/  ISETP.GT.U32.AND P5, PT, R22.reuse, R8, PT ;  /* 0x000000081600720c */ /* 0x040fe20003fa4070 */
[----:B------:R-:W-:Y:S02]  /*c290*/  IMAD R2, R22, R2, R15 ;  /* 0x0000000216027224 */ /* 0x000fe400078e020f */
[----:B------:R-:W-:Y:S02]  /*c2a0*/  @!P0 IMAD.MOV R13, RZ, RZ, -R13 ;  /* 0x000000ffff0d8224 */ /* 0x000fe400078e0a0d */
[----:B------:R-:W-:Y:S01]  /*c2b0*/  IMAD.HI.U32 R4, R0, R20, RZ ;  /* 0x0000001400047227 */ /* 0x000fe200078e00ff */
[----:B------:R-:W-:-:S02]  /*c2c0*/  ISETP.GT.U32.AND P2, PT, R22, R2, PT ;  /* 0x000000021600720c */ /* 0x000fc40003f44070 */
[----:B------:R1:W-:Y:S01]  /*c2d0*/  STL [R1+0x68], R13 ;  /* 0x0000680d01007387 */ /* 0x0003e20000100800 */
[----:B------:R-:W-:Y:S02]  /*c2e0*/  IMAD.MOV R4, RZ, RZ, -R4 ;  /* 0x000000ffff047224 */ /* 0x000fe400078e0a04 */
[----:B------:R-:W-:-:S04]  /*c2f0*/  IMAD.HI.U32 R3, R0, R18, RZ ;  /* 0x0000001200037227 */ /* 0x000fc800078e00ff */
[----:B------:R-:W-:Y:S01]  /*c300*/  @!P5 IMAD.IADD R8, R8, 0x1, -R22 ;  /* 0x000000010808d824 */ /* 0x000fe200078e0a16 */
[----:B------:R-:W-:Y:S01]  /*c310*/  ISETP.GE.AND P5, PT, R5, RZ, PT ;  /* 0x000000ff0500720c */ /* 0x000fe20003fa6270 */
[----:B------:R-:W-:Y:S01]  /*c320*/  IMAD R20, R22, R4, R20 ;  /* 0x0000000416147224 */ /* 0x000fe200078e0214 */
[----:B-1----:R-:W2:Y:S01]  /*c330*/  LDL R13, [R1+0xc70] ;  /* 0x000c7000010d7983 */ /* 0x002ea20000100800 */
[----:B------:R-:W-:Y:S02]  /*c340*/  IMAD.MOV.U32 R10, RZ, RZ, R8 ;  /* 0x000000ffff0a7224 */ /* 0x000fe400078e0008 */
[----:B------:R-:W-:Y:S02]  /*c350*/  @!P2 IMAD.IADD R2, R2, 0x1, -R22 ;  /* 0x000000010202a824 */ /* 0x000fe400078e0a16 */
[----:B------:R-:W-:Y:S01]  /*c360*/  @!P4 IMAD.MOV R10, RZ, RZ, -R10 ;  /* 0x000000ffff0ac224 */ /* 0x000fe200078e0a0a */
[C---:B------:R-:W-:Y:S01]  /*c370*/  ISETP.GT.U32.AND P4, PT, R22.reuse, R20, PT ;  /* 0x000000141600720c */ /* 0x040fe20003f84070 */
[----:B------:R-:W-:Y:S01]  /*c380*/  IMAD.MOV R3, RZ, RZ, -R3 ;  /* 0x000000ffff037224 */ /* 0x000fe200078e0a03 */
[----:B------:R-:W-:Y:S01]  /*c390*/  ISETP.GT.U32.AND P2, PT, R22, R2, PT ;  /* 0x000000021600720c */ /* 0x000fe20003f44070 */
[----:B------:R-:W-:-:S02]  /*c3a0*/  VIADD R19, R23, 0x34 ;  /* 0x0000003417137836 */ /* 0x000fc40000000000 */
[----:B------:R-:W-:Y:S02]  /*c3b0*/  IMAD R18, R22, R3, R18 ;  /* 0x0000000316127224 */ /* 0x000fe400078e0212 */
[----:B0-----:R-:W-:Y:S01]  /*c3c0*/  VIADD R6, R6, 0xffffffe ;  /* 0x0ffffffe06067836 */ /* 0x001fe20000000000 */
[----:B------:R-:W-:Y:S01]  /*c3d0*/  ISETP.GE.AND P0, PT, R19, RZ, PT ;  /* 0x000000ff1300720c */ /* 0x000fe20003f06270 */
[----:B------:R-:W-:Y:S01]  /*c3e0*/  VIADD R16, R23, 0x30 ;  /* 0x0000003017107836 */ /* 0x000fe20000000000 */
[----:B------:R-:W-:Y:S01]  /*c3f0*/  IABS R19, R19 ;  /* 0x0000001300137213 */ /* 0x000fe20000000000 */
[----:B------:R0:W1:Y:S02]  /*c400*/  F2I.FTZ.U32.TRUNC.NTZ R5, R6 ;  /* 0x0000000600057305 */ /* 0x000064000021f000 */
[--C-:B------:R-:W-:Y:S02]  /*c410*/  @!P4 IMAD.IADD R20, R20, 0x1, -R22.reuse ;  /* 0x000000011414c824 */ /* 0x100fe400078e0a16 */
[----:B------:R-:W-:Y:S01]  /*c420*/  @!P2 IMAD.IADD R2, R2, 0x1, -R22 ;  /* 0x000000010202a824 */ /* 0x000fe200078e0a16 */
[----:B------:R-:W-:-:S02]  /*c430*/  ISETP.GT.U32.AND P2, PT, R22, R18, PT ;  /* 0x000000121600720c */ /* 0x000fc40003f44070 */
[----:B------:R-:W-:Y:S01]  /*c440*/  ISETP.GT.U32.AND P4, PT, R22, R20, PT ;  /* 0x000000141600720c */ /* 0x000fe20003f84070 */
[----:B0-----:R-:W-:-:S04]  /*c450*/  IMAD.HI.U32 R6, R0, R19, RZ ;  /* 0x0000001300067227 */ /* 0x001fc800078e00ff */
[----:B------:R-:W-:Y:S01]  /*c460*/  IMAD.MOV R6, RZ, RZ, -R6 ;  /* 0x000000ffff067224 */ /* 0x000fe200078e0a06 */
[----:B------:R-:W-:-:S03]  /*c470*/  IABS R15, R28 ;  /* 0x0000001c000f7213 */ /* 0x000fc60000000000 */
[----:B------:R-:W-:Y:S02]  /*c480*/  IMAD R19, R22, R6, R19 ;  /* 0x0000000616137224 */ /* 0x000fe400078e0213 */
[--C-:B------:R-:W-:Y:S02]  /*c490*/  @!P2 IMAD.IADD R18, R18, 0x1, -R22.reuse ;  /* 0x000000011212a824 */ /* 0x100fe400078e0a16 */
[----:B------:R-:W-:Y:S01]  /*c4a0*/  @!P4 IMAD.IADD R20, R20, 0x1, -R22 ;  /* 0x000000011414c824 */ /* 0x000fe200078e0a16 */
[----:B------:R-:W-:Y:S01]  /*c4b0*/  ISETP.GT.U32.AND P4, PT, R22, R19, PT ;  /* 0x000000131600720c */ /* 0x000fe20003f84070 */
[----:B------:R-:W-:Y:S01]  /*c4c0*/  IMAD.HI.U32 R3, R0, R15, RZ ;  /* 0x0000000f00037227 */ /* 0x000fe200078e00ff */
[----:B------:R-:W-:-:S03]  /*c4d0*/  ISETP.GT.U32.AND P2, PT, R22, R18, PT ;  /* 0x000000121600720c */ /* 0x000fc60003f44070 */
[----:B------:R-:W-:Y:S01]  /*c4e0*/  IMAD.MOV R3, RZ, RZ, -R3 ;  /* 0x000000ffff037224 */ /* 0x000fe200078e0a03 */
[----:B------:R-:W-:-:S03]  /*c4f0*/  IABS R29, R16 ;  /* 0x00000010001d7213 */ /* 0x000fc60000000000 */
[----:B------:R-:W-:-:S04]  /*c500*/  IMAD R15, R22, R3, R15 ;  /* 0x00000003160f7224 */ /* 0x000fc800078e020f */
[--C-:B------:R-:W-:Y:S02]  /*c510*/  @!P4 IMAD.IADD R19, R19, 0x1, -R22.reuse ;  /* 0x000000011313c824 */ /* 0x100fe400078e0a16 */
[----:B------:R-:W-:Y:S01]  /*c520*/  @!P2 IMAD.IADD R18, R18, 0x1, -R22 ;  /* 0x000000011212a824 */ /* 0x000fe200078e0a16 */
[C---:B------:R-:W-:Y:S01]  /*c530*/  ISETP.GT.U32.AND P2, PT, R22.reuse, R15, PT ;  /* 0x0000000f1600720c */ /* 0x040fe20003f44070 */
[----:B-1----:R-:W-:Y:S01]  /*c540*/  IMAD.MOV R17, RZ, RZ, -R5 ;  /* 0x000000ffff117224 */ /* 0x002fe200078e0a05 */
[----:B------:R-:W-:Y:S01]  /*c550*/  ISETP.GT.U32.AND P4, PT, R22, R19, PT ;  /* 0x000000131600720c */ /* 0x000fe20003f84070 */
[----:B------:R-:W-:-:S04]  /*c560*/  IMAD.HI.U32 R3, R0, R29, RZ ;  /* 0x0000001d00037227 */ /* 0x000fc800078e00ff */
[----:B------:R-:W-:Y:S02]  /*c570*/  IMAD.MOV.U32 R4, RZ, RZ, RZ ;  /* 0x000000ffff047224 */ /* 0x000fe400078e00ff */
[----:B------:R-:W-:Y:S02]  /*c580*/  IMAD R17, R17, R11, RZ ;  /* 0x0000000b11117224 */ /* 0x000fe400078e02ff */
[C---:B------:R-:W-:Y:S02]  /*c590*/  VIADD R7, R23.reuse, 0x2c ;  /* 0x0000002c17077836 */ /* 0x040fe40000000000 */
[----:B------:R-:W-:Y:S02]  /*c5a0*/  IMAD.MOV R3, RZ, RZ, -R3 ;  /* 0x000000ffff037224 */ /* 0x000fe400078e0a03 */
[----:B------:R-:W-:Y:S02]  /*c5b0*/  VIADD R8, R23, 0x2e ;  /* 0x0000002e17087836 */ /* 0x000fe40000000000 */
[----:B------:R-:W-:Y:S01]  /*c5c0*/  IMAD.HI.U32 R17, R5, R17, R4 ;  /* 0x0000001105117227 */ /* 0x000fe200078e0004 */
[----:B------:R-:W-:-:S03]  /*c5d0*/  IABS R5, R7 ;  /* 0x0000000700057213 */ /* 0x000fc60000000000 */
[C---:B------:R-:W-:Y:S01]  /*c5e0*/  IMAD R29, R22.reuse, R3, R29 ;  /* 0x00000003161d7224 */ /* 0x040fe200078e021d */
[----:B------:R-:W-:Y:S01]  /*c5f0*/  IABS R4, R8 ;  /* 0x0000000800047213 */ /* 0x000fe20000000000 */
[--C-:B------:R-:W-:Y:S02]  /*c600*/  @!P2 IMAD.IADD R15, R15, 0x1, -R22.reuse ;  /* 0x000000010f0fa824 */ /* 0x100fe400078e0a16 */
[----:B------:R-:W-:Y:S01]  /*c610*/  @!P4 IMAD.IADD R19, R19, 0x1, -R22 ;  /* 0x000000011313c824 */ /* 0x000fe200078e0a16 */
[----:B------:R-:W-:Y:S01]  /*c620*/  ISETP.GT.U32.AND P4, PT, R22, R29, PT ;  /* 0x0000001d1600720c */ /* 0x000fe20003f84070 */
[----:B------:R-:W-:Y:S01]  /*c630*/  IMAD.HI.U32 R3, R0, R5, RZ ;  /* 0x0000000500037227 */ /* 0x000fe200078e00ff */
[----:B------:R-:W-:-:S03]  /*c640*/  ISETP.GT.U32.AND P2, PT, R22, R15, PT ;  /* 0x0000000f1600720c */ /* 0x000fc60003f44070 */
[----:B------:R-:W-:-:S04]  /*c650*/  IMAD.HI.U32 R9, R0, R4, RZ ;  /* 0x0000000400097227 */ /* 0x000fc800078e00ff */
[C---:B------:R-:W-:Y:S02]  /*c660*/  VIADD R7, R23.reuse, 0x28 ;  /* 0x0000002817077836 */ /* 0x040fe40000000000 */
[----:B------:R-:W-:Y:S02]  /*c670*/  IMAD.MOV R3, RZ, RZ, -R3 ;  /* 0x000000ffff037224 */ /* 0x000fe400078e0a03 */
[----:B------:R-:W-:Y:S02]  /*c680*/  VIADD R14, R23, 0x2a ;  /* 0x0000002a170e7836 */ /* 0x000fe40000000000 */
[----:B------:R-:W-:Y:S01]  /*c690*/  IMAD.MOV R9, RZ, RZ, -R9 ;  /* 0x000000ffff097224 */ /* 0x000fe200078e0a09 */
[----:B------:R-:W-:Y:S01]  /*c6a0*/  IABS R7, R7 ;  /* 0x0000000700077213 */ /* 0x000fe20000000000 */
[C---:B------:R-:W-:Y:S01]  /*c6b0*/  IMAD R5, R22.reuse, R3, R5 ;  /* 0x0000000316057224 */ /* 0x040fe200078e0205 */
[----:B------:R-:W-:Y:S01]  /*c6c0*/  IABS R6, R14 ;  /* 0x0000000e00067213 */ /* 0x000fe20000000000 */
[----:B------:R-:W-:-:S02]  /*c6d0*/  IMAD R4, R22, R9, R4 ;  /* 0x0000000916047224 */ /* 0x000fc400078e0204 */
[----:B------:R-:W-:Y:S01]  /*c6e0*/  @!P4 IMAD.IADD R29, R29, 0x1, -R22 ;  /* 0x000000011d1dc824 */ /* 0x000fe200078e0a16 */
[----:B------:R-:W-:Y:S01]  /*c6f0*/  ISETP.GT.U32.AND P4, PT, R22, R5, PT ;  /* 0x000000051600720c */ /* 0x000fe20003f84070 */
[----:B------:R-:W-:-:S04]  /*c700*/  IMAD.HI.U32 R3, R0, R7, RZ ;  /* 0x0000000700037227 */ /* 0x000fc800078e00ff */
[----:B------:R-:W-:Y:S01]  /*c710*/  @!P2 IMAD.IADD R15, R15, 0x1, -R22 ;  /* 0x000000010f0fa824 */ /* 0x000fe200078e0a16 */
[----:B------:R-:W-:Y:S01]  /*c720*/  ISETP.GT.U32.AND P2, PT, R22, R4, PT ;  /* 0x000000041600720c */ /* 0x000fe20003f44070 */
[----:B------:R-:W-:Y:S01]  /*c730*/  IMAD.HI.U32 R8, R0, R6, RZ ;  /* 0x0000000600087227 */ /* 0x000fe200078e00ff */
[----:B------:R0:W-:Y:S03]  /*c740*/  STL [R1+0x64], R10 ;  /* 0x0000640a01007387 */ /* 0x0001e60000100800 */
[----:B------:R-:W-:Y:S02]  /*c750*/  IMAD.MOV R3, RZ, RZ, -R3 ;  /* 0x000000ffff037224 */ /* 0x000fe400078e0a03 */
[----:B------:R-:W-:Y:S02]  /*c760*/  IMAD.MOV R8, RZ, RZ, -R8 ;  /* 0x000000ffff087224 */ /* 0x000fe400078e0a08 */
[----:B------:R-:W-:-:S02]  /*c770*/  IMAD R7, R22, R3, R7 ;  /* 0x0000000316077224 */ /* 0x000fc400078e0207 */
[C---:B0-----:R-:W-:Y:S02]  /*c780*/  VIADD R10, R23.reuse, 0x26 ;  /* 0x00000026170a7836 */ /* 0x041fe40000000000 */
[C---:B------:R-:W-:Y:S02]  /*c790*/  IMAD R6, R22.reuse, R8, R6 ;  /* 0x0000000816067224 */ /* 0x040fe400078e0206 */
[----:B------:R-:W-:Y:S01]  /*c7a0*/  VIADD R21, R23, 0x24 ;  /* 0x0000002417157836 */ /* 0x000fe20000000000 */
[----:B------:R-:W-:Y:S01]  /*c7b0*/  IABS R8, R10 ;  /* 0x0000000a00087213 */ /* 0x000fe20000000000 */
[--C-:B------:R-:W-:Y:S01]  /*c7c0*/  @!P4 IMAD.IADD R5, R5, 0x1, -R22.reuse ;  /* 0x000000010505c824 */ /* 0x100fe200078e0a16 */
[----:B------:R-:W-:Y:S01]  /*c7d0*/  ISETP.GT.U32.AND P4, PT, R22, R7, PT ;  /* 0x000000071600720c */ /* 0x000fe20003f84070 */
[----:B------:R-:W-:Y:S01]  /*c7e0*/  @!P2 IMAD.IADD R4, R4, 0x1, -R22 ;  /* 0x000000010404a824 */ /* 0x000fe200078e0a16 */
[----:B------:R-:W-:Y:S01]  /*c7f0*/  IABS R9, R21 ;  /* 0x0000001500097213 */ /* 0x000fe20000000000 */
[----:B------:R-:W-:Y:S01]  /*c800*/  IMAD.HI.U32 R21, R0, R8, RZ ;  /* 0x0000000800157227 */ /* 0x000fe200078e00ff */
[----:B------:R-:W-:-:S03]  /*c810*/  ISETP.GT.U32.AND P2, PT, R22, R6, PT ;  /* 0x000000061600720c */ /* 0x000fc60003f44070 */
[----:B------:R-:W-:Y:S02]  /*c820*/  IMAD.MOV R21, RZ, RZ, -R21 ;  /* 0x000000ffff157224 */ /* 0x000fe400078e0a15 */
[----:B------:R-:W-:Y:S02]  /*c830*/  @!P6 IMAD.MOV R2, RZ, RZ, -R2 ;  /* 0x000000ffff02e224 */ /* 0x000fe400078e0a02 */
[----:B------:R-:W-:Y:S02]  /*c840*/  VIADD R24, R23, 0x20 ;  /* 0x0000002017187836 */ /* 0x000fe40000000000 */
[----:B------:R-:W-:Y:S01]  /*c850*/  IMAD R8, R22, R21, R8 ;  /* 0x0000001516087224 */ /* 0x000fe200078e0208 */
[----:B------:R0:W-:Y:S01]  /*c860*/  STL [R1+0x24], R2 ;  /* 0x0000240201007387 */ /* 0x0001e20000100800 */
[----:B------:R-:W-:Y:S01]  /*c870*/  @!P4 IMAD.IADD R7, R7, 0x1, -R22 ;  /* 0x000000010707c824 */ /* 0x000fe200078e0a16 */
[----:B------:R-:W-:Y:S01]  /*c880*/  IABS R3, R24 ;  /* 0x0000001800037213 */ /* 0x000fe20000000000 */
[----:B------:R-:W-:Y:S01]  /*c890*/  IMAD.HI.U32 R27, R0, R9, RZ ;  /* 0x00000009001b7227 */ /* 0x000fe200078e00ff */
[----:B------:R-:W-:-:S03]  /*c8a0*/  ISETP.GT.U32.AND P4, PT, R22, R29, PT ;  /* 0x0000001d1600720c */ /* 0x000fc60003f84070 */
[----:B------:R-:W-:Y:S02]  /*c8b0*/  @!P2 IMAD.IADD R6, R6, 0x1, -R22 ;  /* 0x000000010606a824 */ /* 0x000fe400078e0a16 */
[----:B0-----:R-:W-:Y:S01]  /*c8c0*/  IMAD.MOV.U32 R2, RZ, RZ, R19 ;  /* 0x000000ffff027224 */ /* 0x001fe200078e0013 */
[C---:B------:R-:W-:Y:S01]  /*c8d0*/  ISETP.GT.U32.AND P2, PT, R22.reuse, R8, PT ;  /* 0x000000081600720c */ /* 0x040fe20003f44070 */
[----:B------:R-:W-:Y:S01]  /*c8e0*/  VIADD R10, R23, 0x22 ;  /* 0x00000022170a7836 */ /* 0x000fe20000000000 */
[C---:B------:R-:W-:Y:S01]  /*c8f0*/  ISETP.GT.U32.AND P6, PT, R22.reuse, R5, PT ;  /* 0x000000051600720c */ /* 0x040fe20003fc4070 */
[----:B------:R-:W-:Y:S01]  /*c900*/  @!P0 IMAD.MOV R2, RZ, RZ, -R2 ;  /* 0x000000ffff028224 */ /* 0x000fe200078e0a02 */
[----:B------:R-:W-:Y:S01]  /*c910*/  ISETP.GT.U32.AND P0, PT, R22, R7, PT ;  /* 0x000000071600720c */ /* 0x000fe20003f04070 */
[----:B------:R-:W-:Y:S01]  /*c920*/  IMAD.HI.U32 R24, R0, R3, RZ ;  /* 0x0000000300187227 */ /* 0x000fe200078e00ff */
[----:B------:R-:W-:-:S03]  /*c930*/  IABS R10, R10 ;  /* 0x0000000a000a7213 */ /* 0x000fc60000000000 */
[----:B------:R-:W-:Y:S02]  /*c940*/  IMAD.MOV R27, RZ, RZ, -R27 ;  /* 0x000000ffff1b7224 */ /* 0x000fe400078e0a1b */
[----:B------:R-:W-:Y:S02]  /*c950*/  IMAD.MOV R24, RZ, RZ, -R24 ;  /* 0x000000ffff187224 */ /* 0x000fe400078e0a18 */
[C---:B------:R-:W-:Y:S02]  /*c960*/  IMAD R9, R22.reuse, R27, R9 ;  /* 0x0000001b16097224 */ /* 0x040fe400078e0209 */
[----:B------:R-:W-:Y:S01]  /*c970*/  @!P1 IMAD.MOV R20, RZ, RZ, -R20 ;  /* 0x000000ffff149224 */ /* 0x000fe200078e0a14 */
[----:B------:R-:W-:Y:S01]  /*c980*/  ISETP.GT.U32.AND P1, PT, R22, R4, PT ;  /* 0x000000041600720c */ /* 0x000fe20003f24070 */
[----:B------:R-:W-:Y:S01]  /*c990*/  IMAD.HI.U32 R25, R0, R10, RZ ;  /* 0x0000000a00197227 */ /* 0x000fe200078e00ff */
[----:B------:R-:W-:-:S03]  /*c9a0*/  IABS R26, R23 ;  /* 0x00000017001a7213 */ /* 0x000fc60000000000 */
[C---:B------:R-:W-:Y:S02]  /*c9b0*/  IMAD R3, R22.reuse, R24, R3 ;  /* 0x0000001816037224 */ /* 0x040fe400078e0203 */
[--C-:B------:R-:W-:Y:S01]  /*c9c0*/  @!P4 IMAD.IADD R29, R29, 0x1, -R22.reuse ;  /* 0x000000011d1dc824 */ /* 0x100fe200078e0a16 */
[----:B------:R-:W-:Y:S01]  /*c9d0*/  ISETP.GT.U32.AND P4, PT, R22, R9, PT ;  /* 0x000000091600720c */ /* 0x000fe20003f84070 */
[--C-:B------:R-:W-:Y:S01]  /*c9e0*/  @!P2 IMAD.IADD R8, R8, 0x1, -R22.reuse ;  /* 0x000000010808a824 */ /* 0x100fe200078e0a16 */
[C---:B------:R-:W-:Y:S01]  /*c9f0*/  ISETP.GT.U32.AND P2, PT, R22.reuse, R6, PT ;  /* 0x000000061600720c */ /* 0x040fe20003f44070 */
[----:B------:R-:W-:Y:S02]  /*ca00*/  IMAD.MOV R25, RZ, RZ, -R25 ;  /* 0x000000ffff197224 */ /* 0x000fe400078e0a19 */
[----:B------:R-:W-:Y:S01]  /*ca10*/  @!P6 IMAD.IADD R5, R5, 0x1, -R22 ;  /* 0x000000010505e824 */ /* 0x000fe200078e0a16 */
[----:B------:R-:W-:Y:S01]  /*ca20*/  ISETP.GT.U32.AND P6, PT, R22, R3, PT ;  /* 0x000000031600720c */ /* 0x000fe20003fc4070 */
[----:B------:R-:W-:-:S04]  /*ca30*/  IMAD.HI.U32 R24, R0, R26, RZ ;  /* 0x0000001a00187227 */ /* 0x000fc800078e00ff */
[----:B------:R-:W-:Y:S01]  /*ca40*/  @!P0 IMAD.IADD R7, R7, 0x1, -R22 ;  /* 0x0000000107078824 */ /* 0x000fe200078e0a16 */
[----:B------:R-:W-:Y:S01]  /*ca50*/  ISETP.GE.AND P0, PT, R28, RZ, PT ;  /* 0x000000ff1c00720c */ /* 0x000fe20003f06270 */
[----:B------:R-:W-:Y:S02]  /*ca60*/  IMAD R10, R22, R25, R10 ;  /* 0x00000019160a7224 */ /* 0x000fe400078e020a */
[----:B------:R-:W-:Y:S02]  /*ca70*/  IMAD.MOV R24, RZ, RZ, -R24 ;  /* 0x000000ffff187224 */ /* 0x000fe400078e0a18 */
[----:B------:R-:W-:Y:S01]  /*ca80*/  @!P1 IMAD.IADD R4, R4, 0x1, -R22 ;  /* 0x0000000104049824 */ /* 0x000fe200078e0a16 */
[C---:B------:R-:W-:Y:S01]  /*ca90*/  ISETP.GT.U32.AND P1, PT, R22.reuse, R10, PT ;  /* 0x0000000a1600720c */ /* 0x040fe20003f24070 */
[----:B------:R-:W-:Y:S02]  /*caa0*/  IMAD R26, R22, R24, R26 ;  /* 0x00000018161a7224 */ /* 0x000fe400078e021a */
[----:B------:R-:W-:-:S02]  /*cab0*/  VIADD R27, R23, 0x2c ;  /* 0x0000002c171b7836 */ /* 0x000fc40000000000 */
[--C-:B------:R-:W-:Y:S02]  /*cac0*/  @!P4 IMAD.IADD R9, R9, 0x1, -R22.reuse ;  /* 0x000000010909c824 */ /* 0x100fe400078e0a16 */
[--C-:B------:R-:W-:Y:S01]  /*cad0*/  @!P2 IMAD.IADD R6, R6, 0x1, -R22.reuse ;  /* 0x000000010606a824 */ /* 0x100fe200078e0a16 */
[C---:B------:R-:W-:Y:S01]  /*cae0*/  ISETP.GT.U32.AND P2, PT, R22.reuse, R26, PT ;  /* 0x0000001a1600720c */ /* 0x040fe20003f44070 */
[--C-:B------:R-:W-:Y:S01]  /*caf0*/  @!P6 IMAD.IADD R3, R3, 0x1, -R22.reuse ;  /* 0x000000010303e824 */ /* 0x100fe200078e0a16 */
[----:B------:R-:W-:Y:S01]  /*cb00*/  ISETP.GE.AND P6, PT, R27, RZ, PT ;  /* 0x000000ff1b00720c */ /* 0x000fe20003fc6270 */
[----:B------:R-:W-:Y:S01]  /*cb10*/  @!P0 IMAD.MOV R15, RZ, RZ, -R15 ;  /* 0x000000ffff0f8224 */ /* 0x000fe200078e0a0f */
[----:B------:R-:W-:Y:S01]  /*cb20*/  ISETP.GT.U32.AND P0, PT, R22, R9, PT ;  /* 0x000000091600720c */ /* 0x000fe20003f04070 */
[----:B------:R-:W-:Y:S02]  /*cb30*/  VIADD R25, R23, 0x2e ;  /* 0x0000002e17197836 */ /* 0x000fe40000000000 */
[----:B------:R-:W-:Y:S01]  /*cb40*/  @!P1 IMAD.IADD R10, R10, 0x1, -R22 ;  /* 0x000000010a0a9824 */ /* 0x000fe200078e0a16 */
[----:B------:R0:W-:Y:S02]  /*cb50*/  STL [R1+0x20], R20 ;  /* 0x0000201401007387 */ /* 0x0001e40000100800 */
[----:B------:R-:W-:Y:S01]  /*cb60*/  ISETP.GE.AND P1, PT, R25, RZ, PT ;  /* 0x000000ff1900720c */ /* 0x000fe20003f26270 */
[----:B------:R-:W-:Y:S01]  /*cb70*/  VIADD R25, R23, 0x28 ;  /* 0x0000002817197836 */ /* 0x000fe20000000000 */
[----:B------:R-:W-:Y:S01]  /*cb80*/  ISETP.GE.AND P4, PT, R16, RZ, PT ;  /* 0x000000ff1000720c */ /* 0x000fe20003f86270 */
[----:B------:R-:W-:Y:S01]  /*cb90*/  @!P5 IMAD.MOV R18, RZ, RZ, -R18 ;  /* 0x000000ffff12d224 */ /* 0x000fe200078e0a12 */
[----:B------:R-:W-:Y:S01]  /*cba0*/  ISETP.GT.U32.AND P5, PT, R22, R8, PT ;  /* 0x000000081600720c */ /* 0x000fe20003fa4070 */
[----:B------:R-:W-:-:S02]  /*cbb0*/  @!P2 IMAD.IADD R26, R26, 0x1, -R22 ;  /* 0x000000011a1aa824 */ /* 0x000fc400078e0a16 */
[----:B0-----:R-:W-:Y:S01]  /*cbc0*/  VIADD R20, R23, 0x26 ;  /* 0x0000002617147836 */ /* 0x001fe20000000000 */
[----:B------:R-:W-:Y:S01]  /*cbd0*/  ISETP.GE.AND P2, PT, R14, RZ, PT ;  /* 0x000000ff0e00720c */ /* 0x000fe20003f46270 */
[----:B------:R-:W-:Y:S01]  /*cbe0*/  @!P6 IMAD.MOV R5, RZ, RZ, -R5 ;  /* 0x000000ffff05e224 */ /* 0x000fe200078e0a05 */
[----:B------:R-:W-:Y:S01]  /*cbf0*/  ISETP.GE.AND P6, PT, R25, RZ, PT ;  /* 0x000000ff1900720c */ /* 0x000fe20003fc6270 */
[----:B------:R-:W-:Y:S01]  /*cc00*/  @!P0 IMAD.IADD R9, R9, 0x1, -R22 ;  /* 0x0000000109098824 */ /* 0x000fe200078e0a16 */
[----:B------:R-:W-:Y:S01]  /*cc10*/  ISETP.GE.AND P0, PT, R20, RZ, PT ;  /* 0x000000ff1400720c */ /* 0x000fe20003f06270 */
[----:B------:R-:W-:Y:S02]  /*cc20*/  @!P1 IMAD.MOV R4, RZ, RZ, -R4 ;  /* 0x000000ffff049224 */ /* 0x000fe400078e0a04 */
[----:B------:R-:W-:Y:S01]  /*cc30*/  @!P4 IMAD.MOV R29, RZ, RZ, -R29 ;  /* 0x000000ffff1dc224 */ /* 0x000fe200078e0a1d */
[----:B------:R-:W-:Y:S01]  /*cc40*/  STL [R1+0x18], R18 ;  /* 0x0000181201007387 */ /* 0x000fe20000100800 */
[----:B------:R-:W-:-:S03]  /*cc50*/  @!P5 IMAD.IADD R8, R8, 0x1, -R22 ;  /* 0x000000010808d824 */ /* 0x000fc600078e0a16 */
[----:B------:R0:W-:Y:S01]  /*cc60*/  STL [R1+0x14], R2 ;  /* 0x0000140201007387 */ /* 0x0001e20000100800 */
[----:B------:R-:W-:Y:S02]  /*cc70*/  @!P2 IMAD.MOV R6, RZ, RZ, -R6 ;  /* 0x000000ffff06a224 */ /* 0x000fe400078e0a06 */
[----:B------:R-:W-:Y:S01]  /*cc80*/  @!P6 IMAD.MOV R7, RZ, RZ, -R7 ;  /* 0x000000ffff07e224 */ /* 0x000fe200078e0a07 */
[----:B------:R1:W-:Y:S01]  /*cc90*/  STL [R1+0xc], R15 ;  /* 0x00000c0f01007387 */ /* 0x0003e20000100800 */
[----:B------:R-:W-:-:S03]  /*cca0*/  @!P0 IMAD.MOV R8, RZ, RZ, -R8 ;  /* 0x000000ffff088224 */ /* 0x000fc600078e0a08 */
[----:B------:R-:W-:Y:S04]  /*ccb0*/  STL [R1+0xd0c], R29 ;  /* 0x000d0c1d01007387 */ /* 0x000fe80000100800 */
[----:B------:R-:W-:Y:S04]  /*ccc0*/  STL [R1+0xd10], R4 ;  /* 0x000d100401007387 */ /* 0x000fe80000100800 */
[----:B------:R-:W-:Y:S04]  /*ccd0*/  STL [R1+0xd14], R5 ;  /* 0x000d140501007387 */ /* 0x000fe80000100800 */
[----:B------:R-:W-:Y:S04]  /*cce0*/  STL [R1+0xd18], R6 ;  /* 0x000d180601007387 */ /* 0x000fe80000100800 */
[----:B------:R-:W-:Y:S04]  /*ccf0*/  STL [R1+0xd1c], R7 ;  /* 0x000d1c0701007387 */ /* 0x000fe80000100800 */
[----:B------:R0:W-:Y:S01]  /*cd00*/  STL [R1+0xd20], R8 ;  /* 0x000d200801007387 */ /* 0x0001e20000100800 */
[----:B------:R-:W-:-:S02]  /*cd10*/  ISETP.GT.U32.AND P4, PT, R22, R10, PT ;  /* 0x0000000a1600720c */ /* 0x000fc40003f84070 */
[----:B--2---:R-:W-:Y:S02]  /*cd20*/  IABS R21, R13 ;  /* 0x0000000d00157213 */ /* 0x004fe40000000000 */
[----:B------:R-:W-:Y:S02]  /*cd30*/  ISETP.GE.AND P0, PT, R13, RZ, PT ;  /* 0x000000ff0d00720c */ /* 0x000fe40003f06270 */
[----:B------:R-:W2:Y:S01]  /*cd40*/  LDL.LU R13, [R1+0xdc8] ;  /* 0x000dc800010d7983 */ /* 0x000ea20000300800 */
[----:B------:R-:W-:-:S04]  /*cd50*/  IMAD.HI.U32 R17, R17, R21, RZ ;  /* 0x0000001511117227 */ /* 0x000fc800078e00ff */
[----:B------:R-:W-:-:S04]  /*cd60*/  IMAD.MOV R17, RZ, RZ, -R17 ;  /* 0x000000ffff117224 */ /* 0x000fc800078e0a11 */
[----:B0-----:R-:W-:-:S05]  /*cd70*/  IMAD R2, R11, R17, R21 ;  /* 0x000000110b027224 */ /* 0x001fca00078e0215 */
[----:B------:R-:W-:Y:S01]  /*cd80*/  ISETP.GT.U32.AND P5, PT, R11, R2, PT ;  /* 0x000000020b00720c */ /* 0x000fe20003fa4070 */
[C---:B------:R-:W-:Y:S01]  /*cd90*/  VIADD R25, R23.reuse, 0x24 ;  /* 0x0000002417197836 */ /* 0x040fe20000000000 */
[----:B------:R-:W-:Y:S01]  /*cda0*/  ISETP.GT.U32.AND P1, PT, R22, R3, PT ;  /* 0x000000031600720c */ /* 0x000fe20003f24070 */
[----:B------:R-:W-:Y:S02]  /*cdb0*/  VIADD R16, R23, 0x1e ;  /* 0x0000001e17107836 */ /* 0x000fe40000000000 */
[----:B------:R-:W-:Y:S01]  /*cdc0*/  @!P4 IMAD.IADD R10, R10, 0x1, -R22 ;  /* 0x000000010a0ac824 */ /* 0x000fe200078e0a16 */
[----:B------:R-:W-:Y:S02]  /*cdd0*/  ISETP.GE.AND P4, PT, R25, RZ, PT ;  /* 0x000000ff1900720c */ /* 0x000fe40003f86270 */
[----:B------:R-:W-:Y:S01]  /*cde0*/  IABS R27, R16 ;  /* 0x00000010001b7213 */ /* 0x000fe20000000000 */
[----:B------:R-:W-:-:S04]  /*cdf0*/  VIADD R20, R23, 0x22 ;  /* 0x0000002217147836 */ /* 0x000fc80000000000 */
[----:B------:R-:W-:Y:S01]  /*ce00*/  @!P5 IMAD.IADD R2, R2, 0x1, -R11 ;  /* 0x000000010202d824 */ /* 0x000fe200078e0a0b */
[----:B------:R-:W-:Y:S01]  /*ce10*/  ISETP.GT.U32.AND P5, PT, R22, R26, PT ;  /* 0x0000001a1600720c */ /* 0x000fe20003fa4070 */
[----:B-1----:R-:W-:-:S03]  /*ce20*/  IMAD.HI.U32 R15, R0, R27, RZ ;  /* 0x0000001b000f7227 */ /* 0x002fc600078e00ff */
[----:B------:R-:W-:Y:S01]  /*ce30*/  ISETP.GT.U32.AND P2, PT, R11, R2, PT ;  /* 0x000000020b00720c */ /* 0x000fe20003f44070 */
[--C-:B------:R-:W-:Y:S01]  /*ce40*/  @!P1 IMAD.IADD R3, R3, 0x1, -R22.reuse ;  /* 0x0000000103039824 */ /* 0x100fe200078e0a16 */
[----:B------:R-:W-:Y:S01]  /*ce50*/  ISETP.GE.AND P1, PT, R20, RZ, PT ;  /* 0x000000ff1400720c */ /* 0x000fe20003f26270 */
[C---:B------:R-:W-:Y:S02]  /*ce60*/  VIADD R25, R23.reuse, 0x20 ;  /* 0x0000002017197836 */ /* 0x040fe40000000000 */
[----:B------:R-:W-:Y:S02]  /*ce70*/  VIADD R14, R23, 0x1c ;  /* 0x0000001c170e7836 */ /* 0x000fe40000000000 */
[----:B------:R-:W-:Y:S02]  /*ce80*/  IMAD.MOV R15, RZ, RZ, -R15 ;  /* 0x000000ffff0f7224 */ /* 0x000fe400078e0a0f */
[----:B------:R-:W-:Y:S01]  /*ce90*/  @!P5 IMAD.IADD R26, R26, 0x1, -R22 ;  /* 0x000000011a1ad824 */ /* 0x000fe200078e0a16 */
[----:B------:R-:W-:Y:S01]  /*cea0*/  ISETP.GE.AND P5, PT, R25, RZ, PT ;  /* 0x000000ff1900720c */ /* 0x000fe20003fa6270 */
[----:B------:R-:W-:Y:S01]  /*ceb0*/  @!P4 IMAD.MOV R9, RZ, RZ, -R9 ;  /* 0x000000ffff09c224 */ /* 0x000fe200078e0a09 */
[----:B------:R-:W-:Y:S01]  /*cec0*/  ISETP.NE.AND P4, PT, R12, RZ, PT ;  /* 0x000000ff0c00720c */ /* 0x000fe20003f85270 */
[----:B------:R-:W-:Y:S01]  /*ced0*/  IMAD R27, R22, R15, R27 ;  /* 0x0000000f161b7224 */ /* 0x000fe200078e021b */
[----:B------:R-:W-:Y:S01]  /*cee0*/  IABS R25, R14 ;  /* 0x0000000e00197213 */ /* 0x000fe20000000000 */
[----:B------:R-:W-:Y:S01]  /*cef0*/  @!P2 IMAD.IADD R2, R2, 0x1, -R11 ;  /* 0x000000010202a824 */ /* 0x000fe200078e0a0b */
[----:B------:R-:W-:Y:S01]  /*cf00*/  ISETP.GE.AND P6, PT, R14, RZ, PT ;  /* 0x000000ff0e00720c */ /* 0x000fe20003fc6270 */
[----:B------:R-:W-:Y:S01]  /*cf10*/  VIADD R14, R23, 0x1a ;  /* 0x0000001a170e7836 */ /* 0x000fe20000000000 */
[----:B------:R-:W-:Y:S01]  /*cf20*/  ISETP.GT.U32.AND P2, PT, R22, R27, PT ;  /* 0x0000001b1600720c */ /* 0x000fe20003f44070 */
[----:B------:R-:W-:-:S04]  /*cf30*/  IMAD.HI.U32 R11, R0, R25, RZ ;  /* 0x00000019000b7227 */ /* 0x000fc800078e00ff */
[----:B------:R-:W-:Y:S01]  /*cf40*/  @!P1 IMAD.MOV R10, RZ, RZ, -R10 ;  /* 0x000000ffff0a9224 */ /* 0x000fe200078e0a0a */
[----:B------:R-:W-:Y:S01]  /*cf50*/  ISETP.GE.AND P1, PT, R16, RZ, PT ;  /* 0x000000ff1000720c */ /* 0x000fe20003f26270 */
[----:B------:R-:W-:Y:S01]  /*cf60*/  IMAD.MOV R11, RZ, RZ, -R11 ;  /* 0x000000ffff0b7224 */ /* 0x000fe200078e0a0b */
[----:B------:R-:W-:Y:S01]  /*cf70*/  IABS R16, R14 ;  /* 0x0000000e00107213 */ /* 0x000fe20000000000 */
[----:B------:R-:W-:Y:S01]  /*cf80*/  @!P0 IMAD.MOV R2, RZ, RZ, -R2 ;  /* 0x000000ffff028224 */ /* 0x000fe200078e0a02 */
[----:B------:R-:W-:Y:S01]  /*cf90*/  SEL R8, RZ, 0x90, !P3 ;  /* 0x00000090ff087807 */ /* 0x000fe20005800000 */
[----:B------:R-:W-:Y:S01]  /*cfa0*/  IMAD R25, R22, R11, R25 ;  /* 0x0000000b16197224 */ /* 0x000fe200078e0219 */
[----:B------:R-:W-:Y:S01]  /*cfb0*/  @!P4 LOP3.LUT R2, RZ, R12, RZ, 0x33, !PT ;  /* 0x0000000cff02c212 */ /* 0x000fe200078e33ff */
[----:B------:R-:W-:Y:S01]  /*cfc0*/  IMAD.HI.U32 R12, R0, R16, RZ ;  /* 0x00000010000c7227 */ /* 0x000fe200078e00ff */
[----:B------:R-:W-:Y:S02]  /*cfd0*/  ISETP.GE.AND P3, PT, R23, RZ, PT ;  /* 0x000000ff1700720c */ /* 0x000fe40003f66270 */
[----:B------:R-:W-:Y:S01]  /*cfe0*/  ISETP.GT.U32.AND P4, PT, R22, R25, PT ;  /* 0x000000191600720c */ /* 0x000fe20003f84070 */
[----:B------:R-:W-:-:S02]  /*cff0*/  @!P2 IMAD.IADD R27, R27, 0x1, -R22 ;  /* 0x000000011b1ba824 */ /* 0x000fc400078e0a16 */
[----:B------:R-:W-:-:S03]  /*d000*/  IMAD.MOV R12, RZ, RZ, -R12 ;  /* 0x000000ffff0c7224 */ /* 0x000fc600078e0a0c */
[C---:B------:R-:W-:Y:S01]  /*d010*/  ISETP.GT.U32.AND P2, PT, R22.reuse, R27, PT ;  /* 0x0000001b1600720c */ /* 0x040fe20003f44070 */
[----:B------:R-:W-:Y:S01]  /*d020*/  IMAD R12, R22, R12, R16 ;  /* 0x0000000c160c7224 */ /* 0x000fe200078e0210 */
[----:B------:R-:W-:Y:S01]  /*d030*/  ISETP.GE.AND P0, PT, R14, RZ, PT ;  /* 0x000000ff0e00720c */ /* 0x000fe20003f06270 */
[----:B------:R-:W-:Y:S02]  /*d040*/  VIADD R14, R23, 0x18 ;  /* 0x00000018170e7836 */ /* 0x000fe40000000000 */
[----:B------:R-:W-:Y:S01]  /*d050*/  @!P3 IMAD.MOV R26, RZ, RZ, -R26 ;  /* 0x000000ffff1ab224 */ /* 0x000fe200078e0a1a */
[----:B------:R-:W-:Y:S01]  /*d060*/  ISETP.GT.U32.AND P3, PT, R22, R12, PT ;  /* 0x0000000c1600720c */ /* 0x000fe20003f64070 */
[----:B------:R-:W-:Y:S01]  /*d070*/  @!P4 IMAD.IADD R25, R25, 0x1, -R22 ;  /* 0x000000011919c824 */ /* 0x000fe200078e0a16 */
[----:B------:R-:W-:Y:S01]  /*d080*/  IABS R17, R14 ;  /* 0x0000000e00117213 */ /* 0x000fe20000000000 */
[----:B------:R-:W-:-:S03]  /*d090*/  VIADD R11, R23, 0x16 ;  /* 0x00000016170b7836 */ /* 0x000fc60000000000 */
[----:B------:R-:W-:Y:S01]  /*d0a0*/  ISETP.GT.U32.AND P4, PT, R22, R25, PT ;  /* 0x000000191600720c */ /* 0x000fe20003f84070 */
[----:B------:R-:W-:Y:S01]  /*d0b0*/  @!P2 IMAD.IADD R27, R27, 0x1, -R22 ;  /* 0x000000011b1ba824 */ /* 0x000fe200078e0a16 */
[----:B------:R-:W-:Y:S01]  /*d0c0*/  ISETP.GE.AND P2, PT, R14, RZ, PT ;  /* 0x000000ff0e00720c */ /* 0x000fe20003f46270 */
[----:B------:R-:W-:Y:S01]  /*d0d0*/  IMAD.MOV.U32 R14, RZ, RZ, R17 ;  /* 0x000000ffff0e7224 */ /* 0x000fe200078e0011 */
[----:B------:R-:W-:-:S03]  /*d0e0*/  IABS R15, R11 ;  /* 0x0000000b000f7213 */ /* 0x000fc60000000000 */
[----:B------:R-:W-:Y:S02]  /*d0f0*/  @!P3 IMAD.IADD R12, R12, 0x1, -R22 ;  /* 0x000000010c0cb824 */ /* 0x000fe400078e0a16 */
[----:B------:R-:W-:-:S03]  /*d100*/  IMAD.HI.U32 R17, R0, R14, RZ ;  /* 0x0000000e00117227 */ /* 0x000fc600078e00ff */
[----:B------:R-:W-:Y:S01]  /*d110*/  ISETP.GT.U32.AND P3, PT, R22, R12, PT ;  /* 0x0000000c1600720c */ /* 0x000fe20003f64070 */
[----:B------:R-:W-:-:S04]  /*d120*/  IMAD.HI.U32 R16, R0, R15, RZ ;  /* 0x0000000f00107227 */ /* 0x000fc800078e00ff */
[----:B------:R-:W-:Y:S02]  /*d130*/  IMAD.MOV R17, RZ, RZ, -R17 ;  /* 0x000000ffff117224 */ /* 0x000fe400078e0a11 */
[----:B------:R-:W-:Y:S02]  /*d140*/  IMAD.MOV R16, RZ, RZ, -R16 ;  /* 0x000000ffff107224 */ /* 0x000fe400078e0a10 */
[C---:B------:R-:W-:Y:S02]  /*d150*/  IMAD R14, R22.reuse, R17, R14 ;  /* 0x00000011160e7224 */ /* 0x040fe400078e020e */
[--C-:B------:R-:W-:Y:S02]  /*d160*/  @!P4 IMAD.IADD R25, R25, 0x1, -R22.reuse ;  /* 0x000000011919c824 */ /* 0x100fe400078e0a16 */
[C---:B------:R-:W-:Y:S02]  /*d170*/  IMAD R15, R22.reuse, R16, R15 ;  /* 0x00000010160f7224 */ /* 0x040fe400078e020f */
[----:B------:R-:W-:Y:S01]  /*d180*/  @!P6 IMAD.MOV R25, RZ, RZ, -R25 ;  /* 0x000000ffff19e224 */ /* 0x000fe200078e0a19 */
[----:B------:R-:W-:Y:S01]  /*d190*/  ISETP.GT.U32.AND P6, PT, R22, R14, PT ;  /* 0x0000000e1600720c */ /* 0x000fe20003fc4070 */
[--C-:B------:R-:W-:Y:S01]  /*d1a0*/  @!P3 IMAD.IADD R12, R12, 0x1, -R22.reuse ;  /* 0x000000010c0cb824 */ /* 0x100fe200078e0a16 */
[----:B------:R-:W-:Y:S01]  /*d1b0*/  ISETP.GT.U32.AND P3, PT, R22, R15, PT ;  /* 0x0000000f1600720c */ /* 0x000fe20003f64070 */
[----:B------:R-:W-:Y:S04]  /*d1c0*/  STL [R1+0xd24], R9 ;  /* 0x000d240901007387 */ /* 0x000fe80000100800 */
[----:B------:R0:W-:Y:S04]  /*d1d0*/  STL [R1+0xd28], R10 ;  /* 0x000d280a01007387 */ /* 0x0001e80000100800 */
[----:B------:R-:W-:Y:S02]  /*d1e0*/  STL [R1+0xcac], R2 ;  /* 0x000cac0201007387 */ /* 0x000fe40000100800 */
[----:B------:R-:W-:-:S02]  /*d1f0*/  @!P6 IMAD.IADD R14, R14, 0x1, -R22 ;  /* 0x000000010e0ee824 */ /* 0x000fc400078e0a16 */
[----:B------:R1:W-:Y:S01]  /*d200*/  STL [R1+0xd2c], R26 ;  /* 0x000d2c1a01007387 */ /* 0x0003e20000100800 */
[C---:B------:R-:W-:Y:S02]  /*d210*/  VIADD R16, R23.reuse, 0x14 ;  /* 0x0000001417107836 */ /* 0x040fe40000000000 */
[----:B0-----:R-:W-:Y:S02]  /*d220*/  VIADD R10, R23, 0xe ;  /* 0x0000000e170a7836 */ /* 0x001fe40000000000 */
[----:B------:R-:W-:Y:S02]  /*d230*/  @!P3 IMAD.IADD R15, R15, 0x1, -R22 ;  /* 0x000000010f0fb824 */ /* 0x000fe400078e0a16 */
[----:B-1----:R-:W-:Y:S01]  /*d240*/  VIADD R26, R23, 0x10 ;  /* 0x00000010171a7836 */ /* 0x002fe20000000000 */
[----:B------:R-:W-:-:S04]  /*d250*/  ISETP.GT.U32.AND P3, PT, R22, R14, PT ;  /* 0x0000000e1600720c */ /* 0x000fc80003f64070 */
[----:B------:R-:W-:Y:S02]  /*d260*/  IABS R19, R26 ;  /* 0x0000001a00137213 */ /* 0x000fe40000000000 */
[----:B------:R-:W-:Y:S02]  /*d270*/  ISETP.GE.AND P4, PT, R16, RZ, PT ;  /* 0x000000ff1000720c */ /* 0x000fe40003f86270 */
[----:B------:R-:W-:Y:S01]  /*d280*/  IABS R20, R10 ;  /* 0x0000000a00147213 */ /* 0x000fe20000000000 */
[----:B------:R-:W-:Y:S01]  /*d290*/  IMAD.HI.U32 R17, R0, R19, RZ ;  /* 0x0000001300117227 */ /* 0x000fe200078e00ff */
[----:B------:R-:W-:-:S03]  /*d2a0*/  IABS R16, R16 ;  /* 0x0000001000107213 */ /* 0x000fc60000000000 */
[----:B------:R-:W-:Y:S01]  /*d2b0*/  @!P1 IMAD.MOV R27, RZ, RZ, -R27 ;  /* 0x000000ffff1b9224 */ /* 0x000fe200078e0a1b */
[----:B------:R-:W-:Y:S01]  /*d2c0*/  ISETP.GE.AND P1, PT, R11, RZ, PT ;  /* 0x000000ff0b00720c */ /* 0x000fe20003f26270 */
[----:B------:R-:W-:Y:S01]  /*d2d0*/  @!P0 IMAD.MOV R12, RZ, RZ, -R12 ;  /* 0x000000ffff0c8224 */ /* 0x000fe200078e0a0c */
[----:B------:R-:W-:Y:S01]  /*d2e0*/  ISETP.GT.U32.AND P0, PT, R22, R15, PT ;  /* 0x0000000f1600720c */ /* 0x000fe20003f04070 */
[----:B------:R-:W-:-:S04]  /*d2f0*/  IMAD.HI.U32 R11, R0, R20, RZ ;  /* 0x00000014000b7227 */ /* 0x000fc800078e00ff */
[----:B------:R-:W-:Y:S02]  /*d300*/  IMAD.MOV R17, RZ, RZ, -R17 ;  /* 0x000000ffff117224 */ /* 0x000fe400078e0a11 */
[----:B------:R-:W-:-:S04]  /*d310*/  IMAD.HI.U32 R24, R0, R16, RZ ;  /* 0x0000001000187227 */ /* 0x000fc800078e00ff */
[----:B------:R-:W-:Y:S02]  /*d320*/  VIADD R4, R23, 0x12 ;  /* 0x0000001217047836 */ /* 0x000fe40000000000 */
[----:B------:R-:W-:Y:S02]  /*d330*/  IMAD.MOV R11, RZ, RZ, -R11 ;  /* 0x000000ffff0b7224 */ /* 0x000fe400078e0a0b */
[----:B------:R-:W-:Y:S02]  /*d340*/  IMAD R19, R22, R17, R19 ;  /* 0x0000001116137224 */ /* 0x000fe400078e0213 */
[----:B------:R-:W-:Y:S02]  /*d350*/  @!P3 IMAD.IADD R14, R14, 0x1, -R22 ;  /* 0x000000010e0eb824 */ /* 0x000fe400078e0a16 */
[----:B------:R-:W-:Y:S01]  /*d360*/  IMAD.MOV R24, RZ, RZ, -R24 ;  /* 0x000000ffff187224 */ /* 0x000fe200078e0a18 */
[----:B------:R-:W-:Y:S01]  /*d370*/  IABS R18, R4 ;  /* 0x0000000400127213 */ /* 0x000fe20000000000 */
[----:B------:R-:W-:-:S02]  /*d380*/  IMAD R20, R22, R11, R20 ;  /* 0x0000000b16147224 */ /* 0x000fc400078e0214 */
[----:B------:R-:W-:Y:S01]  /*d390*/  @!P2 IMAD.MOV R14, RZ, RZ, -R14 ;  /* 0x000000ffff0ea224 */ /* 0x000fe200078e0a0e */
[C---:B------:R-:W-:Y:S01]  /*d3a0*/  ISETP.GT.U32.AND P2, PT, R22.reuse, R19, PT ;  /* 0x000000131600720c */ /* 0x040fe20003f44070 */
[C---:B------:R-:W-:Y:S02]  /*d3b0*/  IMAD R16, R22.reuse, R24, R16 ;  /* 0x0000001816107224 */ /* 0x040fe400078e0210 */
[----:B------:R-:W-:Y:S01]  /*d3c0*/  @!P0 IMAD.IADD R15, R15, 0x1, -R22 ;  /* 0x000000010f0f8824 */ /* 0x000fe200078e0a16 */
[C---:B------:R-:W-:Y:S01]  /*d3d0*/  ISETP.GT.U32.AND P0, PT, R22.reuse, R20, PT ;  /* 0x000000141600720c */ /* 0x040fe20003f04070 */
[----:B------:R-:W-:Y:S01]  /*d3e0*/  VIADD R9, R23, 0xc ;  /* 0x0000000c17097836 */ /* 0x000fe20000000000 */
[----:B------:R-:W-:Y:S01]  /*d3f0*/  ISETP.GT.U32.AND P6, PT, R22, R16, PT ;  /* 0x000000101600720c */ /* 0x000fe20003fc4070 */
[----:B------:R-:W-:-:S03]  /*d400*/  IMAD.HI.U32 R21, R0, R18, RZ ;  /* 0x0000001200157227 */ /* 0x000fc600078e00ff */
[----:B------:R-:W-:Y:S01]  /*d410*/  IABS R11, R9 ;  /* 0x00000009000b7213 */ /* 0x000fe20000000000 */
[----:B------:R-:W-:Y:S02]  /*d420*/  IMAD.MOV R21, RZ, RZ, -R21 ;  /* 0x000000ffff157224 */ /* 0x000fe400078e0a15 */
[C---:B------:R-:W-:Y:S02]  /*d430*/  VIADD R29, R23.reuse, 0xa ;  /* 0x0000000a171d7836 */ /* 0x040fe40000000000 */
[----:B------:R-:W-:Y:S02]  /*d440*/  VIADD R6, R23, 0x8 ;  /* 0x0000000817067836 */ /* 0x000fe40000000000 */
[----:B------:R-:W-:Y:S01]  /*d450*/  IMAD R18, R22, R21, R18 ;  /* 0x0000001516127224 */ /* 0x000fe200078e0212 */
[----:B------:R-:W-:Y:S01]  /*d460*/  IABS R28, R29 ;  /* 0x0000001d001c7213 */ /* 0x000fe20000000000 */
[----:B------:R-:W-:Y:S01]  /*d470*/  @!P2 IMAD.IADD R19, R19, 0x1, -R22 ;  /* 0x000000011313a824 */ /* 0x000fe200078e0a16 */
[----:B------:R-:W-:Y:S01]  /*d480*/  IABS R17, R6 ;  /* 0x0000000600117213 */ /* 0x000fe20000000000 */
[----:B------:R-:W-:-:S04]  /*d490*/  IMAD.HI.U32 R21, R0, R11, RZ ;  /* 0x0000000b00157227 */ /* 0x000fc800078e00ff */
[--C-:B------:R-:W-:Y:S01]  /*d4a0*/  @!P0 IMAD.IADD R20, R20, 0x1, -R22.reuse ;  /* 0x0000000114148824 */ /* 0x100fe200078e0a16 */
[----:B------:R-:W-:Y:S01]  /*d4b0*/  ISETP.GT.U32.AND P0, PT, R22, R19, PT ;  /* 0x000000131600720c */ /* 0x000fe20003f04070 */
[----:B------:R-:W-:Y:S02]  /*d4c0*/  VIADD R7, R23, 0x6 ;  /* 0x0000000617077836 */ /* 0x000fe40000000000 */
[----:B------:R-:W-:Y:S02]  /*d4d0*/  @!P6 IMAD.IADD R16, R16, 0x1, -R22 ;  /* 0x000000011010e824 */ /* 0x000fe400078e0a16 */
[----:B------:R-:W-:Y:S02]  /*d4e0*/  IMAD.MOV R21, RZ, RZ, -R21 ;  /* 0x000000ffff157224 */ /* 0x000fe400078e0a15 */
[----:B------:R-:W-:-:S04]  /*d4f0*/  IMAD.HI.U32 R2, R0, R28, RZ ;  /* 0x0000001c00027227 */ /* 0x000fc800078e00ff */
[----:B------:R-:W-:Y:S01]  /*d500*/  IMAD.HI.U32 R24, R0, R17, RZ ;  /* 0x0000001100187227 */ /* 0x000fe200078e00ff */
[C---:B------:R-:W-:Y:S02]  /*d510*/  ISETP.GT.U32.AND P6, PT, R22.reuse, R16, PT ;  /* 0x000000101600720c */ /* 0x040fe40003fc4070 */
[----:B------:R-:W-:Y:S01]  /*d520*/  IABS R5, R7 ;  /* 0x0000000700057213 */ /* 0x000fe20000000000 */
[C---:B------:R-:W-:Y:S02]  /*d530*/  IMAD R21, R22.reuse, R21, R11 ;  /* 0x0000001516157224 */ /* 0x040fe400078e020b */
[----:B------:R-:W-:Y:S02]  /*d540*/  IMAD.MOV R11, RZ, RZ, -R2 ;  /* 0x000000ffff0b7224 */ /* 0x000fe400078e0a02 */
[----:B------:R-:W-:Y:S02]  /*d550*/  IMAD.MOV R24, RZ, RZ, -R24 ;  /* 0x000000ffff187224 */ /* 0x000fe400078e0a18 */
[----:B------:R-:W-:-:S02]  /*d560*/  IMAD R28, R22, R11, R28 ;  /* 0x0000000b161c7224 */ /* 0x000fc400078e021c */
[C---:B------:R-:W-:Y:S02]  /*d570*/  IMAD R17, R22.reuse, R24, R17 ;  /* 0x0000001816117224 */ /* 0x040fe400078e0211 */
[----:B------:R-:W-:Y:S02]  /*d580*/  IMAD.MOV.U32 R11, RZ, RZ, R5 ;  /* 0x000000ffff0b7224 */ /* 0x000fe400078e0005 */
[----:B------:R-:W-:Y:S01]  /*d590*/  @!P1 IMAD.MOV R15, RZ, RZ, -R15 ;  /* 0x000000ffff0f9224 */ /* 0x000fe200078e0a0f */
[C---:B------:R-:W-:Y:S01]  /*d5a0*/  ISETP.GT.U32.AND P1, PT, R22.reuse, R20, PT ;  /* 0x000000141600720c */ /* 0x040fe20003f24070 */
[----:B------:R-:W-:Y:S01]  /*d5b0*/  @!P0 IMAD.IADD R19, R19, 0x1, -R22 ;  /* 0x0000000113138824 */ /* 0x000fe200078e0a16 */
[----:B------:R-:W-:Y:S01]  /*d5c0*/  ISETP.GT.U32.AND P0, PT, R22, R17, PT ;  /* 0x000000111600720c */ /* 0x000fe20003f04070 */
[----:B------:R-:W-:-:S04]  /*d5d0*/  IMAD.HI.U32 R24, R0, R11, RZ ;  /* 0x0000000b00187227 */ /* 0x000fc800078e00ff */
[----:B------:R-:W-:Y:S02]  /*d5e0*/  @!P6 IMAD.IADD R16, R16, 0x1, -R22 ;  /* 0x000000011010e824 */ /* 0x000fe400078e0a16 */
[----:B------:R-:W-:Y:S02]  /*d5f0*/  IMAD.MOV R2, RZ, RZ, -R24 ;  /* 0x000000ffff027224 */ /* 0x000fe400078e0a18 */
[----:B------:R-:W-:Y:S01]  /*d600*/  @!P4 IMAD.MOV R16, RZ, RZ, -R16 ;  /* 0x000000ffff10c224 */ /* 0x000fe200078e0a10 */
[C---:B------:R-:W-:Y:S01]  /*d610*/  ISETP.GT.U32.AND P4, PT, R22.reuse, R28, PT ;  /* 0x0000001c1600720c */ /* 0x040fe20003f84070 */
[C---:B------:R-:W-:Y:S01]  /*d620*/  IMAD R11, R22.reuse, R2, R11 ;  /* 0x00000002160b7224 */ /* 0x040fe200078e020b */
[----:B------:R-:W-:Y:S01]  /*d630*/  ISETP.GT.U32.AND P3, PT, R22, R18, PT ;  /* 0x000000121600720c */ /* 0x000fe20003f64070 */
[--C-:B------:R-:W-:Y:S01]  /*d640*/  @!P1 IMAD.IADD R20, R20, 0x1, -R22.reuse ;  /* 0x0000000114149824 */ /* 0x100fe200078e0a16 */
[C---:B------:R-:W-:Y:S01]  /*d650*/  ISETP.GT.U32.AND P6, PT, R22.reuse, R21, PT ;  /* 0x000000151600720c */ /* 0x040fe20003fc4070 */
[----:B------:R-:W-:Y:S01]  /*d660*/  @!P0 IMAD.IADD R17, R17, 0x1, -R22 ;  /* 0x0000000111118824 */ /* 0x000fe200078e0a16 */
[----:B------:R-:W-:-:S02]  /*d670*/  ISETP.GT.U32.AND P1, PT, R22, R11, PT ;  /* 0x0000000b1600720c */ /* 0x000fc40003f24070 */
[----:B------:R-:W-:Y:S02]  /*d680*/  ISETP.GE.AND P0, PT, R29, RZ, PT ;  /* 0x000000ff1d00720c */ /* 0x000fe40003f06270 */
[----:B------:R-:W0:Y:S03]  /*d690*/  S2R R29, SR_TID.X ;  /* 0x00000000001d7919 */ /* 0x000e260000002100 */
[--C-:B------:R-:W-:Y:S02]  /*d6a0*/  @!P4 IMAD.IADD R28, R28, 0x1, -R22.reuse ;  /* 0x000000011c1cc824 */ /* 0x100fe400078e0a16 */
[--C-:B------:R-:W-:Y:S02]  /*d6b0*/  @!P3 IMAD.IADD R18, R18, 0x1, -R22.reuse ;  /* 0x000000011212b824 */ /* 0x100fe400078e0a16 */
[--C-:B------:R-:W-:Y:S02]  /*d6c0*/  @!P6 IMAD.IADD R21, R21, 0x1, -R22.reuse ;  /* 0x000000011515e824 */ /* 0x100fe400078e0a16 */
[----:B------:R-:W-:Y:S01]  /*d6d0*/  @!P1 IMAD.IADD R11, R11, 0x1, -R22 ;  /* 0x000000010b0b9824 */ /* 0x000fe200078e0a16 */
[----:B------:R-:W-:-:S02]  /*d6e0*/  ISETP.GT.U32.AND P1, PT, R22, R28, PT ;  /* 0x0000001c1600720c */ /* 0x000fc40003f24070 */
[----:B------:R-:W-:Y:S01]  /*d6f0*/  ISETP.GE.AND P3, PT, R4, RZ, PT ;  /* 0x000000ff0400720c */ /* 0x000fe20003f66270 */
[----:B------:R-:W-:Y:S01]  /*d700*/  VIADD R4, R23, 0x4 ;  /* 0x0000000417047836 */ /* 0x000fe20000000000 */
[C---:B------:R-:W-:Y:S02]  /*d710*/  ISETP.GT.U32.AND P2, PT, R22.reuse, R18, PT ;  /* 0x000000121600720c */ /* 0x040fe40003f44070 */
[----:B------:R-:W-:Y:S02]  /*d720*/  ISETP.GT.U32.AND P6, PT, R22, R21, PT ;  /* 0x000000151600720c */ /* 0x000fe40003fc4070 */
[----:B------:R-:W-:Y:S02]  /*d730*/  IABS R5, R4 ;  /* 0x0000000400057213 */ /* 0x000fe40000000000 */
[----:B------:R-:W-:-:S03]  /*d740*/  ISETP.GE.AND P4, PT, R9, RZ, PT ;  /* 0x000000ff0900720c */ /* 0x000fc60003f86270 */
[----:B------:R-:W-:Y:S02]  /*d750*/  IMAD.MOV.U32 R24, RZ, RZ, R5 ;  /* 0x000000ffff187224 */ /* 0x000fe400078e0005 */
[--C-:B------:R-:W-:Y:S01]  /*d760*/  @!P1 IMAD.IADD R28, R28, 0x1, -R22.reuse ;  /* 0x000000011c1c9824 */ /* 0x100fe200078e0a16 */
[----:B------:R-:W-:Y:S01]  /*d770*/  ISETP.GE.AND P1, PT, R7, RZ, PT ;  /* 0x000000ff0700720c */ /* 0x000fe20003f26270 */
[----:B------:R-:W-:Y:S01]  /*d780*/  VIADD R5, R23, 0x2 ;  /* 0x0000000217057836 */ /* 0x000fe20000000000 */
[----:B------:R-:W1:Y:S01]  /*d790*/  S2R R7, SR_TID.X ;  /* 0x0000000000077919 */ /* 0x000e620000002100 */
[----:B------:R-:W-:Y:S01]  /*d7a0*/  @!P2 IMAD.IADD R18, R18, 0x1, -R22 ;  /* 0x000000011212a824 */ /* 0x000fe200078e0a16 */
[----:B------:R-:W-:Y:S01]  /*d7b0*/  ISETP.GE.AND P2, PT, R26, RZ, PT ;  /* 0x000000ff1a00720c */ /* 0x000fe20003f46270 */
[----:B------:R-:W-:Y:S01]  /*d7c0*/  IMAD.HI.U32 R23, R0, R24, RZ ;  /* 0x0000001800177227 */ /* 0x000fe200078e00ff */
[----:B------:R-:W-:-:S03]  /*d7d0*/  IABS R2, R5 ;  /* 0x0000000500027213 */ /* 0x000fc60000000000 */
[----:B------:R-:W-:Y:S01]  /*d7e0*/  @!P6 IMAD.IADD R21, R21, 0x1, -R22 ;  /* 0x000000011515e824 */ /* 0x000fe200078e0a16 */
[----:B------:R-:W-:Y:S01]  /*d7f0*/  ISETP.GE.AND P6, PT, R10, RZ, PT ;  /* 0x000000ff0a00720c */ /* 0x000fe20003fc6270 */
[----:B------:R-:W-:Y:S01]  /*d800*/  IMAD.MOV R23, RZ, RZ, -R23 ;  /* 0x000000ffff177224 */ /* 0x000fe200078e0a17 */
[----:B0-----:R-:W-:Y:S01]  /*d810*/  SHF.R.U32.HI R29, RZ, 0x5, R29 ;  /* 0x00000005ff1d7819 */ /* 0x001fe2000001161d */
[----:B------:R-:W-:Y:S02]  /*d820*/  IMAD.MOV.U32 R9, RZ, RZ, R2 ;  /* 0x000000ffff097224 */ /* 0x000fe400078e0002 */
[----:B------:R-:W-:Y:S01]  /*d830*/  IMAD R23, R22, R23, R24 ;  /* 0x0000001716177224 */ /* 0x000fe200078e0218 */
[----:B------:R-:W-:Y:S01]  /*d840*/  SGXT.U32 R29, R29, 0x2 ;  /* 0x000000021d1d781a */ /* 0x000fe20000000000 */
[----:B------:R-:W-:-:S03]  /*d850*/  IMAD.HI.U32 R0, R0, R9, RZ ;  /* 0x0000000900007227 */ /* 0x000fc600078e00ff */
[----:B------:R-:W-:Y:S01]  /*d860*/  LOP3.LUT R29, R29, 0x3c, RZ, 0xfc, !PT ;  /* 0x0000003c1d1d7812 */ /* 0x000fe200078efcff */
[----:B------:R-:W-:Y:S01]  /*d870*/  @!P2 IMAD.MOV R19, RZ, RZ, -R19 ;  /* 0x000000ffff13a224 */ /* 0x000fe200078e0a13 */
[C---:B------:R-:W-:Y:S01]  /*d880*/  ISETP.GT.U32.AND P2, PT, R22.reuse, R17, PT ;  /* 0x000000111600720c */ /* 0x040fe20003f44070 */
[----:B------:R-:W-:Y:S01]  /*d890*/  @!P4 IMAD.MOV R21, RZ, RZ, -R21 ;  /* 0x000000ffff15c224 */ /* 0x000fe200078e0a15 */
[----:B------:R-:W-:Y:S01]  /*d8a0*/  ISETP.GT.U32.AND P4, PT, R22, R23, PT ;  /* 0x000000171600720c */ /* 0x000fe20003f84070 */
[----:B------:R-:W-:Y:S01]  /*d8b0*/  @!P6 IMAD.MOV R20, RZ, RZ, -R20 ;  /* 0x000000ffff14e224 */ /* 0x000fe200078e0a14 */
[----:B------:R-:W-:Y:S01]  /*d8c0*/  ISETP.GE.AND P6, PT, R6, RZ, PT ;  /* 0x000000ff0600720c */ /* 0x000fe20003fc6270 */
[----:B------:R-:W-:Y:S02]  /*d8d0*/  IMAD.MOV R0, RZ, RZ, -R0 ;  /* 0x000000ffff007224 */ /* 0x000fe400078e0a00 */
[----:B------:R-:W-:Y:S02]  /*d8e0*/  IMAD R6, R29, UR6, RZ ;  /* 0x000000061d067c24 */ /* 0x000fe4000f8e02ff */
[----:B------:R-:W-:-:S02]  /*d8f0*/  IMAD R2, RZ, RZ, -UR6 ;  /* 0x80000006ff027e24 */ /* 0x000fc4000f8e02ff */
[----:B------:R-:W-:Y:S01]  /*d900*/  @!P3 IMAD.MOV R18, RZ, RZ, -R18 ;  /* 0x000000ffff12b224 */ /* 0x000fe200078e0a12 */
[C---:B------:R-:W-:Y:S01]  /*d910*/  ISETP.GT.U32.AND P3, PT, R22.reuse, R11, PT ;  /* 0x0000000b1600720c */ /* 0x040fe20003f64070 */
[----:B------:R-:W-:Y:S01]  /*d920*/  IMAD R24, R22, R0, R9 ;  /* 0x0000000016187224 */ /* 0x000fe200078e0209 */
[----:B------:R-:W-:Y:S01]  /*d930*/  STL [R1+0xd30], R27 ;  /* 0x000d301b01007387 */ /* 0x000fe20000100800 */
[----:B------:R-:W-:-:S03]  /*d940*/  IMAD R0, R2, 0x4, R6 ;  /* 0x0000000402007824 */ /* 0x000fc600078e0206 */
[----:B------:R-:W-:Y:S01]  /*d950*/  STL [R1+0xd34], R25 ;  /* 0x000d341901007387 */ /* 0x000fe20000100800 */
[----:B------:R-:W-:-:S03]  /*d960*/  IMAD R9, R2, 0x4, R0 ;  /* 0x0000000402097824 */ /* 0x000fc600078e0200 */
[----:B------:R-:W-:Y:S01]  /*d970*/  STL [R1+0xd38], R12 ;  /* 0x000d380c01007387 */ /* 0x000fe20000100800 */
[----:B------:R-:W-:-:S03]  /*d980*/  @!P2 IMAD.IADD R17, R17, 0x1, -R22 ;  /* 0x000000011111a824 */ /* 0x000fc600078e0a16 */
[----:B------:R-:W-:Y:S01]  /*d990*/  STL [R1+0xd3c], R14 ;  /* 0x000d3c0e01007387 */ /* 0x000fe20000100800 */
[----:B------:R-:W-:Y:S01]  /*d9a0*/  @!P4 IMAD.IADD R23, R23, 0x1, -R22 ;  /* 0x000000011717c824 */ /* 0x000fe200078e0a16 */
[----:B------:R-:W-:Y:S02]  /*d9b0*/  ISETP.GT.U32.AND P2, PT, R22, R24, PT ;  /* 0x000000181600720c */ /* 0x000fe40003f44070 */
[----:B------:R-:W-:Y:S01]  /*d9c0*/  STL [R1+0xd40], R15 ;  /* 0x000d400f01007387 */ /* 0x000fe20000100800 */
[----:B------:R-:W-:-:S03]  /*d9d0*/  IMAD R10, R2, 0x4, R9 ;  /* 0x00000004020a7824 */ /* 0x000fc600078e0209 */
[----:B------:R-:W-:Y:S01]  /*d9e0*/  STL [R1+0xd44], R16 ;  /* 0x000d441001007387 */ /* 0x000fe20000100800 */
[----:B-1----:R-:W-:-:S03]  /*d9f0*/  IMAD.SHL.U32 R6, R7, 0x8, RZ ;  /* 0x0000000807067824 */ /* 0x002fc600078e00ff */
[----:B------:R-:W-:Y:S01]  /*da00*/  STL [R1+0xd48], R18 ;  /* 0x000d481201007387 */ /* 0x000fe20000100800 */
[----:B------:R-:W-:-:S03]  /*da10*/  ISETP.GT.U32.AND P4, PT, R22, R23, PT ;  /* 0x000000171600720c */ /* 0x000fc60003f84070 */
[----:B------:R-:W-:Y:S04]  /*da20*/  STL [R1+0xd4c], R19 ;  /* 0x000d4c1301007387 */ /* 0x000fe80000100800 */
[----:B------:R-:W-:Y:S01]  /*da30*/  STL [R1+0xd50], R20 ;  /* 0x000d501401007387 */ /* 0x000fe20000100800 */
[----:B------:R-:W-:-:S03]  /*da40*/  @!P3 IMAD.IADD R11, R11, 0x1, -R22 ;  /* 0x000000010b0bb824 */ /* 0x000fc600078e0a16 */
[----:B------:R-:W-:Y:S01]  /*da50*/  STL [R1+0xd54], R21 ;  /* 0x000d541501007387 */ /* 0x000fe20000100800 */
[----:B------:R-:W-:-:S03]  /*da60*/  ISETP.GE.AND P3, PT, R4, RZ, PT ;  /* 0x000000ff0400720c */ /* 0x000fc60003f66270 */
[----:B------:R0:W-:Y:S01]  /*da70*/  STL [R1+0x3f8], R0 ;  /* 0x0003f80001007387 */ /* 0x0001e20000100800 */
[----:B------:R-:W-:-:S03]  /*da80*/  LOP3.LUT R4, R7, 0x60, RZ, 0xc0, !PT ;  /* 0x0000006007047812 */ /* 0x000fc600078ec0ff */
[----:B------:R-:W-:Y:S01]  /*da90*/  STL [R1+0x400], R9 ;  /* 0x0004000901007387 */ /* 0x000fe20000100800 */
[----:B------:R-:W-:-:S03]  /*daa0*/  LOP3.LUT R6, R6, 0x30, RZ, 0xc0, !PT ;  /* 0x0000003006067812 */ /* 0x000fc600078ec0ff */
[----:B------:R1:W-:Y:S01]  /*dab0*/  STL [R1+0x3f0], R10 ;  /* 0x0003f00a01007387 */ /* 0x0003e20000100800 */
[C---:B0-----:R-:W-:Y:S02]  /*dac0*/  LOP3.LUT R0, R7.reuse, 0x7, RZ, 0xc0, !PT ;  /* 0x0000000707007812 */ /* 0x041fe400078ec0ff */
[----:B------:R-:W-:Y:S01]  /*dad0*/  LOP3.LUT R29, R7, 0x3f, RZ, 0xc0, !PT ;  /* 0x0000003f071d7812 */ /* 0x000fe200078ec0ff */
[----:B-1----:R-:W-:Y:S02]  /*dae0*/  IMAD R10, R2, 0x4, R10 ;  /* 0x00000004020a7824 */ /* 0x002fe400078e020a */
[----:B------:R-:W-:Y:S02]  /*daf0*/  @!P2 IMAD.IADD R24, R24, 0x1, -R22 ;  /* 0x000000011818a824 */ /* 0x000fe400078e0a16 */
[C---:B------:R-:W-:Y:S01]  /*db00*/  IMAD R4, R0.reuse, 0x4, R4 ;  /* 0x0000000400047824 */ /* 0x040fe200078e0204 */
[----:B------:R0:W-:Y:S01]  /*db10*/  STL [R1+0x3f4], R10 ;  /* 0x0003f40a01007387 */ /* 0x0001e20000100800 */
[----:B------:R-:W-:-:S02]  /*db20*/  IMAD R6, R0, 0x40, R6 ;  /* 0x0000004000067824 */ /* 0x000fc400078e0206 */
[----:B------:R-:W-:Y:S02]  /*db30*/  IMAD.SHL.U32 R7, R7, 0x2, RZ ;  /* 0x0000000207077824 */ /* 0x000fe400078e00ff */
[----:B------:R-:W-:Y:S02]  /*db40*/  IMAD.SHL.U32 R0, R0, 0x10, RZ ;  /* 0x0000001000007824 */ /* 0x000fe400078e00ff */
[----:B------:R-:W-:Y:S02]  /*db50*/  IMAD.SHL.U32 R9, R29, 0x2, RZ ;  /* 0x000000021d097824 */ /* 0x000fe400078e00ff */
[----:B0-----:R-:W-:Y:S01]  /*db60*/  IMAD R10, R2, 0x4, R10 ;  /* 0x00000004020a7824 */ /* 0x001fe200078e020a */
[----:B------:R-:W-:Y:S01]  /*db70*/  ISETP.GT.U32.AND P2, PT, R22, R24, PT ;  /* 0x000000181600720c */ /* 0x000fe20003f44070 */
[----:B------:R-:W-:Y:S01]  /*db80*/  @!P4 IMAD.IADD R23, R23, 0x1, -R22 ;  /* 0x000000011717c824 */ /* 0x000fe200078e0a16 */
[----:B------:R-:W-:Y:S02]  /*db90*/  ISETP.GE.AND P4, PT, R5, RZ, PT ;  /* 0x000000ff0500720c */ /* 0x000fe40003f86270 */
[----:B------:R0:W-:Y:S01]  /*dba0*/  STL [R1+0x3fc], R10 ;  /* 0x0003fc0a01007387 */ /* 0x0001e20000100800 */
[----:B------:R-:W-:-:S02]  /*dbb0*/  LOP3.LUT R5, R0, 0x30, R7, 0x78, !PT ;  /* 0x0000003000057812 */ /* 0x000fc400078e7807 */
[----:B------:R-:W-:Y:S01]  /*dbc0*/  LOP3.LUT R0, R8, R9, RZ, 0x3c, !PT ;  /* 0x0000000908007212 */ /* 0x000fe200078e3cff */
[----:B0-----:R-:W-:-:S04]  /*dbd0*/  IMAD R10, R2, 0x4, R10 ;  /* 0x00000004020a7824 */ /* 0x001fc800078e020a */
[----:B------:R-:W-:Y:S01]  /*dbe0*/  IMAD R2, R2, 0x4, R10 ;  /* 0x0000000402027824 */ /* 0x000fe200078e020a */
[----:B------:R-:W-:Y:S01]  /*dbf0*/  STL [R1+0x40c], R10 ;  /* 0x00040c0a01007387 */ /* 0x000fe20000100800 */
[----:B------:R-:W-:-:S03]  /*dc00*/  IMAD.U32 R4, R4, 0x20, R5 ;  /* 0x0000002004047824 */ /* 0x000fc600078e0005 */
[----:B------:R0:W-:Y:S01]  /*dc10*/  STL [R1+0xc74], R0 ;  /* 0x000c740001007387 */ /* 0x0001e20000100800 */
[----:B------:R-:W-:-:S03]  /*dc20*/  @!P2 IMAD.IADD R24, R24, 0x1, -R22 ;  /* 0x000000011818a824 */ /* 0x000fc600078e0a16 */
[----:B------:R1:W-:Y:S01]  /*dc30*/  STL [R1+0x414], R2 ;  /* 0x0004140201007387 */ /* 0x0003e20000100800 */
[----:B0-----:R-:W-:-:S03]  /*dc40*/  IMAD R0, RZ, RZ, -UR6 ;  /* 0x80000006ff007e24 */ /* 0x001fc6000f8e02ff */
[----:B------:R0:W-:Y:S01]  /*dc50*/  STL [R1+0x2c0], R4 ;  /* 0x0002c00401007387 */ /* 0x0001e20000100800 */
[----:B------:R-:W-:Y:S02]  /*dc60*/  IMAD.MOV.U32 R22, RZ, RZ, R28 ;  /* 0x000000ffff167224 */ /* 0x000fe400078e001c */
[C---:B-1----:R-:W-:Y:S02]  /*dc70*/  IMAD R2, R0.reuse, 0x4, R2 ;  /* 0x0000000400027824 */ /* 0x042fe400078e0202 */
[----:B------:R-:W-:Y:S02]  /*dc80*/  @!P0 IMAD.MOV R22, RZ, RZ, -R22 ;  /* 0x000000ffff168224 */ /* 0x000fe400078e0a16 */
[C---:B0-----:R-:W-:Y:S01]  /*dc90*/  IMAD R4, R0.reuse, 0x4, R2 ;  /* 0x0000000400047824 */ /* 0x041fe200078e0202 */
[----:B------:R0:W-:Y:S03]  /*dca0*/  STL [R1+0x408], R2 ;  /* 0x0004080201007387 */ /* 0x0001e60000100800 */
[----:B------:R-:W-:Y:S01]  /*dcb0*/  IMAD R15, R0, 0x4, R4 ;  /* 0x00000004000f7824 */ /* 0x000fe200078e0204 */
[----:B------:R-:W-:Y:S04]  /*dcc0*/  STL [R1+0xd58], R22 ;  /* 0x000d581601007387 */ /* 0x000fe80000100800 */
[----:B------:R1:W-:Y:S04]  /*dcd0*/  STL [R1+0x404], R4 ;  /* 0x0004040401007387 */ /* 0x0003e80000100800 */
[----:B------:R-:W-:Y:S01]  /*dce0*/  STL [R1+0xc20], R15 ;  /* 0x000c200f01007387 */ /* 0x000fe20000100800 */
[----:B0-----:R-:W-:-:S03]  /*dcf0*/  IMAD R2, R29, UR7, RZ ;  /* 0x000000071d027c24 */ /* 0x001fc6000f8e02ff */
[----:B------:R-:W4:Y:S04]  /*dd00*/  LDL.LU R14, [R1+0x3c8] ;  /* 0x0003c800010e7983 */ /* 0x000f280000300800 */
[----:B------:R-:W5:Y:S04]  /*dd10*/  LDL.LU R12, [R1+0x3c4] ;  /* 0x0003c400010c7983 */ /* 0x000f680000300800 */
[----:B------:R-:W5:Y:S01]  /*dd20*/  LDL.LU R25, [R1+0x3c0] ;  /* 0x0003c00001197983 */ /* 0x000f620000300800 */
[----:B--2---:R-:W-:Y:S02]  /*dd30*/  ISETP.NE.AND P0, PT, R13, RZ, PT ;  /* 0x000000ff0d00720c */ /* 0x004fe40003f05270 */
[----:B------:R-:W-:Y:S01]  /*dd40*/  LOP3.LUT R28, RZ, R13, RZ, 0x33, !PT ;  /* 0x0000000dff1c7212 */ /* 0x000fe200078e33ff */
[----:B------:R-:W2:Y:S01]  /*dd50*/  LDL.LU R27, [R1+0x3bc] ;  /* 0x0003bc00011b7983 */ /* 0x000ea20000300800 */
[----:B---3--:R-:W-:-:S03]  /*dd60*/  LEA R13, P2, R2, UR8, 0x1 ;  /* 0x00000008020d7c11 */ /* 0x008fc6000f8408ff */
[----:B------:R-:W3:Y:S04]  /*dd70*/  LDL.LU R26, [R1+0x3b8] ;  /* 0x0003b800011a7983 */ /* 0x000ee80000300800 */
[----:B------:R-:W3:Y:S01]  /*dd80*/  LDL.LU R2, [R1+0x3b4] ;  /* 0x0003b40001027983 */ /* 0x000ee20000300800 */
[----:B------:R-:W-:-:S03]  /*dd90*/  LOP3.LUT R6, R6, 0x10, R7, 0x78, !PT ;  /* 0x0000001006067812 */ /* 0x000fc600078e7807 */
[----:B------:R-:W3:Y:S04]  /*dda0*/  LDL.LU R10, [R1+0x48] ;  /* 0x00004800010a7983 */ /* 0x000ee80000300800 */
[----:B------:R-:W3:Y:S04]  /*ddb0*/  LDL.LU R9, [R1+0x54] ;  /* 0x0000540001097983 */ /* 0x000ee80000300800 */
[----:B------:R-:W3:Y:S04]  /*ddc0*/  LDL.LU R8, [R1+0x5c] ;  /* 0x00005c0001087983 */ /* 0x000ee80000300800 */
[----:B------:R-:W3:Y:S04]  /*ddd0*/  LDL.LU R7, [R1+0xe8] ;  /* 0x0000e80001077983 */ /* 0x000ee80000300800 */
[----:B------:R-:W3:Y:S04]  /*dde0*/  LDL.LU R6, [R1+0xec] ;  /* 0x0000ec0001067983 */ /* 0x000ee80000300800 */
[----:B------:R-:W3:Y:S04]  /*ddf0*/  LDL.LU R5, [R1+0xf0] ;  /* 0x0000f00001057983 */ /* 0x000ee80000300800 */
[----:B-1----:R-:W3:Y:S01]  /*de00*/  LDL.LU R4, [R1+0xf4] ;  /* 0x0000f40001047983 */ /* 0x002ee20000300800 */
[----:B------:R-:W-:-:S03]  /*de10*/  @!P6 IMAD.MOV R17, RZ, RZ, -R17 ;  /* 0x000000ffff11e224 */ /* 0x000fc600078e0a11 */
[----:B------:R-:W3:Y:S01]  /*de20*/  LDL.LU R29, [R1+0xf8] ;  /* 0x0000f800011d7983 */ /* 0x000ee20000300800 */
[----:B------:R-:W-:-:S03]  /*de30*/  @!P1 IMAD.MOV R11, RZ, RZ, -R11 ;  /* 0x000000ffff0b9224 */ /* 0x000fc600078e0a0b */
[----:B------:R0:W-:Y:S01]  /*de40*/  STL [R1+0xc9c], R13 ;  /* 0x000c9c0d01007387 */ /* 0x0001e20000100800 */
[----:B------:R-:W-:Y:S02]  /*de50*/  @!P3 IMAD.MOV R23, RZ, RZ, -R23 ;  /* 0x000000ffff17b224 */ /* 0x000fe400078e0a17 */
[----:B------:R-:W-:Y:S01]  /*de60*/  @!P4 IMAD.MOV R24, RZ, RZ, -R24 ;  /* 0x000000ffff18c224 */ /* 0x000fe200078e0a18 */
[----:B------:R-:W-:Y:S01]  /*de70*/  STL [R1+0xd5c], R0 ;  /* 0x000d5c0001007387 */ /* 0x000fe20000100800 */
[----:B------:R-:W-:Y:S02]  /*de80*/  @!P5 IMAD.MOV R3, RZ, RZ, -R3 ;  /* 0x000000ffff03d224 */ /* 0x000fe400078e0a03 */
[----:B0-----:R-:W-:-:S05]  /*de90*/  IMAD R13, R0, 0x4, R15 ;  /* 0x00000004000d7824 */ /* 0x001fca00078e020f */
[----:B------:R-:W-:Y:S04]  /*dea0*/  STL [R1+0x410], R13 ;  /* 0x0004100d01007387 */ /* 0x000fe80000100800 */
[----:B------:R-:W-:Y:S04]  /*deb0*/  STL [R1+0xd60], R17 ;  /* 0x000d601101007387 */ /* 0x000fe80000100800 */
[----:B------:R4:W-:Y:S04]  /*dec0*/  STL [R1+0xd64], R11 ;  /* 0x000d640b01007387 */ /* 0x0009e80000100800 */
[----:B------:R-:W-:Y:S04]  /*ded0*/  STL [R1+0xd68], R23 ;  /* 0x000d681701007387 */ /* 0x000fe80000100800 */
[----:B------:R-:W-:Y:S04]  /*dee0*/  STL [R1+0xd6c], R24 ;  /* 0x000d6c1801007387 */ /* 0x000fe80000100800 */
[----:B------:R0:W-:Y:S01]  /*def0*/  STL [R1+0xd70], R3 ;  /* 0x000d700301007387 */ /* 0x0001e20000100800 */
[----:B----4-:R-:W-:-:S02]  /*df00*/  SEL R11, R28, R14, !P0 ;  /* 0x0000000e1c0b7207 */ /* 0x010fc40004000000 */
[----:B-----5:R-:W-:-:S03]  /*df10*/  SEL R0, R28, R12, !P0 ;  /* 0x0000000c1c007207 */ /* 0x020fc60004000000 */
[----:B------:R2:W-:Y:S01]  /*df20*/  STL [R1+0x8], R11 ;  /* 0x0000080b01007387 */ /* 0x0005e20000100800 */
[----:B0-----:R-:W-:-:S03]  /*df30*/  SEL R3, R28, R25, !P0 ;  /* 0x000000191c037207 */ /* 0x001fc60004000000 */
[----:B------:R3:W-:Y:S04]  /*df40*/  STL [R1+0x10], R0 ;  /* 0x0000100001007387 */ /* 0x0007e80000100800 */
[----:B------:R0:W-:Y:S01]  /*df50*/  STL [R1+0x1c], R3 ;  /* 0x00001c0301007387 */ /* 0x0001e20000100800 */
[C---:B--2---:R-:W-:Y:S02]  /*df60*/  SEL R11, R28.reuse, R27, !P0 ;  /* 0x0000001b1c0b7207 */ /* 0x044fe40004000000 */
[----:B---3--:R-:W-:-:S03]  /*df70*/  SEL R0, R28, R26, !P0 ;  /* 0x0000001a1c007207 */ /* 0x008fc60004000000 */
[----:B------:R-:W-:Y:S01]  /*df80*/  STL [R1+0x30], R11 ;  /* 0x0000300b01007387 */ /* 0x000fe20000100800 */
[----:B0-----:R-:W-:-:S03]  /*df90*/  SEL R3, R28, R2, !P0 ;  /* 0x000000021c037207 */ /* 0x001fc60004000000 */
[----:B------:R0:W-:Y:S01]  /*dfa0*/  STL [R1+0x38], R0 ;  /* 0x0000380001007387 */ /* 0x0001e20000100800 */
[----:B------:R-:W-:-:S03]  /*dfb0*/  SEL R2, R28, R10, !P0 ;  /* 0x0000000a1c027207 */ /* 0x000fc60004000000 */
[----:B------:R1:W-:Y:S01]  /*dfc0*/  STL [R1+0x40], R3 ;  /* 0x0000400301007387 */ /* 0x0003e20000100800 */
[----:B0-----:R-:W-:-:S03]  /*dfd0*/  SEL R0, R28, R9, !P0 ;  /* 0x000000091c007207 */ /* 0x001fc60004000000 */
[----:B------:R0:W-:Y:S01]  /*dfe0*/  STL [R1+0x48], R2 ;  /* 0x0000480201007387 */ /* 0x0001e20000100800 */
[----:B-1----:R-:W-:-:S03]  /*dff0*/  SEL R3, R28, R8, !P0 ;  /* 0x000000081c037207 */ /* 0x002fc60004000000 */
[----:B------:R1:W-:Y:S04]  /*e000*/  STL [R1+0x54], R0 ;  /* 0x0000540001007387 */ /* 0x0003e80000100800 */
[----:B------:R2:W-:Y:S01]  /*e010*/  STL [R1+0x5c], R3 ;  /* 0x00005c0301007387 */ /* 0x0005e20000100800 */
[C---:B0-----:R-:W-:Y:S02]  /*e020*/  SEL R2, R28.reuse, R7, !P0 ;  /* 0x000000071c027207 */ /* 0x041fe40004000000 */
[----:B-1----:R-:W-:-:S03]  /*e030*/  SEL R0, R28, R6, !P0 ;  /* 0x000000061c007207 */ /* 0x002fc60004000000 */
[----:B------:R-:W-:Y:S01]  /*e040*/  STL [R1+0xe8], R2 ;  /* 0x0000e80201007387 */ /* 0x000fe20000100800 */
[----:B--2---:R-:W-:-:S03]  /*e050*/  SEL R3, R28, R5, !P0 ;  /* 0x000000051c037207 */ /* 0x004fc60004000000 */
[----:B------:R-:W-:Y:S04]  /*e060*/  STL [R1+0xec], R0 ;  /* 0x0000ec0001007387 */ /* 0x000fe80000100800 */
[----:B------:R0:W-:Y:S04]  /*e070*/  STL [R1+0xf0], R3 ;  /* 0x0000f00301007387 */ /* 0x0001e80000100800 */
[----:B0-----:R-:W2:Y:S01]  /*e080*/  LDL.LU R3, [R1+0x10c] ;  /* 0x00010c0001037983 */ /* 0x001ea20000300800 */
[C---:B------:R-:W-:Y:S02]  /*e090*/  SEL R2, R28.reuse, R4, !P0 ;  /* 0x000000041c027207 */ /* 0x040fe40004000000 */
[----:B------:R-:W-:-:S03]  /*e0a0*/  SEL R0, R28, R29, !P0 ;  /* 0x0000001d1c007207 */ /* 0x000fc60004000000 */
[----:B------:R-:W-:Y:S04]  /*e0b0*/  STL [R1+0xf4], R2 ;  /* 0x0000f40201007387 */ /* 0x000fe80000100800 */
[----:B--2---:R0:W-:Y:S04]  /*e0c0*/  STL [R1+0xdbc], R3 ;  /* 0x000dbc0301007387 */ /* 0x0041e80000100800 */
[----:B------:R-:W-:Y:S04]  /*e0d0*/  STL [R1+0xf8], R0 ;  /* 0x0000f80001007387 */ /* 0x000fe80000100800 */
[----:B0-----:R-:W2:Y:S04]  /*e0e0*/  LDL.LU R3, [R1+0x108] ;  /* 0x0001080001037983 */ /* 0x001ea80000300800 */
[----:B--2---:R0:W-:Y:S04]  /*e0f0*/  STL [R1+0xdc0], R3 ;  /* 0x000dc00301007387 */ /* 0x0041e80000100800 */
[----:B0-----:R-:W2:Y:S04]  /*e100*/  LDL.LU R3, [R1+0x100] ;  /* 0x0001000001037983 */ /* 0x001ea80000300800 */
[----:B--2---:R0:W-:Y:S04]  /*e110*/  STL [R1+0xdc4], R3 ;  /* 0x000dc40301007387 */ /* 0x0041e80000100800 */
[----:B0-----:R-:W2:Y:S04]  /*e120*/  LDL.LU R3, [R1+0xfc] ;  /* 0x0000fc0001037983 */ /* 0x001ea80000300800 */
[----:B------:R-:W3:Y:S04]  /*e130*/  LDL.LU R24, [R1+0x110] ;  /* 0x0001100001187983 */ /* 0x000ee80000300800 */
[----:B------:R-:W4:Y:S04]  /*e140*/  LDL.LU R23, [R1+0x114] ;  /* 0x0001140001177983 */ /* 0x000f280000300800 */
[----:B------:R-:W5:Y:S04]  /*e150*/  LDL.LU R11, [R1+0x118] ;  /* 0x00011800010b7983 */ /* 0x000f680000300800 */
[----:B------:R-:W3:Y:S04]  /*e160*/  LDL.LU R17, [R1+0x11c] ;  /* 0x00011c0001117983 */ /* 0x000ee80000300800 */
        /* <DEDUP_REMOVED lines=22> */
[----:B------:R-:W3:Y:S01]  /*e2d0*/  LDL.LU R29, [R1+0x1ec] ;  /* 0x0001ec00011d7983 */ /* 0x000ee20000300800 */
[----:B--2---:R-:W-:-:S05]  /*e2e0*/  SEL R3, R28, R3, !P0 ;  /* 0x000000031c037207 */ /* 0x004fca0004000000 */
[----:B------:R0:W-:Y:S04]  /*e2f0*/  STL [R1+0xfc], R3 ;  /* 0x0000fc0301007387 */ /* 0x0001e80000100800 */
[----:B0-----:R-:W2:Y:S02]  /*e300*/  LDL.LU R3, [R1+0xdc4] ;  /* 0x000dc40001037983 */ /* 0x001ea40000300800 */
[----:B--2---:R-:W-:-:S05]  /*e310*/  SEL R3, R28, R3, !P0 ;  /* 0x000000031c037207 */ /* 0x004fca0004000000 */
[----:B------:R0:W-:Y:S04]  /*e320*/  STL [R1+0x100], R3 ;  /* 0x0001000301007387 */ /* 0x0001e80000100800 */
[----:B0-----:R-:W2:Y:S02]  /*e330*/  LDL.LU R3, [R1+0xdc0] ;  /* 0x000dc00001037983 */ /* 0x001ea40000300800 */
[----:B--2---:R-:W-:-:S05]  /*e340*/  SEL R3, R28, R3, !P0 ;  /* 0x000000031c037207 */ /* 0x004fca0004000000 */
[----:B------:R0:W-:Y:S04]  /*e350*/  STL [R1+0x108], R3 ;  /* 0x0001080301007387 */ /* 0x0001e80000100800 */
[----:B0-----:R-:W2:Y:S02]  /*e360*/  LDL.LU R3, [R1+0xdbc] ;  /* 0x000dbc0001037983 */ /* 0x001ea40000300800 */
[----:B--2---:R-:W-:-:S05]  /*e370*/  SEL R3, R28, R3, !P0 ;  /* 0x000000031c037207 */ /* 0x004fca0004000000 */
[----:B------:R3:W-:Y:S02]  /*e380*/  STL [R1+0x10c], R3 ;  /* 0x00010c0301007387 */ /* 0x0007e40000100800 */
[C---:B---3--:R-:W-:Y:S02]  /*e390*/  SEL R3, R28.reuse, R24, !P0 ;  /* 0x000000181c037207 */ /* 0x048fe40004000000 */
[C---:B----4-:R-:W-:Y:S02]  /*e3a0*/  SEL R24, R28.reuse, R23, !P0 ;  /* 0x000000171c187207 */ /* 0x050fe40004000000 */
[C---:B-----5:R-:W-:Y:S01]  /*e3b0*/  SEL R23, R28.reuse, R11, !P0 ;  /* 0x0000000b1c177207 */ /* 0x060fe20004000000 */
[----:B------:R0:W-:Y:S01]  /*e3c0*/  STL [R1+0x110], R3 ;  /* 0x0001100301007387 */ /* 0x0001e20000100800 */
[----:B------:R-:W-:-:S03]  /*e3d0*/  SEL R11, R28, R0, !P0 ;  /* 0x000000001c0b7207 */ /* 0x000fc60004000000 */
[----:B------:R-:W-:Y:S01]  /*e3e0*/  STL [R1+0x114], R24 ;  /* 0x0001141801007387 */ /* 0x000fe20000100800 */
[C---:B------:R-:W-:Y:S02]  /*e3f0*/  SEL R0, R28.reuse, R13, !P0 ;  /* 0x0000000d1c007207 */ /* 0x040fe40004000000 */
[C---:B0-----:R-:W-:Y:S01]  /*e400*/  SEL R3, R28.reuse, R17, !P0 ;  /* 0x000000111c037207 */ /* 0x041fe20004000000 */
[----:B------:R-:W-:Y:S04]  /*e410*/  STL [R1+0x118], R23 ;  /* 0x0001181701007387 */ /* 0x000fe80000100800 */
[----:B------:R0:W-:Y:S04]  /*e420*/  STL [R1+0x11c], R3 ;  /* 0x00011c0301007387 */ /* 0x0001e80000100800 */
[----:B------:R1:W-:Y:S01]  /*e430*/  STL [R1+0x120], R11 ;  /* 0x0001200b01007387 */ /* 0x0003e20000100800 */
[----:B0-----:R-:W-:-:S03]  /*e440*/  SEL R3, R28, R22, !P0 ;  /* 0x000000161c037207 */ /* 0x001fc60004000000 */
[----:B------:R0:W-:Y:S01]  /*e450*/  STL [R1+0x124], R0 ;  /* 0x0001240001007387 */ /* 0x0001e20000100800 */
[----:B-1----:R-:W-:-:S03]  /*e460*/  SEL R11, R28, R21, !P0 ;  /* 0x000000151c0b7207 */ /* 0x002fc60004000000 */
        /* <DEDUP_REMOVED lines=8> */
[----:B------:R0:W-:Y:S01]  /*e4f0*/  STL [R1+0x13c], R11 ;  /* 0x00013c0b01007387 */ /* 0x0001e20000100800 */
[----:B--2---:R-:W-:-:S03]  /*e500*/  SEL R3, R28, R15, !P0 ;  /* 0x0000000f1c037207 */ /* 0x004fc60004000000 */
        /* <DEDUP_REMOVED lines=10> */
[----:B------:R-:W-:Y:S01]  /*e5b0*/  STL [R1+0x15c], R11 ;  /* 0x00015c0b01007387 */ /* 0x000fe20000100800 */
[----:B--2---:R-:W-:-:S03]  /*e5c0*/  SEL R3, R28, R2, !P0 ;  /* 0x000000021c037207 */ /* 0x004fc60004000000 */
        /* <DEDUP_REMOVED lines=555> */
[----:B0-----:R-:W2:Y:S01]  /*10880*/  LDL.LU R3, [R1+0xd74] ;  /* 0x000d740001037983 */ /* 0x001ea20000300800 */
[C---:B---3--:R-:W-:Y:S02]  /*10890*/  SEL R24, R28.reuse, R24, !P0 ;  /* 0x000000181c187207 */ /* 0x048fe40004000000 */
[C---:B----4-:R-:W-:Y:S02]  /*108a0*/  SEL R23, R28.reuse, R23, !P0 ;  /* 0x000000171c177207 */ /* 0x050fe40004000000 */
[C---:B-----5:R-:W-:Y:S02]  /*108b0*/  SEL R11, R28.reuse, R11, !P0 ;  /* 0x0000000b1c0b7207 */ /* 0x060fe40004000000 */
[----:B------:R-:W-:-:S02]  /*108c0*/  SEL R17, R28, R17, !P0 ;  /* 0x000000111c117207 */ /* 0x000fc40004000000 */
[C---:B------:R-:W-:Y:S02]  /*108d0*/  SEL R0, R28.reuse, R0, !P0 ;  /* 0x000000001c007207 */ /* 0x040fe40004000000 */
[C---:B------:R-:W-:Y:S02]  /*108e0*/  SEL R22, R28.reuse, R22, !P0 ;  /* 0x000000161c167207 */ /* 0x040fe40004000000 */
[C---:B------:R-:W-:Y:S02]  /*108f0*/  SEL R21, R28.reuse, R21, !P0 ;  /* 0x000000151c157207 */ /* 0x040fe40004000000 */
[C---:B------:R-:W-:Y:S02]  /*10900*/  SEL R20, R28.reuse, R20, !P0 ;  /* 0x000000141c147207 */ /* 0x040fe40004000000 */
[C---:B------:R-:W-:Y:S02]  /*10910*/  SEL R19, R28.reuse, R19, !P0 ;  /* 0x000000131c137207 */ /* 0x040fe40004000000 */
        /* <DEDUP_REMOVED lines=16> */
[----:B--2---:R-:W-:-:S05]  /*10a20*/  SEL R3, R28, R3, !P0 ;  /* 0x000000031c037207 */ /* 0x004fca0004000000 */
[----:B------:R0:W-:Y:S04]  /*10a30*/  STL [R1+0xcc], R3 ;  /* 0x0000cc0301007387 */ /* 0x0001e80000100800 */
[----:B0-----:R-:W2:Y:S04]  /*10a40*/  LDL.LU R3, [R1+0xd70] ;  /* 0x000d700001037983 */ /* 0x001ea80000300800 */
[----:B------:R0:W-:Y:S04]  /*10a50*/  STL [R1+0xc8], R24 ;  /* 0x0000c81801007387 */ /* 0x0001e80000100800 */
[----:B0-----:R-:W3:Y:S04]  /*10a60*/  LDL.LU R24, [R1+0xd6c] ;  /* 0x000d6c0001187983 */ /* 0x001ee80000300800 */
[----:B------:R0:W-:Y:S04]  /*10a70*/  STL [R1+0xc4], R23 ;  /* 0x0000c41701007387 */ /* 0x0001e80000100800 */
[----:B0-----:R-:W4:Y:S04]  /*10a80*/  LDL.LU R23, [R1+0xd68] ;  /* 0x000d680001177983 */ /* 0x001f280000300800 */
[----:B------:R0:W-:Y:S04]  /*10a90*/  STL [R1+0xc0], R11 ;  /* 0x0000c00b01007387 */ /* 0x0001e80000100800 */
[----:B0-----:R-:W5:Y:S04]  /*10aa0*/  LDL.LU R11, [R1+0xd64] ;  /* 0x000d6400010b7983 */ /* 0x001f680000300800 */
[----:B------:R0:W-:Y:S04]  /*10ab0*/  STL [R1+0xbc], R17 ;  /* 0x0000bc1101007387 */ /* 0x0001e80000100800 */
[----:B0-----:R-:W2:Y:S04]  /*10ac0*/  LDL.LU R17, [R1+0xd60] ;  /* 0x000d600001117983 */ /* 0x001ea80000300800 */
        /* <DEDUP_REMOVED lines=39> */
[----:B0-----:R-:W3:Y:S04]  /*10d40*/  LDL.LU R4, [R1+0xd10] ;  /* 0x000d100001047983 */ /* 0x001ee80000300800 */
[----:B------:R0:W-:Y:S04]  /*10d50*/  STL [R1+0x68], R29 ;  /* 0x0000681d01007387 */ /* 0x0001e80000100800 */
[----:B0-----:R-:W4:Y:S01]  /*10d60*/  LDL.LU R29, [R1+0xd0c] ;  /* 0x000d0c00011d7983 */ /* 0x001f220000300800 */
[----:B------:R-:W-:-:S02]  /*10d70*/  SEL R13, R28, R13, !P0 ;  /* 0x0000000d1c0d7207 */ /* 0x000fc40004000000 */
[----:B------:R-:W-:-:S03]  /*10d80*/  SEL R2, R28, R2, !P0 ;  /* 0x000000021c027207 */ /* 0x000fc60004000000 */
[----:B------:R-:W-:Y:S04]  /*10d90*/  STL [R1+0x64], R13 ;  /* 0x0000640d01007387 */ /* 0x000fe80000100800 */
[----:B------:R2:W-:Y:S02]  /*10da0*/  STL [R1+0x60], R2 ;  /* 0x0000600201007387 */ /* 0x0005e40000100800 */
[C---:B--2---:R-:W-:Y:S02]  /*10db0*/  SEL R2, R28.reuse, R5, !P0 ;  /* 0x000000051c027207 */ /* 0x044fe40004000000 */
[C---:B------:R-:W-:Y:S02]  /*10dc0*/  SEL R5, R28.reuse, R6, !P0 ;  /* 0x000000061c057207 */ /* 0x040fe40004000000 */
[----:B---3--:R-:W-:-:S02]  /*10dd0*/  SEL R4, R28, R4, !P0 ;  /* 0x000000041c047207 */ /* 0x008fc40004000000 */
[----:B----4-:R-:W-:-:S05]  /*10de0*/  SEL R13, R28, R29, !P0 ;  /* 0x0000001d1c0d7207 */ /* 0x010fca0004000000 */
[----:B------:R-:W-:Y:S04]  /*10df0*/  STL [R1+0x58], R13 ;  /* 0x0000580d01007387 */ /* 0x000fe80000100800 */
[----:B------:R0:W-:Y:S04]  /*10e00*/  STL [R1+0x50], R4 ;  /* 0x0000500401007387 */ /* 0x0001e80000100800 */
[----:B------:R1:W-:Y:S01]  /*10e10*/  STL [R1+0x4c], R2 ;  /* 0x00004c0201007387 */ /* 0x0003e20000100800 */
[----:B0-----:R-:W-:-:S03]  /*10e20*/  SEL R4, R28, R7, !P0 ;  /* 0x000000071c047207 */ /* 0x001fc60004000000 */
[----:B------:R0:W-:Y:S01]  /*10e30*/  STL [R1+0x44], R5 ;  /* 0x0000440501007387 */ /* 0x0001e20000100800 */
[----:B-1----:R-:W-:-:S03]  /*10e40*/  SEL R2, R28, R8, !P0 ;  /* 0x000000081c027207 */ /* 0x002fc60004000000 */
[----:B------:R1:W-:Y:S04]  /*10e50*/  STL [R1+0x3c], R4 ;  /* 0x00003c0401007387 */ /* 0x0003e80000100800 */
[----:B------:R2:W-:Y:S01]  /*10e60*/  STL [R1+0x34], R2 ;  /* 0x0000340201007387 */ /* 0x0005e20000100800 */
[C---:B0-----:R-:W-:Y:S02]  /*10e70*/  SEL R5, R28.reuse, R9, !P0 ;  /* 0x000000091c057207 */ /* 0x041fe40004000000 */
[C---:B-1----:R-:W-:Y:S02]  /*10e80*/  SEL R4, R28.reuse, R10, !P0 ;  /* 0x0000000a1c047207 */ /* 0x042fe40004000000 */
[C---:B--2---:R-:W-:Y:S01]  /*10e90*/  SEL R2, R28.reuse, R26, !P0 ;  /* 0x0000001a1c027207 */ /* 0x044fe20004000000 */
[----:B------:R0:W-:Y:S04]  /*10ea0*/  STL [R1+0x2c], R5 ;  /* 0x00002c0501007387 */ /* 0x0001e80000100800 */
[----:B------:R1:W-:Y:S04]  /*10eb0*/  STL [R1+0xcb0], R2 ;  /* 0x000cb00201007387 */ /* 0x0003e80000100800 */
[----:B------:R2:W-:Y:S01]  /*10ec0*/  STL [R1+0x28], R4 ;  /* 0x0000280401007387 */ /* 0x0005e20000100800 */
[----:B0-----:R-:W-:-:S02]  /*10ed0*/  SEL R5, R28, R12, !P0 ;  /* 0x0000000c1c057207 */ /* 0x001fc40004000000 */
[C---:B-1----:R-:W-:Y:S02]  /*10ee0*/  SEL R2, R28.reuse, R25, !P0 ;  /* 0x000000191c027207 */ /* 0x042fe40004000000 */
[----:B--2---:R-:W-:-:S05]  /*10ef0*/  SEL R4, R28, R27, !P0 ;  /* 0x0000001b1c047207 */ /* 0x004fca0004000000 */
[----:B------:R0:W-:Y:S04]  /*10f00*/  STL [R1+0x20], R4 ;  /* 0x0000200401007387 */ /* 0x0001e80000100800 */
[----:B------:R1:W-:Y:S04]  /*10f10*/  STL [R1+0x18], R2 ;  /* 0x0000180201007387 */ /* 0x0003e80000100800 */
[----:B------:R2:W-:Y:S01]  /*10f20*/  STL [R1+0x14], R5 ;  /* 0x0000140501007387 */ /* 0x0005e20000100800 */
[----:B0-----:R-:W-:-:S03]  /*10f30*/  SEL R4, R28, R14, !P0 ;  /* 0x0000000e1c047207 */ /* 0x001fc60004000000 */
[----:B------:R-:W3:Y:S01]  /*10f40*/  LDL R26, [R1+0x410] ;  /* 0x00041000011a7983 */ /* 0x000ee20000100800 */
[----:B-1----:R-:W-:-:S03]  /*10f50*/  SEL R2, R28, R15, !P0 ;  /* 0x0000000f1c027207 */ /* 0x002fc60004000000 */
[----:B------:R0:W-:Y:S04]  /*10f60*/  STL [R1+0xc], R4 ;  /* 0x00000c0401007387 */ /* 0x0001e80000100800 */
[----:B--2---:R-:W2:Y:S04]  /*10f70*/  LDL.LU R5, [R1+0x8] ;  /* 0x0000080001057983 */ /* 0x004ea80000300800 */
[----:B------:R-:W-:Y:S04]  /*10f80*/  STL [R1+0x4], R2 ;  /* 0x0000040201007387 */ /* 0x000fe80000100800 */
[----:B------:R-:W4:Y:S04]  /*10f90*/  LDL.LU R6, [R1+0x10] ;  /* 0x0000100001067983 */ /* 0x000f280000300800 */
[----:B------:R-:W4:Y:S04]  /*10fa0*/  LDL.LU R7, [R1+0x1c] ;  /* 0x00001c0001077983 */ /* 0x000f280000300800 */
[----:B------:R-:W4:Y:S04]  /*10fb0*/  LDL.LU R8, [R1+0x30] ;  /* 0x0000300001087983 */ /* 0x000f280000300800 */
[----:B------:R-:W4:Y:S01]  /*10fc0*/  LDL.LU R9, [R1+0x38] ;  /* 0x0000380001097983 */ /* 0x000f220000300800 */
[----:B0-----:R-:W0:Y:S01]  /*10fd0*/  S2R R4, SR_TID.X ;  /* 0x0000000000047919 */ /* 0x001e220000002100 */
[----:B------:R-:W-:-:S02]  /*10fe0*/  SEL R13, R28, R16, !P0 ;  /* 0x000000101c0d7207 */ /* 0x000fc40004000000 */
[C---:B------:R-:W-:Y:S02]  /*10ff0*/  SEL R29, R28.reuse, R18, !P0 ;  /* 0x000000121c1d7207 */ /* 0x040fe40004000000 */
[C---:B------:R-:W-:Y:S02]  /*11000*/  SEL R19, R28.reuse, R19, !P0 ;  /* 0x000000131c137207 */ /* 0x040fe40004000000 */
[C---:B------:R-:W-:Y:S01]  /*11010*/  SEL R20, R28.reuse, R20, !P0 ;  /* 0x000000141c147207 */ /* 0x040fe20004000000 */
[----:B------:R-:W-:Y:S01]  /*11020*/  STL [R1+0xca0], R13 ;  /* 0x000ca00d01007387 */ /* 0x000fe20000100800 */
[C---:B------:R-:W-:Y:S02]  /*11030*/  SEL R21, R28.reuse, R21, !P0 ;  /* 0x000000151c157207 */ /* 0x040fe40004000000 */
[C---:B------:R-:W-:Y:S01]  /*11040*/  SEL R22, R28.reuse, R22, !P0 ;  /* 0x000000161c167207 */ /* 0x040fe20004000000 */
[----:B------:R-:W-:Y:S01]  /*11050*/  STL [R1+0xca4], R29 ;  /* 0x000ca41d01007387 */ /* 0x000fe20000100800 */
[----:B------:R-:W-:-:S02]  /*11060*/  SEL R17, R28, R17, !P0 ;  /* 0x000000111c117207 */ /* 0x000fc40004000000 */
[C---:B-----5:R-:W-:Y:S01]  /*11070*/  SEL R11, R28.reuse, R11, !P0 ;  /* 0x0000000b1c0b7207 */ /* 0x060fe20004000000 */
[----:B------:R-:W-:Y:S01]  /*11080*/  STL [R1+0xca8], R19 ;  /* 0x000ca81301007387 */ /* 0x000fe20000100800 */
[C---:B------:R-:W-:Y:S02]  /*11090*/  SEL R23, R28.reuse, R23, !P0 ;  /* 0x000000171c177207 */ /* 0x040fe40004000000 */
[C---:B------:R-:W-:Y:S01]  /*110a0*/  SEL R24, R28.reuse, R24, !P0 ;  /* 0x000000181c187207 */ /* 0x040fe20004000000 */
[----:B------:R-:W-:Y:S01]  /*110b0*/  STL [R1+0xcb4], R20 ;  /* 0x000cb41401007387 */ /* 0x000fe20000100800 */
[----:B------:R-:W-:-:S03]  /*110c0*/  SEL R3, R28, R3, !P0 ;  /* 0x000000031c037207 */ /* 0x000fc60004000000 */
[----:B------:R-:W-:Y:S01]  /*110d0*/  STL [R1+0xcb8], R21 ;  /* 0x000cb81501007387 */ /* 0x000fe20000100800 */
[----:B0-----:R-:W-:-:S03]  /*110e0*/  LOP3.LUT R4, R4, 0x3f, RZ, 0xc0, !PT ;  /* 0x0000003f04047812 */ /* 0x001fc600078ec0ff */
[----:B------:R-:W-:Y:S02]  /*110f0*/  STL [R1+0xcbc], R22 ;  /* 0x000cbc1601007387 */ /* 0x000fe40000100800 */
[----:B------:R-:W-:Y:S02]  /*11100*/  IMAD R4, R4, UR7, RZ ;  /* 0x0000000704047c24 */ /* 0x000fe4000f8e02ff */
[----:B------:R-:W-:Y:S04]  /*11110*/  STL [R1+0xcc0], R17 ;  /* 0x000cc01101007387 */ /* 0x000fe80000100800 */
[----:B------:R-:W-:Y:S01]  /*11120*/  STL [R1+0xcc4], R11 ;  /* 0x000cc40b01007387 */ /* 0x000fe20000100800 */
[----:B------:R-:W-:Y:S01]  /*11130*/  LEA.HI.X.SX32 R4, R4, UR9, 0x1, P2 ;  /* 0x0000000904047c11 */ /* 0x000fe200090f0eff */
[----:B------:R-:W0:Y:S02]  /*11140*/  LDCU.64 UR8, c[0x0][0x380] ;  /* 0x00007000ff0877ac */ /* 0x000e240008000a00 */
[----:B------:R-:W-:Y:S04]  /*11150*/  STL [R1+0xcc8], R23 ;  /* 0x000cc81701007387 */ /* 0x000fe80000100800 */
[----:B------:R1:W-:Y:S04]  /*11160*/  STL [R1+0xccc], R24 ;  /* 0x000ccc1801007387 */ /* 0x0003e80000100800 */
[----:B------:R-:W-:Y:S04]  /*11170*/  STL [R1+0xcd0], R3 ;  /* 0x000cd00301007387 */ /* 0x000fe80000100800 */
[----:B------:R-:W5:Y:S04]  /*11180*/  LDL.LU R10, [R1+0x40] ;  /* 0x00004000010a7983 */ /* 0x000f680000300800 */
[----:B------:R-:W-:Y:S01]  /*11190*/  STL [R1+0xcd4], R4 ;  /* 0x000cd40401007387 */ /* 0x000fe20000100800 */
[----:B---3--:R-:W-:-:S05]  /*111a0*/  IMAD R0, R0, 0x4, R26 ;  /* 0x0000000400007824 */ /* 0x008fca00078e021a */
[----:B------:R3:W-:Y:S01]  /*111b0*/  STL [R1+0xc78], R0 ;  /* 0x000c780001007387 */ /* 0x0007e20000100800 */
[----:B--2---:R-:W-:-:S03]  /*111c0*/  IMAD R5, R5, UR12, RZ ;  /* 0x0000000c05057c24 */ /* 0x004fc6000f8e02ff */
[----:B------:R-:W2:Y:S04]  /*111d0*/  LDL.LU R12, [R1+0x48] ;  /* 0x00004800010c7983 */ /* 0x000ea80000300800 */
[----:B------:R-:W3:Y:S01]  /*111e0*/  LDL.LU R14, [R1+0x54] ;  /* 0x00005400010e7983 */ /* 0x000ee20000300800 */
[----:B----4-:R-:W-:-:S03]  /*111f0*/  IMAD R6, R6, UR12, RZ ;  /* 0x0000000c06067c24 */ /* 0x010fc6000f8e02ff */
[----:B------:R-:W-:Y:S01]  /*11200*/  STL [R1+0xcd8], R5 ;  /* 0x000cd80501007387 */ /* 0x000fe20000100800 */
[----:B------:R-:W-:-:S03]  /*11210*/  IMAD R7, R7, UR12, RZ ;  /* 0x0000000c07077c24 */ /* 0x000fc6000f8e02ff */
[----:B------:R-:W4:Y:S04]  /*11220*/  LDL.LU R15, [R1+0x5c] ;  /* 0x00005c00010f7983 */ /* 0x000f280000300800 */
[----:B------:R-:W4:Y:S04]  /*11230*/  LDL.LU R16, [R1+0xe8] ;  /* 0x0000e80001107983 */ /* 0x000f280000300800 */
[----:B------:R-:W-:Y:S04]  /*11240*/  STL [R1+0xcdc], R6 ;  /* 0x000cdc0601007387 */ /* 0x000fe80000100800 */
[----:B------:R-:W4:Y:S04]  /*11250*/  LDL.LU R18, [R1+0xec] ;  /* 0x0000ec0001127983 */ /* 0x000f280000300800 */
[----:B------:R-:W4:Y:S04]  /*11260*/  LDL.LU R25, [R1+0xf0] ;  /* 0x0000f00001197983 */ /* 0x000f280000300800 */
[----:B------:R-:W-:Y:S04]  /*11270*/  STL [R1+0xce0], R7 ;  /* 0x000ce00701007387 */ /* 0x000fe80000100800 */
[----:B------:R-:W4:Y:S04]  /*11280*/  LDL.LU R26, [R1+0xf4] ;  /* 0x0000f400011a7983 */ /* 0x000f280000300800 */
[----:B------:R-:W4:Y:S04]  /*11290*/  LDL.LU R27, [R1+0xf8] ;  /* 0x0000f800011b7983 */ /* 0x000f280000300800 */
[----:B------:R-:W4:Y:S04]  /*112a0*/  LDL.LU R28, [R1+0xfc] ;  /* 0x0000fc00011c7983 */ /* 0x000f280000300800 */
[----:B-1----:R-:W4:Y:S04]  /*112b0*/  LDL.LU R24, [R1+0x100] ;  /* 0x0001000001187983 */ /* 0x002f280000300800 */
[----:B------:R-:W4:Y:S04]  /*112c0*/  LDL.LU R23, [R1+0x108] ;  /* 0x0001080001177983 */ /* 0x000f280000300800 */
[----:B------:R-:W4:Y:S04]  /*112d0*/  LDL.LU R11, [R1+0x10c] ;  /* 0x00010c00010b7983 */ /* 0x000f280000300800 */
[----:B------:R-:W4:Y:S04]  /*112e0*/  LDL.LU R17, [R1+0x110] ;  /* 0x0001100001117983 */ /* 0x000f280000300800 */
[----:B------:R-:W4:Y:S04]  /*112f0*/  LDL.LU R19, [R1+0x114] ;  /* 0x0001140001137983 */ /* 0x000f280000300800 */
[----:B------:R-:W4:Y:S04]  /*11300*/  LDL.LU R29, [R1+0x118] ;  /* 0x00011800011d7983 */ /* 0x000f280000300800 */
[----:B------:R-:W4:Y:S01]  /*11310*/  LDL.LU R13, [R1+0x11c] ;  /* 0x00011c00010d7983 */ /* 0x000f220000300800 */
[----:B------:R-:W-:-:S02]  /*11320*/  IMAD R8, R8, UR12, RZ ;  /* 0x0000000c08087c24 */ /* 0x000fc4000f8e02ff */
[----:B------:R-:W-:-:S03]  /*11330*/  IMAD R9, R9, UR12, RZ ;  /* 0x0000000c09097c24 */ /* 0x000fc6000f8e02ff */
[----:B------:R-:W-:Y:S04]  /*11340*/  STL [R1+0xce4], R8 ;  /* 0x000ce40801007387 */ /* 0x000fe80000100800 */
[----:B------:R-:W-:Y:S04]  /*11350*/  STL [R1+0xce8], R9 ;  /* 0x000ce80901007387 */ /* 0x000fe80000100800 */
[----:B------:R-:W4:Y:S04]  /*11360*/  LDL.LU R22, [R1+0x120] ;  /* 0x0001200001167983 */ /* 0x000f280000300800 */
[----:B------:R-:W4:Y:S04]  /*11370*/  LDL.LU R21, [R1+0x124] ;  /* 0x0001240001157983 */ /* 0x000f280000300800 */
[----:B------:R-:W4:Y:S04]  /*11380*/  LDL.LU R20, [R1+0x128] ;  /* 0x0001280001147983 */ /* 0x000f280000300800 */
[----:B------:R-:W4:Y:S01]  /*11390*/  LDL.LU R2, [R1+0x12c] ;  /* 0x00012c0001027983 */ /* 0x000f220000300800 */
[----:B-----5:R-:W-:-:S05]  /*113a0*/  IMAD R10, R10, UR12, RZ ;  /* 0x0000000c0a0a7c24 */ /* 0x020fca000f8e02ff */
[----:B------:R-:W-:Y:S01]  /*113b0*/  STL [R1+0xcec], R10 ;  /* 0x000cec0a01007387 */ /* 0x000fe20000100800 */
[----:B--2---:R-:W-:Y:S02]  /*113c0*/  IMAD R12, R12, UR12, RZ ;  /* 0x0000000c0c0c7c24 */ /* 0x004fe4000f8e02ff */
[----:B---3--:R-:W-:-:S03]  /*113d0*/  IMAD R14, R14, UR12, RZ ;  /* 0x0000000c0e0e7c24 */ /* 0x008fc6000f8e02ff */
[----:B------:R-:W-:Y:S01]  /*113e0*/  STL [R1+0xcf0], R12 ;  /* 0x000cf00c01007387 */ /* 0x000fe20000100800 */
[----:B----4-:R-:W-:-:S03]  /*113f0*/  IMAD R15, R15, UR12, RZ ;  /* 0x0000000c0f0f7c24 */ /* 0x010fc6000f8e02ff */
[----:B------:R-:W-:Y:S01]  /*11400*/  STL [R1+0xcf4], R14 ;  /* 0x000cf40e01007387 */ /* 0x000fe20000100800 */
[----:B------:R-:W-:-:S03]  /*11410*/  IMAD R16, R16, UR12, RZ ;  /* 0x0000000c10107c24 */ /* 0x000fc6000f8e02ff */
[----:B------:R-:W-:Y:S01]  /*11420*/  STL [R1+0xcf8], R15 ;  /* 0x000cf80f01007387 */ /* 0x000fe20000100800 */
[----:B------:R-:W-:-:S03]  /*11430*/  IMAD R18, R18, UR12, RZ ;  /* 0x0000000c12127c24 */ /* 0x000fc6000f8e02ff */
[----:B------:R-:W-:Y:S01]  /*11440*/  STL [R1+0xcfc], R16 ;  /* 0x000cfc1001007387 */ /* 0x000fe20000100800 */
[----:B------:R-:W-:-:S03]  /*11450*/  IMAD R25, R25, UR12, RZ ;  /* 0x0000000c19197c24 */ /* 0x000fc6000f8e02ff */
[----:B------:R-:W-:Y:S01]  /*11460*/  STL [R1+0xd00], R18 ;  /* 0x000d001201007387 */ /* 0x000fe20000100800 */
[----:B------:R-:W-:-:S03]  /*11470*/  IMAD R26, R26, UR12, RZ ;  /* 0x0000000c1a1a7c24 */ /* 0x000fc6000f8e02ff */
[----:B------:R-:W-:Y:S04]  /*11480*/  STL [R1+0xd04], R25 ;  /* 0x000d041901007387 */ /* 0x000fe80000100800 */
[----:B------:R-:W-:Y:S01]  /*11490*/  STL [R1+0xd08], R26 ;  /* 0x000d081a01007387 */ /* 0x000fe20000100800 */
[----:B------:R-:W-:Y:S02]  /*114a0*/  IMAD R0, R24, UR12, RZ ;  /* 0x0000000c18007c24 */ /* 0x000fe4000f8e02ff */
[----:B------:R-:W-:-:S03]  /*114b0*/  IMAD R4, R23, UR12, RZ ;  /* 0x0000000c17047c24 */ /* 0x000fc6000f8e02ff */
[----:B------:R1:W-:Y:S01]  /*114c0*/  STL [R1+0x8], R0 ;  /* 0x0000080001007387 */ /* 0x0003e20000100800 */
[----:B------:R-:W-:-:S03]  /*114d0*/  IMAD R3, R11, UR12, RZ ;  /* 0x0000000c0b037c24 */ /* 0x000fc6000f8e02ff */
[----:B------:R2:W-:Y:S01]  /*114e0*/  STL [R1+0x10], R4 ;  /* 0x0000100401007387 */ /* 0x0005e20000100800 */
[----:B-1----:R-:W-:-:S03]  /*114f0*/  IMAD R0, R17, UR12, RZ ;  /* 0x0000000c11007c24 */ /* 0x002fc6000f8e02ff */
[----:B------:R1:W-:Y:S01]  /*11500*/  STL [R1+0x1c], R3 ;  /* 0x00001c0301007387 */ /* 0x0003e20000100800 */
[----:B--2---:R-:W-:-:S03]  /*11510*/  IMAD R4, R19, UR12, RZ ;  /* 0x0000000c13047c24 */ /* 0x004fc6000f8e02ff */
[----:B------:R2:W-:Y:S04]  /*11520*/  STL [R1+0x30], R0 ;  /* 0x0000300001007387 */ /* 0x0005e80000100800 */
[----:B------:R-:W-:Y:S01]  /*11530*/  STL [R1+0x38], R4 ;  /* 0x0000380401007387 */ /* 0x000fe20000100800 */
[----:B-1----:R-:W-:-:S03]  /*11540*/  IMAD R3, R29, UR12, RZ ;  /* 0x0000000c1d037c24 */ /* 0x002fc6000f8e02ff */
[----:B------:R-:W3:Y:S01]  /*11550*/  LDL.LU R17, [R1+0x130] ;  /* 0x0001300001117983 */ /* 0x000ee20000300800 */
[----:B--2---:R-:W-:-:S03]  /*11560*/  IMAD R0, R13, UR12, RZ ;  /* 0x0000000c0d007c24 */ /* 0x004fc6000f8e02ff */
[----:B------:R-:W-:Y:S04]  /*11570*/  STL [R1+0x40], R3 ;  /* 0x0000400301007387 */ /* 0x000fe80000100800 */
[----:B------:R-:W2:Y:S04]  /*11580*/  LDL.LU R19, [R1+0x134] ;  /* 0x0001340001137983 */ /* 0x000ea80000300800 */
[----:B------:R1:W-:Y:S04]  /*11590*/  STL [R1+0x48], R0 ;  /* 0x0000480001007387 */ /* 0x0003e80000100800 */
[----:B------:R-:W4:Y:S04]  /*115a0*/  LDL.LU R29, [R1+0x13c] ;  /* 0x00013c00011d7983 */ /* 0x000f280000300800 */
[----:B------:R-:W5:Y:S01]  /*115b0*/  LDL.LU R13, [R1+0x144] ;  /* 0x00014400010d7983 */ /* 0x000f620000300800 */
[----:B-1----:R-:W-:-:S02]  /*115c0*/  IMAD R0, R22, UR12, RZ ;  /* 0x0000000c16007c24 */ /* 0x002fc4000f8e02ff */
[----:B------:R-:W-:Y:S02]  /*115d0*/  IMAD R4, R21, UR12, RZ ;  /* 0x0000000c15047c24 */ /* 0x000fe4000f8e02ff */
[----:B------:R-:W-:Y:S01]  /*115e0*/  IMAD R3, R20, UR12, RZ ;  /* 0x0000000c14037c24 */ /* 0x000fe2000f8e02ff */
[----:B------:R1:W-:Y:S04]  /*115f0*/  STL [R1+0x54], R0 ;  /* 0x0000540001007387 */ /* 0x0003e80000100800 */
[----:B------:R-:W-:Y:S04]  /*11600*/  STL [R1+0x5c], R4 ;  /* 0x00005c0401007387 */ /* 0x000fe80000100800 */
[----:B------:R-:W5:Y:S01]  /*11610*/  LDL.LU R26, [R1+0x148] ;  /* 0x00014800011a7983 */ /* 0x000f620000300800 */
[----:B-1----:R-:W-:-:S03]  /*11620*/  IMAD R0, R2, UR12, RZ ;  /* 0x0000000c02007c24 */ /* 0x002fc6000f8e02ff */
[----:B------:R-:W-:Y:S04]  /*11630*/  STL [R1+0xe8], R3 ;  /* 0x0000e80301007387 */ /* 0x000fe80000100800 */
[----:B------:R-:W5:Y:S04]  /*11640*/  LDL.LU R25, [R1+0x14c] ;  /* 0x00014c0001197983 */ /* 0x000f680000300800 */
[----:B------:R1:W-:Y:S04]  /*11650*/  STL [R1+0xec], R0 ;  /* 0x0000ec0001007387 */ /* 0x0003e80000100800 */
[----:B------:R-:W5:Y:S04]  /*11660*/  LDL.LU R18, [R1+0x150] ;  /* 0x0001500001127983 */ /* 0x000f680000300800 */
        /* <DEDUP_REMOVED lines=10> */
[----:B-1----:R-:W5:Y:S04]  /*11710*/  LDL.LU R0, [R1+0x1e8] ;  /* 0x0001e80001007983 */ /* 0x002f680000300800 */
        /* <DEDUP_REMOVED lines=8> */
[----:B------:R-:W5:Y:S01]  /*117a0*/  LDL.LU R2, [R1+0x20c] ;  /* 0x00020c0001027983 */ /* 0x000f620000300800 */
[----:B---3--:R-:W-:-:S05]  /*117b0*/  IMAD R17, R17, UR12, RZ ;  /* 0x0000000c11117c24 */ /* 0x008fca000f8e02ff */
[----:B------:R2:W-:Y:S02]  /*117c0*/  STL [R1+0xf0], R17 ;  /* 0x0000f01101007387 */ /* 0x0005e40000100800 */
[----:B--2---:R-:W-:Y:S02]  /*117d0*/  IMAD R17, R19, UR12, RZ ;  /* 0x0000000c13117c24 */ /* 0x004fe4000f8e02ff */
[----:B----4-:R-:W-:Y:S02]  /*117e0*/  IMAD R19, R29, UR12, RZ ;  /* 0x0000000c1d137c24 */ /* 0x010fe4000f8e02ff */
[----:B-----5:R-:W-:Y:S01]  /*117f0*/  IMAD R13, R13, UR12, RZ ;  /* 0x0000000c0d0d7c24 */ /* 0x020fe2000f8e02ff */
[----:B------:R1:W-:Y:S04]  /*11800*/  STL [R1+0xf4], R17 ;  /* 0x0000f41101007387 */ /* 0x0003e80000100800 */
[----:B-1----:R-:W2:Y:S04]  /*11810*/  LDL.LU R17, [R1+0x210] ;  /* 0x0002100001117983 */ /* 0x002ea80000300800 */
[----:B------:R1:W-:Y:S01]  /*11820*/  STL [R1+0xf8], R19 ;  /* 0x0000f81301007387 */ /* 0x0003e20000100800 */
[----:B------:R-:W-:-:S03]  /*11830*/  IMAD R26, R26, UR12, RZ ;  /* 0x0000000c1a1a7c24 */ /* 0x000fc6000f8e02ff */
[----:B-1----:R-:W3:Y:S04]  /*11840*/  LDL.LU R19, [R1+0x218] ;  /* 0x0002180001137983 */ /* 0x002ee80000300800 */
[----:B------:R1:W-:Y:S04]  /*11850*/  STL [R1+0xfc], R13 ;  /* 0x0000fc0d01007387 */ /* 0x0003e80000100800 */
[----:B------:R-:W4:Y:S04]  /*11860*/  LDL.LU R29, [R1+0x21c] ;  /* 0x00021c00011d7983 */ /* 0x000f280000300800 */
[----:B-1----:R-:W5:Y:S01]  /*11870*/  LDL.LU R13, [R1+0x220] ;  /* 0x00022000010d7983 */ /* 0x002f620000300800 */
[----:B------:R-:W-:-:S02]  /*11880*/  IMAD R25, R25, UR12, RZ ;  /* 0x0000000c19197c24 */ /* 0x000fc4000f8e02ff */
[----:B------:R-:W-:Y:S02]  /*11890*/  IMAD R18, R18, UR12, RZ ;  /* 0x0000000c12127c24 */ /* 0x000fe4000f8e02ff */
[----:B------:R-:W-:Y:S01]  /*118a0*/  IMAD R16, R16, UR12, RZ ;  /* 0x0000000c10107c24 */ /* 0x000fe2000f8e02ff */
[----:B------:R-:W-:Y:S01]  /*118b0*/  STL [R1+0x100], R26 ;  /* 0x0001001a01007387 */ /* 0x000fe20000100800 */
[----:B------:R-:W-:Y:S02]  /*118c0*/  IMAD R15, R15, UR12, RZ ;  /* 0x0000000c0f0f7c24 */ /* 0x000fe4000f8e02ff */
[----:B------:R-:W-:Y:S01]  /*118d0*/  IMAD R14, R14, UR12, RZ ;  /* 0x0000000c0e0e7c24 */ /* 0x000fe2000f8e02ff */
[----:B------:R-:W-:Y:S01]  /*118e0*/  STL [R1+0x108], R25 ;  /* 0x0001081901007387 */ /* 0x000fe20000100800 */
[----:B------:R-:W-:Y:S02]  /*118f0*/  IMAD R12, R12, UR12, RZ ;  /* 0x0000000c0c0c7c24 */ /* 0x000fe4000f8e02ff */
[----:B------:R-:W-:Y:S01]  /*11900*/  IMAD R10, R10, UR12, RZ ;  /* 0x0000000c0a0a7c24 */ /* 0x000fe2000f8e02ff */
        /* <DEDUP_REMOVED lines=17> */
[----:B------:R-:W-:Y:S04]  /*11a20*/  STL [R1+0x130], R6 ;  /* 0x0001300601007387 */ /* 0x000fe80000100800 */
[----:B------:R-:W-:Y:S04]  /*11a30*/  STL [R1+0x134], R5 ;  /* 0x0001340501007387 */ /* 0x000fe80000100800 */
[----:B------:R1:W-:Y:S04]  /*11a40*/  STL [R1+0x138], R0 ;  /* 0x0001380001007387 */ /* 0x0003e80000100800 */
[----:B------:R0:W-:Y:S01]  /*11a50*/  STL [R1+0x13c], R4 ;  /* 0x00013c0401007387 */ /* 0x0001e20000100800 */
[----:B-1----:R-:W-:-:S03]  /*11a60*/  IMAD R0, R24, UR12, RZ ;  /* 0x0000000c18007c24 */ /* 0x002fc6000f8e02ff */
[----:B------:R1:W-:Y:S01]  /*11a70*/  STL [R1+0x144], R3 ;  /* 0x0001440301007387 */ /* 0x0003e20000100800 */
[----:B0-----:R-:W-:-:S03]  /*11a80*/  IMAD R4, R23, UR12, RZ ;  /* 0x0000000c17047c24 */ /* 0x001fc6000f8e02ff */
        /* <DEDUP_REMOVED lines=8> */
[----:B------:R-:W-:Y:S04]  /*11b10*/  STL [R1+0x158], R4 ;  /* 0x0001580401007387 */ /* 0x000fe80000100800 */
[----:B------:R-:W5:Y:S01]  /*11b20*/  LDL.LU R22, [R1+0x224] ;  /* 0x0002240001167983 */ /* 0x000f620000300800 */
[----:B-1----:R-:W-:-:S03]  /*11b30*/  IMAD R0, R2, UR12, RZ ;  /* 0x0000000c02007c24 */ /* 0x002fc6000f8e02ff */
[----:B------:R-:W-:Y:S04]  /*11b40*/  STL [R1+0x15c], R3 ;  /* 0x00015c0301007387 */ /* 0x000fe80000100800 */
[----:B------:R-:W5:Y:S04]  /*11b50*/  LDL.LU R21, [R1+0x228] ;  /* 0x0002280001157983 */ /* 0x000f680000300800 */
[----:B------:R2:W-:Y:S04]  /*11b60*/  STL [R1+0x164], R0 ;  /* 0x0001640001007387 */ /* 0x0005e80000100800 */
[----:B------:R-:W5:Y:S04]  /*11b70*/  LDL.LU R20, [R1+0x230] ;  /* 0x0002300001147983 */ /* 0x000f680000300800 */
[----:B------:R-:W5:Y:S01]  /*11b80*/  LDL.LU R2, [R1+0x234] ;  /* 0x0002340001027983 */ /* 0x000f620000300800 */
[----:B--2---:R-:W-:-:S05]  /*11b90*/  IMAD R0, R17, UR12, RZ ;  /* 0x0000000c11007c24 */ /* 0x004fca000f8e02ff */
[----:B------:R5:W-:Y:S01]  /*11ba0*/  STL [R1+0x168], R0 ;  /* 0x0001680001007387 */ /* 0x000be20000100800 */
[----:B---3--:R-:W-:-:S05]  /*11bb0*/  IMAD R4, R19, UR12, RZ ;  /* 0x0000000c13047c24 */ /* 0x008fca000f8e02ff */
[----:B------:R-:W-:Y:S01]  /*11bc0*/  STL [R1+0x16c], R4 ;  /* 0x00016c0401007387 */ /* 0x000fe20000100800 */
[----:B----4-:R-:W-:-:S03]  /*11bd0*/  IMAD R3, R29, UR12, RZ ;  /* 0x0000000c1d037c24 */ /* 0x010fc6000f8e02ff */
[----:B------:R-:W2:Y:S01]  /*11be0*/  LDL.LU R26, [R1+0x238] ;  /* 0x00023800011a7983 */ /* 0x000ea20000300800 */
[----:B-----5:R-:W-:-:S03]  /*11bf0*/  IMAD R0, R13, UR12, RZ ;  /* 0x0000000c0d007c24 */ /* 0x020fc6000f8e02ff */
[----:B------:R-:W-:Y:S04]  /*11c00*/  STL [R1+0x170], R3 ;  /* 0x0001700301007387 */ /* 0x000fe80000100800 */
[----:B------:R-:W3:Y:S04]  /*11c10*/  LDL.LU R25, [R1+0x23c] ;  /* 0x00023c0001197983 */ /* 0x000ee80000300800 */
[----:B------:R0:W-:Y:S04]  /*11c20*/  STL [R1+0x17c], R0 ;  /* 0x00017c0001007387 */ /* 0x0001e80000100800 */
[----:B------:R-:W4:Y:S04]  /*11c30*/  LDL.LU R18, [R1+0x240] ;  /* 0x0002400001127983 */ /* 0x000f280000300800 */
        /* <DEDUP_REMOVED lines=10> */
[----:B0-----:R-:W5:Y:S04]  /*11ce0*/  LDL.LU R0, [R1+0x2d4] ;  /* 0x0002d40001007983 */ /* 0x001f680000300800 */
        /* <DEDUP_REMOVED lines=9> */
[----:B------:R-:W-:-:S02]  /*11d80*/  IMAD R22, R22, UR12, RZ ;  /* 0x0000000c16167c24 */ /* 0x000fc4000f8e02ff */
[----:B------:R-:W-:-:S03]  /*11d90*/  IMAD R21, R21, UR12, RZ ;  /* 0x0000000c15157c24 */ /* 0x000fc6000f8e02ff */
[----:B------:R0:W-:Y:S04]  /*11da0*/  STL [R1+0x1d8], R22 ;  /* 0x0001d81601007387 */ /* 0x0001e80000100800 */
[----:B------:R1:W-:Y:S01]  /*11db0*/  STL [R1+0x1dc], R21 ;  /* 0x0001dc1501007387 */ /* 0x0003e20000100800 */
[----:B------:R-:W-:-:S03]  /*11dc0*/  IMAD R20, R20, UR12, RZ ;  /* 0x0000000c14147c24 */ /* 0x000fc6000f8e02ff */
[----:B0-----:R-:W5:Y:S01]  /*11dd0*/  LDL.LU R22, [R1+0x30c] ;  /* 0x00030c0001167983 */ /* 0x001f620000300800 */
[----:B------:R-:W-:-:S03]  /*11de0*/  IMAD R2, R2, UR12, RZ ;  /* 0x0000000c02027c24 */ /* 0x000fc6000f8e02ff */
[----:B------:R0:W-:Y:S04]  /*11df0*/  STL [R1+0x1e0], R20 ;  /* 0x0001e01401007387 */ /* 0x0001e80000100800 */
[----:B-1----:R-:W5:Y:S04]  /*11e00*/  LDL.LU R21, [R1+0x36c] ;  /* 0x00036c0001157983 */ /* 0x002f680000300800 */
[----:B------:R1:W-:Y:S04]  /*11e10*/  STL [R1+0x1e4], R2 ;  /* 0x0001e40201007387 */ /* 0x0003e80000100800 */
[----:B0-----:R-:W5:Y:S04]  /*11e20*/  LDL.LU R20, [R1+0x38c] ;  /* 0x00038c0001147983 */ /* 0x001f680000300800 */
[----:B-1----:R-:W5:Y:S01]  /*11e30*/  LDL.LU R2, [R1+0x390] ;  /* 0x0003900001027983 */ /* 0x002f620000300800 */
[----:B--2---:R-:W-:-:S05]  /*11e40*/  IMAD R26, R26, UR12, RZ ;  /* 0x0000000c1a1a7c24 */ /* 0x004fca000f8e02ff */
[----:B------:R-:W-:Y:S01]  /*11e50*/  STL [R1+0x1e8], R26 ;  /* 0x0001e81a01007387 */ /* 0x000fe20000100800 */
[----:B---3--:R-:W-:Y:S02]  /*11e60*/  IMAD R25, R25, UR12, RZ ;  /* 0x0000000c19197c24 */ /* 0x008fe4000f8e02ff */
[----:B----4-:R-:W-:-:S03]  /*11e70*/  IMAD R18, R18, UR12, RZ ;  /* 0x0000000c12127c24 */ /* 0x010fc6000f8e02ff */
[----:B------:R-:W-:Y:S01]  /*11e80*/  STL [R1+0x1ec], R25 ;  /* 0x0001ec1901007387 */ /* 0x000fe20000100800 */
[----:B-----5:R-:W-:-:S03]  /*11e90*/  IMAD R16, R16, UR12, RZ ;  /* 0x0000000c10107c24 */ /* 0x020fc6000f8e02ff */
        /* <DEDUP_REMOVED lines=22> */
[----:B------:R0:W-:Y:S01]  /*12000*/  STL [R1+0x220], R0 ;  /* 0x0002200001007387 */ /* 0x0001e20000100800 */
[----:B------:R-:W-:-:S03]  /*12010*/  IMAD R3, R3, UR12, RZ ;  /* 0x0000000c03037c24 */ /* 0x000fc6000f8e02ff */
[----:B------:R1:W-:Y:S01]  /*12020*/  STL [R1+0x224], R4 ;  /* 0x0002240401007387 */ /* 0x0003e20000100800 */
[----:B0-----:R-:W-:-:S03]  /*12030*/  IMAD R0, R24, UR12, RZ ;  /* 0x0000000c18007c24 */ /* 0x001fc6000f8e02ff */
[----:B------:R0:W-:Y:S01]  /*12040*/  STL [R1+0x228], R3 ;  /* 0x0002280301007387 */ /* 0x0001e20000100800 */
[----:B-1----:R-:W-:-:S03]  /*12050*/  IMAD R4, R23, UR12, RZ ;  /* 0x0000000c17047c24 */ /* 0x002fc6000f8e02ff */
[----:B------:R1:W-:Y:S04]  /*12060*/  STL [R1+0x230], R0 ;  /* 0x0002300001007387 */ /* 0x0003e80000100800 */
[----:B------:R2:W-:Y:S01]  /*12070*/  STL [R1+0x234], R4 ;  /* 0x0002340401007387 */ /* 0x0005e20000100800 */
[----:B0-----:R-:W-:Y:S02]  /*12080*/  IMAD R3, R11, UR12, RZ ;  /* 0x0000000c0b037c24 */ /* 0x001fe4000f8e02ff */
[----:B-1----:R-:W-:-:S03]  /*12090*/  IMAD R0, R17, UR12, RZ ;  /* 0x0000000c11007c24 */ /* 0x002fc6000f8e02ff */
[----:B------:R0:W-:Y:S01]  /*120a0*/  STL [R1+0x238], R3 ;  /* 0x0002380301007387 */ /* 0x0001e20000100800 */
[----:B--2---:R-:W-:-:S03]  /*120b0*/  IMAD R4, R19, UR12, RZ ;  /* 0x0000000c13047c24 */ /* 0x004fc6000f8e02ff */
[----:B------:R1:W-:Y:S04]  /*120c0*/  STL [R1+0x23c], R0 ;  /* 0x00023c0001007387 */ /* 0x0003e80000100800 */
[----:B------:R-:W-:Y:S01]  /*120d0*/  STL [R1+0x240], R4 ;  /* 0x0002400401007387 */ /* 0x000fe20000100800 */
[----:B0-----:R-:W-:-:S03]  /*120e0*/  IMAD R3, R29, UR12, RZ ;  /* 0x0000000c1d037c24 */ /* 0x001fc6000f8e02ff */
[----:B------:R-:W2:Y:S01]  /*120f0*/  LDL.LU R17, [R1+0x388] ;  /* 0x0003880001117983 */ /* 0x000ea20000300800 */
[----:B-1----:R-:W-:-:S03]  /*12100*/  IMAD R0, R13, UR12, RZ ;  /* 0x0000000c0d007c24 */ /* 0x002fc6000f8e02ff */
[----:B------:R-:W-:Y:S04]  /*12110*/  STL [R1+0x244], R3 ;  /* 0x0002440301007387 */ /* 0x000fe80000100800 */
[----:B------:R-:W3:Y:S04]  /*12120*/  LDL.LU R19, [R1+0x384] ;  /* 0x0003840001137983 */ /* 0x000ee80000300800 */
[----:B------:R0:W-:Y:S04]  /*12130*/  STL [R1+0x248], R0 ;  /* 0x0002480001007387 */ /* 0x0001e80000100800 */
[----:B------:R-:W4:Y:S04]  /*12140*/  LDL.LU R29, [R1+0x3a4] ;  /* 0x0003a400011d7983 */ /* 0x000f280000300800 */
[----:B------:R-:W5:Y:S01]  /*12150*/  LDL.LU R13, [R1+0x3a0] ;  /* 0x0003a000010d7983 */ /* 0x000f620000300800 */
[----:B0-----:R-:W-:-:S02]  /*12160*/  IMAD R0, R22, UR12, RZ ;  /* 0x0000000c16007c24 */ /* 0x001fc4000f8e02ff */
[----:B------:R-:W-:-:S03]  /*12170*/  IMAD R4, R21, UR12, RZ ;  /* 0x0000000c15047c24 */ /* 0x000fc6000f8e02ff */
[----:B------:R0:W-:Y:S04]  /*12180*/  STL [R1+0x250], R0 ;  /* 0x0002500001007387 */ /* 0x0001e80000100800 */
[----:B------:R-:W-:Y:S01]  /*12190*/  STL [R1+0x254], R4 ;  /* 0x0002540401007387 */ /* 0x000fe20000100800 */
[----:B------:R-:W-:-:S03]  /*121a0*/  IMAD R3, R20, UR12, RZ ;  /* 0x0000000c14037c24 */ /* 0x000fc6000f8e02ff */
[----:B------:R-:W5:Y:S01]  /*121b0*/  LDL.LU R26, [R1+0x39c] ;  /* 0x00039c00011a7983 */ /* 0x000f620000300800 */
[----:B0-----:R-:W-:-:S03]  /*121c0*/  IMAD R0, R2, UR12, RZ ;  /* 0x0000000c02007c24 */ /* 0x001fc6000f8e02ff */
        /* <DEDUP_REMOVED lines=24> */
[----:B--2---:R-:W-:-:S05]  /*12350*/  IMAD R17, R17, UR12, RZ ;  /* 0x0000000c11117c24 */ /* 0x004fca000f8e02ff */
[----:B------:R3:W-:Y:S02]  /*12360*/  STL [R1+0x260], R17 ;  /* 0x0002601101007387 */ /* 0x0007e40000100800 */
[----:B---3--:R-:W-:Y:S02]  /*12370*/  IMAD R17, R19, UR12, RZ ;  /* 0x0000000c13117c24 */ /* 0x008fe4000f8e02ff */
[----:B----4-:R-:W-:Y:S02]  /*12380*/  IMAD R19, R29, UR12, RZ ;  /* 0x0000000c1d137c24 */ /* 0x010fe4000f8e02ff */
[----:B-----5:R-:W-:Y:S01]  /*12390*/  IMAD R13, R13, UR12, RZ ;  /* 0x0000000c0d0d7c24 */ /* 0x020fe2000f8e02ff */
[----:B------:R0:W-:Y:S04]  /*123a0*/  STL [R1+0x264], R17 ;  /* 0x0002641101007387 */ /* 0x0001e80000100800 */
[----:B0-----:R-:W2:Y:S04]  /*123b0*/  LDL.LU R17, [R1+0x378] ;  /* 0x0003780001117983 */ /* 0x001ea80000300800 */
[----:B------:R0:W-:Y:S01]  /*123c0*/  STL [R1+0x26c], R19 ;  /* 0x00026c1301007387 */ /* 0x0001e20000100800 */
[----:B------:R-:W-:-:S03]  /*123d0*/  IMAD R26, R26, UR12, RZ ;  /* 0x0000000c1a1a7c24 */ /* 0x000fc6000f8e02ff */
[----:B0-----:R-:W3:Y:S04]  /*123e0*/  LDL.LU R19, [R1+0x374] ;  /* 0x0003740001137983 */ /* 0x001ee80000300800 */
[----:B------:R0:W-:Y:S04]  /*123f0*/  STL [R1+0x2cc], R13 ;  /* 0x0002cc0d01007387 */ /* 0x0001e80000100800 */
[----:B------:R-:W4:Y:S01]  /*12400*/  LDL.LU R29, [R1+0x368] ;  /* 0x00036800011d7983 */ /* 0x000f220000300800 */
[----:B------:R-:W-:-:S03]  /*12410*/  IMAD R25, R25, UR12, RZ ;  /* 0x0000000c19197c24 */ /* 0x000fc6000f8e02ff */
[----:B0-----:R-:W5:Y:S01]  /*12420*/  LDL.LU R13, [R1+0x364] ;  /* 0x00036400010d7983 */ /* 0x001f620000300800 */
        /* <DEDUP_REMOVED lines=27> */
[----:B------:R0:W-:Y:S04]  /*125e0*/  STL [R1+0x384], R0 ;  /* 0x0003840001007387 */ /* 0x0001e80000100800 */
        /* <DEDUP_REMOVED lines=12> */
[----:B------:R-:W-:Y:S04]  /*126b0*/  STL [R1+0x3a0], R4 ;  /* 0x0003a00401007387 */ /* 0x000fe80000100800 */
[----:B------:R-:W5:Y:S01]  /*126c0*/  LDL.LU R22, [R1+0x360] ;  /* 0x0003600001167983 */ /* 0x000f620000300800 */
[----:B0-----:R-:W-:-:S03]  /*126d0*/  IMAD R0, R2, UR12, RZ ;  /* 0x0000000c02007c24 */ /* 0x001fc6000f8e02ff */
        /* <DEDUP_REMOVED lines=100> */
[----:B------:R0:W-:Y:S01]  /*12d20*/  STL [R1+0x2bc], R0 ;  /* 0x0002bc0001007387 */ /* 0x0001e20000100800 */
[----:B------:R-:W-:-:S03]  /*12d30*/  IMAD R3, R20, UR12, RZ ;  /* 0x0000000c14037c24 */ /* 0x000fc6000f8e02ff */
[----:B------:R-:W-:Y:S04]  /*12d40*/  STL [R1+0x2b8], R4 ;  /* 0x0002b80401007387 */ /* 0x000fe80000100800 */
        /* <DEDUP_REMOVED lines=29> */
[----:B----4-:R-:W-:-:S03]  /*12f20*/  IMAD R19, R29, UR12, RZ ;  /* 0x0000000c1d137c24 */ /* 0x010fc6000f8e02ff */
[----:B------:R0:W-:Y:S01]  /*12f30*/  STL [R1+0x2a8], R17 ;  /* 0x0002a81101007387 */ /* 0x0001e20000100800 */
[----:B-----5:R-:W-:-:S03]  /*12f40*/  IMAD R13, R13, UR12, RZ ;  /* 0x0000000c0d0d7c24 */ /* 0x020fc6000f8e02ff */
[----:B0-----:R-:W2:Y:S04]  /*12f50*/  LDL.LU R17, [R1+0x1b8] ;  /* 0x0001b80001117983 */ /* 0x001ea80000300800 */
[----:B------:R0:W-:Y:S01]  /*12f60*/  STL [R1+0x2a4], R19 ;  /* 0x0002a41301007387 */ /* 0x0001e20000100800 */
[----:B------:R-:W-:-:S03]  /*12f70*/  IMAD R26, R26, UR12, RZ ;  /* 0x0000000c1a1a7c24 */ /* 0x000fc6000f8e02ff */
[----:B0-----:R-:W3:Y:S01]  /*12f80*/  LDL.LU R19, [R1+0x1b4] ;  /* 0x0001b40001137983 */ /* 0x001ee20000300800 */
[----:B------:R-:W-:-:S03]  /*12f90*/  IMAD R25, R25, UR12, RZ ;  /* 0x0000000c19197c24 */ /* 0x000fc6000f8e02ff */
[----:B------:R0:W-:Y:S04]  /*12fa0*/  STL [R1+0x2a0], R13 ;  /* 0x0002a00d01007387 */ /* 0x0001e80000100800 */
[----:B------:R-:W4:Y:S01]  /*12fb0*/  LDL.LU R29, [R1+0x1b0] ;  /* 0x0001b000011d7983 */ /* 0x000f220000300800 */
[----:B------:R-:W-:Y:S02]  /*12fc0*/  IMAD R18, R18, UR12, RZ ;  /* 0x0000000c12127c24 */ /* 0x000fe4000f8e02ff */
[----:B------:R-:W-:Y:S01]  /*12fd0*/  IMAD R16, R16, UR12, RZ ;  /* 0x0000000c10107c24 */ /* 0x000fe2000f8e02ff */
[----:B0-----:R-:W5:Y:S01]  /*12fe0*/  LDL.LU R13, [R1+0x1ac] ;  /* 0x0001ac00010d7983 */ /* 0x001f620000300800 */
        /* <DEDUP_REMOVED lines=90> */
[----:B------:R3:W-:Y:S02]  /*13590*/  STL [R1+0x198], R26 ;  /* 0x0001981a01007387 */ /* 0x0007e40000100800 */
[----:B---3--:R-:W-:Y:S02]  /*135a0*/  IMAD R26, R25, UR12, RZ ;  /* 0x0000000c191a7c24 */ /* 0x008fe4000f8e02ff */
[----:B----4-:R-:W-:Y:S02]  /*135b0*/  IMAD R25, R18, UR12, RZ ;  /* 0x0000000c12197c24 */ /* 0x010fe4000f8e02ff */
[----:B-----5:R-:W-:Y:S01]  /*135c0*/  IMAD R18, R16, UR12, RZ ;  /* 0x0000000c10127c24 */ /* 0x020fe2000f8e02ff */
        /* <DEDUP_REMOVED lines=39> */
[----:B0-----:R-:W2:Y:S01]  /*13840*/  LDL.LU R0, [R1+0xa8] ;  /* 0x0000a80001007983 */ /* 0x001ea20000300800 */
[----:B------:R-:W-:-:S03]  /*13850*/  IMAD R5, R22, UR12, RZ ;  /* 0x0000000c16057c24 */ /* 0x000fc6000f8e02ff */
[----:B------:R0:W-:Y:S04]  /*13860*/  STL [R1+0xc0], R4 ;  /* 0x0000c00401007387 */ /* 0x0001e80000100800 */
[----:B------:R-:W3:Y:S04]  /*13870*/  LDL.LU R19, [R1+0xa4] ;  /* 0x0000a40001137983 */ /* 0x000ee80000300800 */
[----:B------:R1:W-:Y:S01]  /*13880*/  STL [R1+0xbc], R3 ;  /* 0x0000bc0301007387 */ /* 0x0003e20000100800 */
[----:B0-----:R-:W-:-:S03]  /*13890*/  IMAD R4, R21, UR12, RZ ;  /* 0x0000000c15047c24 */ /* 0x001fc6000f8e02ff */
[----:B------:R-:W4:Y:S04]  /*138a0*/  LDL.LU R29, [R1+0xa0] ;  /* 0x0000a000011d7983 */ /* 0x000f280000300800 */
[----:B------:R-:W5:Y:S01]  /*138b0*/  LDL.LU R13, [R1+0x9c] ;  /* 0x00009c00010d7983 */ /* 0x000f620000300800 */
[----:B-1----:R-:W-:-:S03]  /*138c0*/  IMAD R3, R20, UR12, RZ ;  /* 0x0000000c14037c24 */ /* 0x002fc6000f8e02ff */
[----:B------:R0:W-:Y:S01]  /*138d0*/  STL [R1+0xb8], R5 ;  /* 0x0000b80501007387 */ /* 0x0001e20000100800 */
[----:B------:R-:W-:-:S03]  /*138e0*/  IMAD R2, R2, UR12, RZ ;  /* 0x0000000c02027c24 */ /* 0x000fc6000f8e02ff */
[----:B------:R1:W-:Y:S04]  /*138f0*/  STL [R1+0xb4], R4 ;  /* 0x0000b40401007387 */ /* 0x0003e80000100800 */
[----:B------:R-:W5:Y:S04]  /*13900*/  LDL.LU R26, [R1+0x98] ;  /* 0x00009800011a7983 */ /* 0x000f680000300800 */
[----:B------:R0:W-:Y:S04]  /*13910*/  STL [R1+0xb0], R3 ;  /* 0x0000b00301007387 */ /* 0x0001e80000100800 */
        /* <DEDUP_REMOVED lines=24> */
[----:B------:R5:W-:Y:S01]  /*13aa0*/  STL [R1+0xa8], R0 ;  /* 0x0000a80001007387 */ /* 0x000be20000100800 */
[----:B---3--:R-:W-:-:S05]  /*13ab0*/  IMAD R19, R19, UR12, RZ ;  /* 0x0000000c13137c24 */ /* 0x008fca000f8e02ff */
[----:B------:R0:W-:Y:S01]  /*13ac0*/  STL [R1+0xa4], R19 ;  /* 0x0000a41301007387 */ /* 0x0001e20000100800 */
[----:B----4-:R-:W-:Y:S02]  /*13ad0*/  IMAD R29, R29, UR12, RZ ;  /* 0x0000000c1d1d7c24 */ /* 0x010fe4000f8e02ff */
[----:B-----5:R-:W-:Y:S01]  /*13ae0*/  IMAD R0, R13, UR12, RZ ;  /* 0x0000000c0d007c24 */ /* 0x020fe2000f8e02ff */
[----:B0-----:R-:W2:Y:S04]  /*13af0*/  LDL.LU R19, [R1+0x20] ;  /* 0x0000200001137983 */ /* 0x001ea80000300800 */
[----:B------:R0:W-:Y:S01]  /*13b00*/  STL [R1+0xa0], R29 ;  /* 0x0000a01d01007387 */ /* 0x0001e20000100800 */
[----:B------:R-:W-:-:S03]  /*13b10*/  IMAD R26, R26, UR12, RZ ;  /* 0x0000000c1a1a7c24 */ /* 0x000fc6000f8e02ff */
[----:B0-----:R-:W3:Y:S01]  /*13b20*/  LDL.LU R29, [R1+0x18] ;  /* 0x00001800011d7983 */ /* 0x001ee20000300800 */
[----:B------:R-:W-:-:S03]  /*13b30*/  IMAD R25, R25, UR12, RZ ;  /* 0x0000000c19197c24 */ /* 0x000fc6000f8e02ff */
[----:B------:R0:W-:Y:S04]  /*13b40*/  STL [R1+0x9c], R0 ;  /* 0x00009c0001007387 */ /* 0x0001e80000100800 */
[----:B------:R-:W4:Y:S01]  /*13b50*/  LDL.LU R13, [R1+0x14] ;  /* 0x00001400010d7983 */ /* 0x000f220000300800 */
[----:B------:R-:W-:-:S03]  /*13b60*/  IMAD R18, R18, UR12, RZ ;  /* 0x0000000c12127c24 */ /* 0x000fc6000f8e02ff */
[----:B0-----:R-:W5:Y:S01]  /*13b70*/  LDL.LU R0, [R1+0x4] ;  /* 0x0000040001007983 */ /* 0x001f620000300800 */
[----:B------:R-:W-:-:S03]  /*13b80*/  IMAD R16, R16, UR12, RZ ;  /* 0x0000000c10107c24 */ /* 0x000fc6000f8e02ff */
[----:B------:R0:W-:Y:S01]  /*13b90*/  STL [R1+0x98], R26 ;  /* 0x0000981a01007387 */ /* 0x0001e20000100800 */
[----:B------:R-:W-:Y:S02]  /*13ba0*/  IMAD R15, R15, UR12, RZ ;  /* 0x0000000c0f0f7c24 */ /* 0x000fe4000f8e02ff */
[----:B------:R-:W-:Y:S01]  /*13bb0*/  IMAD R14, R14, UR12, RZ ;  /* 0x0000000c0e0e7c24 */ /* 0x000fe2000f8e02ff */
[----:B0-----:R-:W2:Y:S04]  /*13bc0*/  LDL.LU R26, [R1+0xd08] ;  /* 0x000d0800011a7983 */ /* 0x001ea80000300800 */
[----:B------:R0:W-:Y:S01]  /*13bd0*/  STL [R1+0x94], R25 ;  /* 0x0000941901007387 */ /* 0x0001e20000100800 */
[----:B------:R-:W-:Y:S02]  /*13be0*/  IMAD R12, R12, UR12, RZ ;  /* 0x0000000c0c0c7c24 */ /* 0x000fe4000f8e02ff */
[----:B------:R-:W-:Y:S01]  /*13bf0*/  IMAD R10, R10, UR12, RZ ;  /* 0x0000000c0a0a7c24 */ /* 0x000fe2000f8e02ff */
[----:B0-----:R-:W2:Y:S04]  /*13c00*/  LDL.LU R25, [R1+0xd04] ;  /* 0x000d040001197983 */ /* 0x001ea80000300800 */
[----:B------:R0:W-:Y:S01]  /*13c10*/  STL [R1+0x90], R18 ;  /* 0x0000901201007387 */ /* 0x0001e20000100800 */
[----:B------:R-:W-:-:S03]  /*13c20*/  IMAD R9, R9, UR12, RZ ;  /* 0x0000000c09097c24 */ /* 0x000fc6000f8e02ff */
        /* <DEDUP_REMOVED lines=54> */
[----:B0-----:R-:W2:Y:S02]  /*13f90*/  LDL.LU R2, [R1+0xcb0] ;  /* 0x000cb00001027983 */ /* 0x001ea40000300800 */
[----:B--2---:R-:W-:-:S05]  /*13fa0*/  IMAD R2, R2, UR12, RZ ;  /* 0x0000000c02027c24 */ /* 0x004fca000f8e02ff */
[----:B------:R0:W-:Y:S04]  /*13fb0*/  STL [R1+0x24], R2 ;  /* 0x0000240201007387 */ /* 0x0001e80000100800 */
[----:B0-----:R-:W2:Y:S01]  /*13fc0*/  LDL.LU R2, [R1+0xcac] ;  /* 0x000cac0001027983 */ /* 0x001ea20000300800 */
[----:B------:R-:W-:Y:S02]  /*13fd0*/  IMAD R19, R19, UR12, RZ ;  /* 0x0000000c13137c24 */ /* 0x000fe4000f8e02ff */
[----:B---3--:R-:W-:Y:S02]  /*13fe0*/  IMAD R29, R29, UR12, RZ ;  /* 0x0000000c1d1d7c24 */ /* 0x008fe4000f8e02ff */
[----:B----4-:R-:W-:Y:S02]  /*13ff0*/  IMAD R13, R13, UR12, RZ ;  /* 0x0000000c0d0d7c24 */ /* 0x010fe4000f8e02ff */
[----:B--2---:R-:W-:-:S05]  /*14000*/  IMAD R2, R2, UR13, RZ ;  /* 0x0000000d02027c24 */ /* 0x004fca000f8e02ff */
[----:B------:R0:W-:Y:S04]  /*14010*/  STL [R1+0xc7c], R2 ;  /* 0x000c7c0201007387 */ /* 0x0001e80000100800 */
[----:B0-----:R-:W2:Y:S04]  /*14020*/  LDL.LU R2, [R1+0xc] ;  /* 0x00000c0001027983 */ /* 0x001ea80000300800 */
[----:B------:R0:W-:Y:S04]  /*14030*/  STL [R1+0x20], R19 ;  /* 0x0000201301007387 */ /* 0x0001e80000100800 */
[----:B0-----:R-:W3:Y:S04]  /*14040*/  LDL.LU R19, [R1+0xca8] ;  /* 0x000ca80001137983 */ /* 0x001ee80000300800 */
[----:B------:R0:W-:Y:S04]  /*14050*/  STL [R1+0x18], R29 ;  /* 0x0000181d01007387 */ /* 0x0001e80000100800 */
[----:B0-----:R-:W4:Y:S04]  /*14060*/  LDL.LU R29, [R1+0xca4] ;  /* 0x000ca400011d7983 */ /* 0x001f280000300800 */
[----:B------:R0:W-:Y:S04]  /*14070*/  STL [R1+0x14], R13 ;  /* 0x0000140d01007387 */ /* 0x0001e80000100800 */
[----:B0-----:R-:W3:Y:S01]  /*14080*/  LDL.LU R13, [R1+0xca0] ;  /* 0x000ca000010d7983 */ /* 0x001ee20000300800 */
[----:B--2---:R-:W-:-:S05]  /*14090*/  IMAD R2, R2, UR12, RZ ;  /* 0x0000000c02027c24 */ /* 0x004fca000f8e02ff */
[----:B------:R5:W-:Y:S02]  /*140a0*/  STL [R1+0xc], R2 ;  /* 0x00000c0201007387 */ /* 0x000be40000100800 */
[----:B-----5:R-:W-:-:S05]  /*140b0*/  IMAD R2, R0, UR12, RZ ;  /* 0x0000000c00027c24 */ /* 0x020fca000f8e02ff */
[----:B------:R0:W-:Y:S01]  /*140c0*/  STL [R1+0xc80], R2 ;  /* 0x000c800201007387 */ /* 0x0001e20000100800 */
[----:B---3--:R-:W-:-:S03]  /*140d0*/  IMAD R0, R13, UR12, RZ ;  /* 0x0000000c0d007c24 */ /* 0x008fc6000f8e02ff */
[----:B------:R-:W0:Y:S01]  /*140e0*/  LDL.LU R13, [R1+0xc9c] ;  /* 0x000c9c00010d7983 */ /* 0x000e220000300800 */
[----:B----4-:R-:W-:Y:S02]  /*140f0*/  IMAD R29, R29, UR12, RZ ;  /* 0x0000000c1d1d7c24 */ /* 0x010fe4000f8e02ff */
[----:B------:R-:W-:Y:S02]  /*14100*/  IMAD R19, R19, UR12, RZ ;  /* 0x0000000c13137c24 */ /* 0x000fe4000f8e02ff */
[----:B------:R-:W-:Y:S01]  /*14110*/  IMAD R20, R20, UR12, RZ ;  /* 0x0000000c14147c24 */ /* 0x000fe2000f8e02ff */
[----:B------:R1:W-:Y:S01]  /*14120*/  STL [R1+0xc84], R0 ;  /* 0x000c840001007387 */ /* 0x0003e20000100800 */
[----:B------:R-:W-:Y:S02]  /*14130*/  IMAD R21, R21, UR12, RZ ;  /* 0x0000000c15157c24 */ /* 0x000fe4000f8e02ff */
[----:B------:R-:W-:Y:S01]  /*14140*/  IMAD R22, R22, UR12, RZ ;  /* 0x0000000c16167c24 */ /* 0x000fe2000f8e02ff */
[----:B------:R-:W-:Y:S04]  /*14150*/  STL [R1+0xc88], R29 ;  /* 0x000c881d01007387 */ /* 0x000fe80000100800 */
[----:B------:R2:W-:Y:S04]  /*14160*/  STL [R1+0xc8c], R19 ;  /* 0x000c8c1301007387 */ /* 0x0005e80000100800 */
[----:B------:R-:W-:Y:S04]  /*14170*/  STL [R1+0xc90], R20 ;  /* 0x000c901401007387 */ /* 0x000fe80000100800 */
[----:B------:R-:W-:Y:S04]  /*14180*/  STL [R1+0xc94], R21 ;  /* 0x000c941501007387 */ /* 0x000fe80000100800 */
[----:B------:R-:W-:Y:S01]  /*14190*/  STL [R1+0xc98], R22 ;  /* 0x000c981601007387 */ /* 0x000fe20000100800 */
[----:B------:R-:W-:Y:S01]  /*141a0*/  IMAD R27, R27, UR12, RZ ;  /* 0x0000000c1b1b7c24 */ /* 0x000fe2000f8e02ff */
[----:B0-----:R-:W-:-:S02]  /*141b0*/  LEA R2, P1, R5, R13, 0x1 ;  /* 0x0000000d05027211 */ /* 0x001fc400078208ff */
[-C--:B-1----:R-:W-:Y:S02]  /*141c0*/  LEA R0, P2, R6, R13.reuse, 0x1 ;  /* 0x0000000d06007211 */ /* 0x082fe400078408ff */
[-C--:B--2---:R-:W-:Y:S01]  /*141d0*/  LEA R19, P3, R7, R13.reuse, 0x1 ;  /* 0x0000000d07137211 */ /* 0x084fe200078608ff */
[----:B------:R0:W-:Y:S04]  /*141e0*/  STL [R1+0xc04], R2 ;  /* 0x000c040201007387 */ /* 0x0001e80000100800 */
[----:B------:R1:W-:Y:S01]  /*141f0*/  STL [R1+0xc08], R0 ;  /* 0x000c080001007387 */ /* 0x0003e20000100800 */
[----:B0-----:R-:W-:-:S03]  /*14200*/  LEA R2, P4, R8, R13, 0x1 ;  /* 0x0000000d08027211 */ /* 0x001fc600078808ff */
[----:B------:R0:W-:Y:S01]  /*14210*/  STL [R1+0xc0c], R19 ;  /* 0x000c0c1301007387 */ /* 0x0001e20000100800 */
[----:B-1----:R-:W-:-:S03]  /*14220*/  LEA R0, P5, R9, R13, 0x1 ;  /* 0x0000000d09007211 */ /* 0x002fc600078a08ff */
[----:B------:R1:W-:Y:S01]  /*14230*/  STL [R1+0xc10], R2 ;  /* 0x000c100201007387 */ /* 0x0003e20000100800 */
[----:B0-----:R-:W-:-:S03]  /*14240*/  LEA R19, P6, R10, R13, 0x1 ;  /* 0x0000000d0a137211 */ /* 0x001fc600078c08ff */
[----:B------:R0:W-:Y:S01]  /*14250*/  STL [R1+0xc14], R0 ;  /* 0x000c140001007387 */ /* 0x0001e20000100800 */
[----:B-1----:R-:W-:-:S03]  /*14260*/  LEA R2, P0, R12, R13, 0x1 ;  /* 0x0000000d0c027211 */ /* 0x002fc600078008ff */
[----:B------:R-:W-:Y:S01]  /*14270*/  STL [R1+0xc18], R19 ;  /* 0x000c181301007387 */ /* 0x000fe20000100800 */
[----:B0-----:R-:W-:-:S03]  /*14280*/  LEA.HI.X.SX32 R0, R5, R4, 0x1, P1 ;  /* 0x0000000405007211 */ /* 0x001fc600008f0eff */
[----:B------:R-:W2:Y:S04]  /*14290*/  LDL.LU R5, [R1+0x10] ;  /* 0x0000100001057983 */ /* 0x000ea80000300800 */
[----:B------:R0:W-:Y:S04]  /*142a0*/  STL [R1+0xc1c], R2 ;  /* 0x000c1c0201007387 */ /* 0x0001e80000100800 */
[----:B------:R-:W3:Y:S04]  /*142b0*/  LDL.LU R22, [R1+0x1c] ;  /* 0x00001c0001167983 */ /* 0x000ee80000300800 */
[----:B------:R1:W-:Y:S01]  /*142c0*/  STL [R1+0xbfc], R0 ;  /* 0x000bfc0001007387 */ /* 0x0003e20000100800 */
[----:B0-----:R-:W-:-:S02]  /*142d0*/  LEA R2, P1, R14, R13, 0x1 ;  /* 0x0000000d0e027211 */ /* 0x001fc400078208ff */
[----:B-1----:R-:W-:Y:S02]  /*142e0*/  LEA.HI.X.SX32 R0, R6, R4, 0x1, P2 ;  /* 0x0000000406007211 */ /* 0x002fe400010f0eff */
[----:B------:R-:W4:Y:S04]  /*142f0*/  LDL.LU R6, [R1+0x8] ;  /* 0x0000080001067983 */ /* 0x000f280000300800 */
[----:B------:R0:W-:Y:S04]  /*14300*/  STL [R1+0xc00], R2 ;  /* 0x000c000201007387 */ /* 0x0001e80000100800 */
[----:B------:R1:W-:Y:S04]  /*14310*/  STL [R1+0xbf4], R0 ;  /* 0x000bf40001007387 */ /* 0x0003e80000100800 */
[----:B------:R-:W5:Y:S01]  /*14320*/  LDL.LU R21, [R1+0x38] ;  /* 0x0000380001157983 */ /* 0x000f620000300800 */
[----:B0-----:R-:W-:-:S02]  /*14330*/  LEA R2, P2, R15, R13, 0x1 ;  /* 0x0000000d0f027211 */ /* 0x001fc400078408ff */
[----:B-1----:R-:W-:-:S03]  /*14340*/  LEA.HI.X.SX32 R0, R7, R4, 0x1, P3 ;  /* 0x0000000407007211 */ /* 0x002fc600018f0eff */
[----:B------:R0:W-:Y:S04]  /*14350*/  STL [R1+0xbf8], R2 ;  /* 0x000bf80201007387 */ /* 0x0001e80000100800 */
[----:B------:R1:W-:Y:S04]  /*14360*/  STL [R1+0xbec], R0 ;  /* 0x000bec0001007387 */ /* 0x0003e80000100800 */
[----:B------:R-:W3:Y:S01]  /*14370*/  LDL.LU R20, [R1+0x40] ;  /* 0x0000400001147983 */ /* 0x000ee20000300800 */
[----:B0-----:R-:W-:Y:S02]  /*14380*/  LEA R2, P3, R16, R13, 0x1 ;  /* 0x0000000d10027211 */ /* 0x001fe400078608ff */
[----:B-1----:R-:W-:-:S03]  /*14390*/  LEA.HI.X.SX32 R0, R8, R4, 0x1, P4 ;  /* 0x0000000408007211 */ /* 0x002fc600020f0eff */
[----:B------:R0:W-:Y:S01]  /*143a0*/  STL [R1+0xbf0], R2 ;  /* 0x000bf00201007387 */ /* 0x0001e20000100800 */
[----:B------:R-:W-:-:S03]  /*143b0*/  LEA.HI.X.SX32 R7, R9, R4, 0x1, P5 ;  /* 0x0000000409077211 */ /* 0x000fc600028f0eff */
[----:B------:R1:W-:Y:S01]  /*143c0*/  STL [R1+0xbe4], R0 ;  /* 0x000be40001007387 */ /* 0x0003e20000100800 */
[-C--:B0-----:R-:W-:Y:S02]  /*143d0*/  LEA R2, P4, R18, R13.reuse, 0x1 ;  /* 0x0000000d12027211 */ /* 0x081fe400078808ff */
[----:B-1----:R-:W-:-:S03]  /*143e0*/  LEA R0, P5, R25, R13, 0x1 ;  /* 0x0000000d19007211 */ /* 0x002fc600078a08ff */
[----:B------:R0:W-:Y:S04]  /*143f0*/  STL [R1+0xbe8], R2 ;  /* 0x000be80201007387 */ /* 0x0001e80000100800 */
[----:B------:R-:W-:Y:S04]  /*14400*/  STL [R1+0xbdc], R7 ;  /* 0x000bdc0701007387 */ /* 0x000fe80000100800 */
[----:B------:R-:W5:Y:S01]  /*14410*/  LDL.LU R19, [R1+0x54] ;  /* 0x0000540001137983 */ /* 0x000f620000300800 */
[----:B0-----:R-:W-:-:S03]  /*14420*/  LEA.HI.X.SX32 R2, R10, R4, 0x1, P6 ;  /* 0x000000040a027211 */ /* 0x001fc600030f0eff */
[----:B------:R0:W-:Y:S04]  /*14430*/  STL [R1+0xbe0], R0 ;  /* 0x000be00001007387 */ /* 0x0001e80000100800 */
[----:B------:R1:W-:Y:S04]  /*14440*/  STL [R1+0xbd4], R2 ;  /* 0x000bd40201007387 */ /* 0x0003e80000100800 */
[----:B------:R-:W5:Y:S01]  /*14450*/  LDL.LU R29, [R1+0x5c] ;  /* 0x00005c00011d7983 */ /* 0x000f620000300800 */
[----:B0-----:R-:W-:Y:S02]  /*14460*/  LEA R0, P6, R26, R13, 0x1 ;  /* 0x0000000d1a007211 */ /* 0x001fe400078c08ff */
[----:B-1----:R-:W-:-:S03]  /*14470*/  LEA.HI.X.SX32 R2, R12, R4, 0x1, P0 ;  /* 0x000000040c027211 */ /* 0x002fc600000f0eff */
[----:B------:R0:W-:Y:S04]  /*14480*/  STL [R1+0xbd8], R0 ;  /* 0x000bd80001007387 */ /* 0x0001e80000100800 */
[----:B------:R1:W-:Y:S01]  /*14490*/  STL [R1+0xbcc], R2 ;  /* 0x000bcc0201007387 */ /* 0x0003e20000100800 */
[----:B0-----:R-:W-:Y:S02]  /*144a0*/  LEA R0, P0, R27, R13, 0x1 ;  /* 0x0000000d1b007211 */ /* 0x001fe400078008ff */
[-C--:B-1----:R-:W-:Y:S02]  /*144b0*/  LEA.HI.X.SX32 R2, R14, R4.reuse, 0x1, P1 ;  /* 0x000000040e027211 */ /* 0x082fe400008f0eff */
[----:B------:R-:W5:Y:S01]  /*144c0*/  LDL.LU R14, [R1+0x48] ;  /* 0x00004800010e7983 */ /* 0x000f620000300800 */
[----:B------:R-:W-:-:S03]  /*144d0*/  LEA.HI.X.SX32 R7, R15, R4, 0x1, P2 ;  /* 0x000000040f077211 */ /* 0x000fc600010f0eff */
[----:B------:R0:W-:Y:S04]  /*144e0*/  STL [R1+0xbd0], R0 ;  /* 0x000bd00001007387 */ /* 0x0001e80000100800 */
[----:B0-----:R-:W5:Y:S04]  /*144f0*/  LDL.LU R0, [R1+0xe8] ;  /* 0x0000e80001007983 */ /* 0x001f680000300800 */
[----:B------:R0:W-:Y:S04]  /*14500*/  STL [R1+0xbc4], R2 ;  /* 0x000bc40201007387 */ /* 0x0001e80000100800 */
[----:B------:R-:W5:Y:S01]  /*14510*/  LDL.LU R15, [R1+0x30] ;  /* 0x00003000010f7983 */ /* 0x000f620000300800 */
[----:B------:R-:W-:-:S05]  /*14520*/  IMAD R28, R28, UR12, RZ ;  /* 0x0000000c1c1c7c24 */ /* 0x000fca000f8e02ff */
[----:B0-----:R-:W-:-:S05]  /*14530*/  LEA R2, P1, R28, R13, 0x1 ;  /* 0x0000000d1c027211 */ /* 0x001fca00078208ff */
[----:B------:R0:W-:Y:S04]  /*14540*/  STL [R1+0xbc8], R2 ;  /* 0x000bc80201007387 */ /* 0x0001e80000100800 */
[----:B0-----:R-:W5:Y:S04]  /*14550*/  LDL.LU R2, [R1+0xec] ;  /* 0x0000ec0001027983 */ /* 0x001f680000300800 */
[----:B------:R0:W-:Y:S04]  /*14560*/  STL [R1+0xbbc], R7 ;  /* 0x000bbc0701007387 */ /* 0x0001e80000100800 */
[----:B------:R-:W5:Y:S01]  /*14570*/  LDL.LU R12, [R1+0xf0] ;  /* 0x0000f000010c7983 */ /* 0x000f620000300800 */
[----:B0-----:R-:W-:-:S02]  /*14580*/  LEA.HI.X.SX32 R7, R16, R4, 0x1, P3 ;  /* 0x0000000410077211 */ /* 0x001fc400018f0eff */
[----:B----4-:R-:W-:-:S05]  /*14590*/  LEA R8, P2, R6, R13, 0x1 ;  /* 0x0000000d06087211 */ /* 0x010fca00078408ff */
[----:B------:R2:W-:Y:S04]  /*145a0*/  STL [R1+0xbc0], R8 ;  /* 0x000bc00801007387 */ /* 0x0005e80000100800 */
[----:B------:R0:W-:Y:S04]  /*145b0*/  STL [R1+0xbb4], R7 ;  /* 0x000bb40701007387 */ /* 0x0001e80000100800 */
[----:B------:R-:W4:Y:S01]  /*145c0*/  LDL.LU R10, [R1+0xf4] ;  /* 0x0000f400010a7983 */ /* 0x000f220000300800 */
[----:B--2---:R-:W-:Y:S02]  /*145d0*/  LEA R8, P3, R5, R13, 0x1 ;  /* 0x0000000d05087211 */ /* 0x004fe400078608ff */
[----:B0-----:R-:W-:-:S03]  /*145e0*/  LEA.HI.X.SX32 R7, R18, R4, 0x1, P4 ;  /* 0x0000000412077211 */ /* 0x001fc600020f0eff */
[----:B------:R3:W-:Y:S04]  /*145f0*/  STL [R1+0xbb8], R8 ;  /* 0x000bb80801007387 */ /* 0x0007e80000100800 */
[----:B------:R0:W-:Y:S04]  /*14600*/  STL [R1+0xbac], R7 ;  /* 0x000bac0701007387 */ /* 0x0001e80000100800 */
[----:B------:R-:W2:Y:S01]  /*14610*/  LDL.LU R9, [R1+0xf8] ;  /* 0x0000f80001097983 */ /* 0x000ea20000300800 */
[----:B---3--:R-:W-:Y:S02]  /*14620*/  LEA R8, P4, R22, R13, 0x1 ;  /* 0x0000000d16087211 */ /* 0x008fe400078808ff */
[----:B0-----:R-:W-:-:S03]  /*14630*/  LEA.HI.X.SX32 R7, R25, R4, 0x1, P5 ;  /* 0x0000000419077211 */ /* 0x001fc600028f0eff */
[----:B------:R0:W-:Y:S04]  /*14640*/  STL [R1+0xbb0], R8 ;  /* 0x000bb00801007387 */ /* 0x0001e80000100800 */
[----:B------:R1:W-:Y:S04]  /*14650*/  STL [R1+0xba4], R7 ;  /* 0x000ba40701007387 */ /* 0x0003e80000100800 */
[----:B0-----:R-:W3:Y:S01]  /*14660*/  LDL.LU R8, [R1+0xfc] ;  /* 0x0000fc0001087983 */ /* 0x001ee20000300800 */
[----:B-1----:R-:W-:Y:S02]  /*14670*/  LEA.HI.X.SX32 R7, R26, R4, 0x1, P6 ;  /* 0x000000041a077211 */ /* 0x002fe400030f0eff */
[----:B-----5:R-:W-:-:S02]  /*14680*/  LEA R18, P6, R21, R13, 0x1 ;  /* 0x0000000d15127211 */ /* 0x020fc400078c08ff */
[----:B------:R-:W-:-:S05]  /*14690*/  LEA R16, P5, R15, R13, 0x1 ;  /* 0x0000000d0f107211 */ /* 0x000fca00078a08ff */
[----:B------:R0:W-:Y:S04]  /*146a0*/  STL [R1+0xba8], R16 ;  /* 0x000ba81001007387 */ /* 0x0001e80000100800 */
[----:B------:R1:W-:Y:S04]  /*146b0*/  STL [R1+0xb9c], R7 ;  /* 0x000b9c0701007387 */ /* 0x0003e80000100800 */
[----:B0-----:R-:W5:Y:S01]  /*146c0*/  LDL.LU R16, [R1+0x100] ;  /* 0x0001000001107983 */ /* 0x001f620000300800 */
[----:B-1----:R-:W-:-:S03]  /*146d0*/  LEA.HI.X.SX32 R7, R27, R4, 0x1, P0 ;  /* 0x000000041b077211 */ /* 0x002fc600000f0eff */
[----:B------:R-:W-:Y:S04]  /*146e0*/  STL [R1+0xba0], R18 ;  /* 0x000ba01201007387 */ /* 0x000fe80000100800 */
[----:B------:R0:W-:Y:S01]  /*146f0*/  STL [R1+0x440], R7 ;  /* 0x0004400701007387 */ /* 0x0001e20000100800 */
[----:B------:R-:W-:-:S03]  /*14700*/  LEA R25, P0, R20, R13, 0x1 ;  /* 0x0000000d14197211 */ /* 0x000fc600078008ff */
[----:B0-----:R-:W5:Y:S01]  /*14710*/  LDL.LU R7, [R1+0x108] ;  /* 0x0001080001077983 */ /* 0x001f620000300800 */
[----:B------:R-:W-:-:S03]  /*14720*/  LEA.HI.X.SX32 R18, R28, R4, 0x1, P1 ;  /* 0x000000041c127211 */ /* 0x000fc600008f0eff */
[----:B------:R-:W-:Y:S04]  /*14730*/  STL [R1+0x460], R25 ;  /* 0x0004601901007387 */ /* 0x000fe80000100800 */
[----:B------:R0:W-:Y:S02]  /*14740*/  STL [R1+0x444], R18 ;  /* 0x0004441201007387 */ /* 0x0001e40000100800 */
[----:B0-----:R-:W-:Y:S02]  /*14750*/  LEA.HI.X.SX32 R18, R6, R4, 0x1, P2 ;  /* 0x0000000406127211 */ /* 0x001fe400010f0eff */
[----:B------:R-:W5:Y:S01]  /*14760*/  LDL.LU R6, [R1+0x10c] ;  /* 0x00010c0001067983 */ /* 0x000f620000300800 */
[----:B------:R-:W-:-:S05]  /*14770*/  LEA R25, P1, R14, R13, 0x1 ;  /* 0x0000000d0e197211 */ /* 0x000fca00078208ff */
[----:B------:R0:W-:Y:S04]  /*14780*/  STL [R1+0x468], R25 ;  /* 0x0004681901007387 */ /* 0x0001e80000100800 */
[----:B------:R1:W-:Y:S01]  /*14790*/  STL [R1+0x448], R18 ;  /* 0x0004481201007387 */ /* 0x0003e20000100800 */
[-C--:B0-----:R-:W-:Y:S02]  /*147a0*/  LEA R25, P2, R19, R13.reuse, 0x1 ;  /* 0x0000000d13197211 */ /* 0x081fe400078408ff */
[----:B-1----:R-:W-:Y:S02]  /*147b0*/  LEA.HI.X.SX32 R18, R5, R4, 0x1, P3 ;  /* 0x0000000405127211 */ /* 0x002fe400018f0eff */
[----:B------:R-:W5:Y:S04]  /*147c0*/  LDL.LU R5, [R1+0x110] ;  /* 0x0001100001057983 */ /* 0x000f680000300800 */
[----:B------:R0:W-:Y:S04]  /*147d0*/  STL [R1+0x470], R25 ;  /* 0x0004701901007387 */ /* 0x0001e80000100800 */
[----:B------:R1:W-:Y:S01]  /*147e0*/  STL [R1+0x44c], R18 ;  /* 0x00044c1201007387 */ /* 0x0003e20000100800 */
[----:B0-----:R-:W-:-:S02]  /*147f0*/  LEA R25, P3, R29, R13, 0x1 ;  /* 0x0000000d1d197211 */ /* 0x001fc400078608ff */
        /* <DEDUP_REMOVED lines=15> */
[-C--:B-1----:R-:W-:Y:S02]  /*148f0*/  LEA.HI.X.SX32 R18, R20, R4.reuse, 0x1, P0 ;  /* 0x0000000414127211 */ /* 0x082fe400000f0eff */
[----:B------:R-:W5:Y:S04]  /*14900*/  LDL.LU R20, [R1+0x120] ;  /* 0x0001200001147983 */ /* 0x000f680000300800 */
[----:B------:R-:W-:Y:S04]  /*14910*/  STL [R1+0x490], R25 ;  /* 0x0004901901007387 */ /* 0x000fe80000100800 */
[----:B------:R0:W-:Y:S02]  /*14920*/  STL [R1+0x45c], R18 ;  /* 0x00045c1201007387 */ /* 0x0001e40000100800 */
[----:B0-----:R-:W-:-:S02]  /*14930*/  LEA.HI.X.SX32 R18, R14, R4, 0x1, P1 ;  /* 0x000000040e127211 */ /* 0x001fc400008f0eff */
[----:B------:R-:W5:Y:S01]  /*14940*/  LDL.LU R14, [R1+0x124] ;  /* 0x00012400010e7983 */ /* 0x000f620000300800 */
[----:B----4-:R-:W-:-:S05]  /*14950*/  LEA R25, P0, R10, R13, 0x1 ;  /* 0x0000000d0a197211 */ /* 0x010fca00078008ff */
[----:B------:R2:W-:Y:S04]  /*14960*/  STL [R1+0x498], R25 ;  /* 0x0004981901007387 */ /* 0x0005e80000100800 */
[----:B------:R0:W-:Y:S01]  /*14970*/  STL [R1+0x464], R18 ;  /* 0x0004641201007387 */ /* 0x0001e20000100800 */
[----:B--2---:R-:W-:Y:S02]  /*14980*/  LEA R25, P1, R9, R13, 0x1 ;  /* 0x0000000d09197211 */ /* 0x004fe400078208ff */
[-C--:B0-----:R-:W-:Y:S02]  /*14990*/  LEA.HI.X.SX32 R18, R19, R4.reuse, 0x1, P2 ;  /* 0x0000000413127211 */ /* 0x081fe400010f0eff */
[----:B------:R-:W2:Y:S04]  /*149a0*/  LDL.LU R19, [R1+0x128] ;  /* 0x0001280001137983 */ /* 0x000ea80000300800 */
[----:B------:R-:W-:Y:S04]  /*149b0*/  STL [R1+0x4a0], R25 ;  /* 0x0004a01901007387 */ /* 0x000fe80000100800 */
[----:B------:R0:W-:Y:S02]  /*149c0*/  STL [R1+0x46c], R18 ;  /* 0x00046c1201007387 */ /* 0x0001e40000100800 */
[----:B0-----:R-:W-:-:S02]  /*149d0*/  LEA.HI.X.SX32 R18, R29, R4, 0x1, P3 ;  /* 0x000000041d127211 */ /* 0x001fc400018f0eff */
[----:B------:R-:W4:Y:S01]  /*149e0*/  LDL.LU R29, [R1+0x12c] ;  /* 0x00012c00011d7983 */ /* 0x000f220000300800 */
[----:B---3--:R-:W-:-:S05]  /*149f0*/  LEA R25, P2, R8, R13, 0x1 ;  /* 0x0000000d08197211 */ /* 0x008fca00078408ff */
[----:B------:R-:W-:Y:S04]  /*14a00*/  STL [R1+0x4a8], R25 ;  /* 0x0004a81901007387 */ /* 0x000fe80000100800 */
[----:B------:R0:W-:Y:S02]  /*14a10*/  STL [R1+0x474], R18 ;  /* 0x0004741201007387 */ /* 0x0001e40000100800 */
[----:B0-----:R-:W-:Y:S02]  /*14a20*/  LEA.HI.X.SX32 R18, R0, R4, 0x1, P4 ;  /* 0x0000000400127211 */ /* 0x001fe400020f0eff */
[----:B------:R-:W3:Y:S01]  /*14a30*/  LDL.LU R0, [R1+0x130] ;  /* 0x0001300001007983 */ /* 0x000ee20000300800 */
[----:B-----5:R-:W-:-:S05]  /*14a40*/  LEA R25, P3, R16, R13, 0x1 ;  /* 0x0000000d10197211 */ /* 0x020fca00078608ff */
[----:B------:R0:W-:Y:S04]  /*14a50*/  STL [R1+0x4b0], R25 ;  /* 0x0004b01901007387 */ /* 0x0001e80000100800 */
[----:B------:R1:W-:Y:S01]  /*14a60*/  STL [R1+0x47c], R18 ;  /* 0x00047c1201007387 */ /* 0x0003e20000100800 */
[----:B0-----:R-:W-:Y:S02]  /*14a70*/  LEA R25, P4, R7, R13, 0x1 ;  /* 0x0000000d07197211 */ /* 0x001fe400078808ff */
[-C--:B-1----:R-:W-:Y:S02]  /*14a80*/  LEA.HI.X.SX32 R18, R2, R4.reuse, 0x1, P5 ;  /* 0x0000000402127211 */ /* 0x082fe400028f0eff */
[----:B------:R-:W5:Y:S04]  /*14a90*/  LDL.LU R2, [R1+0x134] ;  /* 0x0001340001027983 */ /* 0x000f680000300800 */
[----:B------:R-:W-:Y:S04]  /*14aa0*/  STL [R1+0x4b8], R25 ;  /* 0x0004b81901007387 */ /* 0x000fe80000100800 */
[----:B------:R0:W-:Y:S02]  /*14ab0*/  STL [R1+0x484], R18 ;  /* 0x0004841201007387 */ /* 0x0001e40000100800 */
[----:B0-----:R-:W-:-:S02]  /*14ac0*/  LEA.HI.X.SX32 R18, R12, R4, 0x1, P6 ;  /* 0x000000040c127211 */ /* 0x001fc400030f0eff */
[----:B------:R-:W5:Y:S01]  /*14ad0*/  LDL.LU R12, [R1+0x138] ;  /* 0x00013800010c7983 */ /* 0x000f620000300800 */
[----:B------:R-:W-:-:S05]  /*14ae0*/  LEA R25, P5, R6, R13, 0x1 ;  /* 0x0000000d06197211 */ /* 0x000fca00078a08ff */
        /* <DEDUP_REMOVED lines=34> */
[----:B--2---:R-:W-:-:S05]  /*14d10*/  LEA R25, P5, R19, R13, 0x1 ;  /* 0x0000000d13197211 */ /* 0x004fca00078a08ff */
[----:B------:R-:W-:Y:S04]  /*14d20*/  STL [R1+0x4f8], R25 ;  /* 0x0004f81901007387 */ /* 0x000fe80000100800 */
[----:B------:R0:W-:Y:S02]  /*14d30*/  STL [R1+0x4c4], R18 ;  /* 0x0004c41201007387 */ /* 0x0001e40000100800 */
[-C--:B0-----:R-:W-:Y:S02]  /*14d40*/  LEA.HI.X.SX32 R18, R22, R4.reuse, 0x1, P0 ;  /* 0x0000000416127211 */ /* 0x081fe400000f0eff */
[----:B----4-:R-:W-:Y:S01]  /*14d50*/  LEA R25, P6, R29, R13, 0x1 ;  /* 0x0000000d1d197211 */ /* 0x010fe200078c08ff */
        /* <DEDUP_REMOVED lines=11> */
[----:B------:R-:W-:Y:S04]  /*14e10*/  STL [R1+0x510], R25 ;  /* 0x0005101901007387 */ /* 0x000fe80000100800 */
[----:B------:R0:W-:Y:S02]  /*14e20*/  STL [R1+0x4dc], R18 ;  /* 0x0004dc1201007387 */ /* 0x0001e40000100800 */
[-C--:B0-----:R-:W-:Y:S02]  /*14e30*/  LEA.HI.X.SX32 R18, R20, R4.reuse, 0x1, P3 ;  /* 0x0000000414127211 */ /* 0x081fe400018f0eff */
[----:B------:R-:W-:Y:S01]  /*14e40*/  LEA R25, P2, R12, R13, 0x1 ;  /* 0x0000000d0c197211 */ /* 0x000fe200078408ff */
        /* <DEDUP_REMOVED lines=71> */
[----:B------:R-:W-:Y:S04]  /*152c0*/  STL [R1+0x588], R25 ;  /* 0x0005881901007387 */ /* 0x000fe80000100800 */
[----:B------:R0:W-:Y:S02]  /*152d0*/  STL [R1+0x554], R18 ;  /* 0x0005541201007387 */ /* 0x0001e40000100800 */
[----:B0-----:R-:W-:Y:S02]  /*152e0*/  LEA.HI.X.SX32 R18, R15, R4, 0x1, P4 ;  /* 0x000000040f127211 */ /* 0x001fe400020f0eff */
[-C--:B------:R-:W-:Y:S01]  /*152f0*/  LEA R25, P3, R0, R13.reuse, 0x1 ;  /* 0x0000000d00197211 */ /* 0x080fe200078608ff */
        /* <DEDUP_REMOVED lines=562> */
[----:B------:R0:W-:Y:S01]  /*17620*/  STL [R1+0x8dc], R18 ;  /* 0x0008dc1201007387 */ /* 0x0001e20000100800 */
[----:B------:R-:W-:-:S02]  /*17630*/  LEA.HI.X.SX32 R16, R16, R4, 0x1, P6 ;  /* 0x0000000410107211 */ /* 0x000fc400030f0eff */
[----:B0-----:R-:W-:Y:S02]  /*17640*/  LEA.HI.X.SX32 R18, R8, R4, 0x1, P5 ;  /* 0x0000000408127211 */ /* 0x001fe400028f0eff */
[----:B------:R-:W5:Y:S01]  /*17650*/  LDL.LU R8, [R1+0x1a4] ;  /* 0x0001a40001087983 */ /* 0x000f620000300800 */
[----:B--2---:R-:W-:-:S05]  /*17660*/  LEA R25, P4, R15, R13, 0x1 ;  /* 0x0000000d0f197211 */ /* 0x004fca00078808ff */
[----:B------:R-:W-:Y:S04]  /*17670*/  STL [R1+0x918], R25 ;  /* 0x0009181901007387 */ /* 0x000fe80000100800 */
[----:B------:R0:W-:Y:S04]  /*17680*/  STL [R1+0x8e4], R18 ;  /* 0x0008e41201007387 */ /* 0x0001e80000100800 */
[----:B0-----:R-:W2:Y:S01]  /*17690*/  LDL.LU R18, [R1+0x1a0] ;  /* 0x0001a00001127983 */ /* 0x001ea20000300800 */
[----:B----4-:R-:W-:-:S05]  /*176a0*/  LEA R25, P5, R21, R13, 0x1 ;  /* 0x0000000d15197211 */ /* 0x010fca00078a08ff */
[----:B------:R-:W-:Y:S04]  /*176b0*/  STL [R1+0x920], R25 ;  /* 0x0009201901007387 */ /* 0x000fe80000100800 */
[----:B------:R0:W-:Y:S02]  /*176c0*/  STL [R1+0x8ec], R16 ;  /* 0x0008ec1001007387 */ /* 0x0001e40000100800 */
[----:B0-----:R-:W-:Y:S02]  /*176d0*/  LEA.HI.X.SX32 R16, R7, R4, 0x1, P0 ;  /* 0x0000000407107211 */ /* 0x001fe400000f0eff */
        /* <DEDUP_REMOVED lines=18> */
[----:B------:R0:W-:Y:S04]  /*17800*/  STL [R1+0x90c], R16 ;  /* 0x00090c1001007387 */ /* 0x0001e80000100800 */
[----:B0-----:R-:W5:Y:S01]  /*17810*/  LDL.LU R16, [R1+0x18c] ;  /* 0x00018c0001107983 */ /* 0x001f620000300800 */
[----:B------:R-:W-:Y:S02]  /*17820*/  LEA R25, P3, R0, R13, 0x1 ;  /* 0x0000000d00197211 */ /* 0x000fe400078608ff */
[----:B------:R-:W-:-:S03]  /*17830*/  LEA.HI.X.SX32 R15, R15, R4, 0x1, P4 ;  /* 0x000000040f0f7211 */ /* 0x000fc600020f0eff */
[----:B------:R0:W-:Y:S04]  /*17840*/  STL [R1+0x948], R25 ;  /* 0x0009481901007387 */ /* 0x0001e80000100800 */
[----:B------:R1:W-:Y:S01]  /*17850*/  STL [R1+0x914], R15 ;  /* 0x0009140f01007387 */ /* 0x0003e20000100800 */
[----:B0-----:R-:W-:Y:S02]  /*17860*/  LEA R25, P4, R2, R13, 0x1 ;  /* 0x0000000d02197211 */ /* 0x001fe400078808ff */
[-C--:B-1----:R-:W-:Y:S02]  /*17870*/  LEA.HI.X.SX32 R15, R21, R4.reuse, 0x1, P5 ;  /* 0x00000004150f7211 */ /* 0x082fe400028f0eff */
[----:B------:R-:W5:Y:S04]  /*17880*/  LDL.LU R21, [R1+0x188] ;  /* 0x0001880001157983 */ /* 0x000f680000300800 */
[----:B------:R0:W-:Y:S04]  /*17890*/  STL [R1+0x950], R25 ;  /* 0x0009501901007387 */ /* 0x0001e80000100800 */
[----:B------:R1:W-:Y:S01]  /*178a0*/  STL [R1+0x91c], R15 ;  /* 0x00091c0f01007387 */ /* 0x0003e20000100800 */
[----:B------:R-:W-:-:S02]  /*178b0*/  LEA.HI.X.SX32 R14, R14, R4, 0x1, P0 ;  /* 0x000000040e0e7211 */ /* 0x000fc400000f0eff */
[-C--:B0-----:R-:W-:Y:S02]  /*178c0*/  LEA R25, P5, R12, R13.reuse, 0x1 ;  /* 0x0000000d0c197211 */ /* 0x081fe400078a08ff */
[----:B-1----:R-:W-:Y:S02]  /*178d0*/  LEA.HI.X.SX32 R15, R20, R4, 0x1, P6 ;  /* 0x00000004140f7211 */ /* 0x002fe400030f0eff */
[----:B------:R-:W5:Y:S04]  /*178e0*/  LDL.LU R20, [R1+0x184] ;  /* 0x0001840001147983 */ /* 0x000f680000300800 */
[----:B------:R0:W-:Y:S04]  /*178f0*/  STL [R1+0x958], R25 ;  /* 0x0009581901007387 */ /* 0x0001e80000100800 */
[----:B------:R1:W-:Y:S01]  /*17900*/  STL [R1+0x924], R15 ;  /* 0x0009240f01007387 */ /* 0x0003e20000100800 */
[----:B0-----:R-:W-:-:S03]  /*17910*/  LEA R25, P6, R10, R13, 0x1 ;  /* 0x0000000d0a197211 */ /* 0x001fc600078c08ff */
[----:B-1----:R-:W5:Y:S04]  /*17920*/  LDL.LU R15, [R1+0x180] ;  /* 0x00018000010f7983 */ /* 0x002f680000300800 */
        /* <DEDUP_REMOVED lines=17> */
[----:B0-----:R-:W-:Y:S02]  /*17a40*/  LEA.HI.X.SX32 R14, R2, R4, 0x1, P4 ;  /* 0x00000004020e7211 */ /* 0x001fe400020f0eff */
[----:B------:R-:W2:Y:S01]  /*17a50*/  LDL.LU R2, [R1+0x140] ;  /* 0x0001400001027983 */ /* 0x000ea20000300800 */
[----:B----4-:R-:W-:-:S05]  /*17a60*/  LEA R25, P3, R7, R13, 0x1 ;  /* 0x0000000d07197211 */ /* 0x010fca00078608ff */
[----:B------:R-:W-:Y:S04]  /*17a70*/  STL [R1+0x980], R25 ;  /* 0x0009801901007387 */ /* 0x000fe80000100800 */
[----:B------:R0:W-:Y:S01]  /*17a80*/  STL [R1+0x94c], R14 ;  /* 0x00094c0e01007387 */ /* 0x0001e20000100800 */
[----:B------:R-:W-:-:S03]  /*17a90*/  LEA.HI.X.SX32 R12, R12, R4, 0x1, P5 ;  /* 0x000000040c0c7211 */ /* 0x000fc600028f0eff */
[----:B0-----:R-:W4:Y:S01]  /*17aa0*/  LDL.LU R14, [R1+0x104] ;  /* 0x00010400010e7983 */ /* 0x001f220000300800 */
[----:B---3--:R-:W-:-:S05]  /*17ab0*/  LEA R25, P4, R6, R13, 0x1 ;  /* 0x0000000d06197211 */ /* 0x008fca00078808ff */
[----:B------:R-:W-:Y:S04]  /*17ac0*/  STL [R1+0x988], R25 ;  /* 0x0009881901007387 */ /* 0x000fe80000100800 */
[----:B------:R0:W-:Y:S01]  /*17ad0*/  STL [R1+0x954], R12 ;  /* 0x0009540c01007387 */ /* 0x0001e20000100800 */
[----:B------:R-:W-:-:S03]  /*17ae0*/  LEA.HI.X.SX32 R10, R10, R4, 0x1, P6 ;  /* 0x000000040a0a7211 */ /* 0x000fc600030f0eff */
[----:B0-----:R-:W3:Y:S01]  /*17af0*/  LDL.LU R12, [R1+0xe4] ;  /* 0x0000e400010c7983 */ /* 0x001ee20000300800 */
[----:B------:R-:W-:Y:S02]  /*17b00*/  LEA.HI.X.SX32 R26, R9, R4, 0x1, P0 ;  /* 0x00000004091a7211 */ /* 0x000fe400000f0eff */
[----:B-----5:R-:W-:-:S05]  /*17b10*/  LEA R25, P5, R5, R13, 0x1 ;  /* 0x0000000d05197211 */ /* 0x020fca00078a08ff */
[----:B------:R-:W-:Y:S04]  /*17b20*/  STL [R1+0x990], R25 ;  /* 0x0009901901007387 */ /* 0x000fe80000100800 */
[----:B------:R0:W-:Y:S04]  /*17b30*/  STL [R1+0x95c], R10 ;  /* 0x00095c0a01007387 */ /* 0x0001e80000100800 */
[----:B0-----:R-:W5:Y:S01]  /*17b40*/  LDL.LU R10, [R1+0xe0] ;  /* 0x0000e000010a7983 */ /* 0x001f620000300800 */
[----:B------:R-:W-:-:S05]  /*17b50*/  LEA R25, P6, R22, R13, 0x1 ;  /* 0x0000000d16197211 */ /* 0x000fca00078c08ff */
[----:B------:R0:W-:Y:S04]  /*17b60*/  STL [R1+0x998], R25 ;  /* 0x0009981901007387 */ /* 0x0001e80000100800 */
[----:B------:R-:W5:Y:S04]  /*17b70*/  LDL.LU R9, [R1+0xdc] ;  /* 0x0000dc0001097983 */ /* 0x000f680000300800 */
[----:B------:R1:W-:Y:S01]  /*17b80*/  STL [R1+0x964], R26 ;  /* 0x0009641a01007387 */ /* 0x0003e20000100800 */
[----:B0-----:R-:W-:Y:S02]  /*17b90*/  LEA R25, P0, R16, R13, 0x1 ;  /* 0x0000000d10197211 */ /* 0x001fe400078008ff */
[----:B-1----:R-:W-:-:S03]  /*17ba0*/  LEA.HI.X.SX32 R26, R8, R4, 0x1, P1 ;  /* 0x00000004081a7211 */ /* 0x002fc600008f0eff */
[----:B------:R-:W-:Y:S04]  /*17bb0*/  STL [R1+0x9a0], R25 ;  /* 0x0009a01901007387 */ /* 0x000fe80000100800 */
[----:B------:R-:W5:Y:S04]  /*17bc0*/  LDL.LU R8, [R1+0xd8] ;  /* 0x0000d80001087983 */ /* 0x000f680000300800 */
[----:B------:R0:W-:Y:S02]  /*17bd0*/  STL [R1+0x96c], R26 ;  /* 0x00096c1a01007387 */ /* 0x0001e40000100800 */
[----:B0-----:R-:W-:-:S02]  /*17be0*/  LEA.HI.X.SX32 R26, R18, R4, 0x1, P2 ;  /* 0x00000004121a7211 */ /* 0x001fc400010f0eff */
[----:B------:R-:W-:-:S05]  /*17bf0*/  LEA R25, P1, R21, R13, 0x1 ;  /* 0x0000000d15197211 */ /* 0x000fca00078208ff */
[----:B------:R0:W-:Y:S01]  /*17c00*/  STL [R1+0x9a8], R25 ;  /* 0x0009a81901007387 */ /* 0x0001e20000100800 */
[----:B------:R-:W-:-:S03]  /*17c10*/  LEA.HI.X.SX32 R18, R7, R4, 0x1, P3 ;  /* 0x0000000407127211 */ /* 0x000fc600018f0eff */
[----:B------:R-:W-:Y:S04]  /*17c20*/  STL [R1+0x974], R26 ;  /* 0x0009741a01007387 */ /* 0x000fe80000100800 */
[----:B------:R-:W5:Y:S01]  /*17c30*/  LDL.LU R7, [R1+0xd4] ;  /* 0x0000d40001077983 */ /* 0x000f620000300800 */
[----:B0-----:R-:W-:-:S05]  /*17c40*/  LEA R25, P2, R20, R13, 0x1 ;  /* 0x0000000d14197211 */ /* 0x001fca00078408ff */
        /* <DEDUP_REMOVED lines=11> */
[----:B------:R0:W-:Y:S01]  /*17d00*/  STL [R1+0x98c], R18 ;  /* 0x00098c1201007387 */ /* 0x0001e20000100800 */
[----:B------:R-:W-:-:S02]  /*17d10*/  LEA.HI.X.SX32 R16, R16, R4, 0x1, P0 ;  /* 0x0000000410107211 */ /* 0x000fc400000f0eff */
[----:B0-----:R-:W-:Y:S02]  /*17d20*/  LEA.HI.X.SX32 R18, R22, R4, 0x1, P6 ;  /* 0x0000000416127211 */ /* 0x001fe400030f0eff */
[----:B------:R-:W5:Y:S01]  /*17d30*/  LDL.LU R22, [R1+0xc8] ;  /* 0x0000c80001167983 */ /* 0x000f620000300800 */
[----:B------:R-:W-:-:S05]  /*17d40*/  LEA R25, P5, R29, R13, 0x1 ;  /* 0x0000000d1d197211 */ /* 0x000fca00078a08ff */
[----:B------:R-:W-:Y:S04]  /*17d50*/  STL [R1+0x9c8], R25 ;  /* 0x0009c81901007387 */ /* 0x000fe80000100800 */
[----:B------:R0:W-:Y:S04]  /*17d60*/  STL [R1+0x994], R18 ;  /* 0x0009941201007387 */ /* 0x0001e80000100800 */
[----:B0-----:R-:W5:Y:S01]  /*17d70*/  LDL.LU R18, [R1+0xc4] ;  /* 0x0000c40001127983 */ /* 0x001f620000300800 */
[----:B------:R-:W-:-:S05]  /*17d80*/  LEA R25, P6, R0, R13, 0x1 ;  /* 0x0000000d00197211 */ /* 0x000fca00078c08ff */
[----:B------:R0:W-:Y:S04]  /*17d90*/  STL [R1+0x9d0], R25 ;  /* 0x0009d01901007387 */ /* 0x0001e80000100800 */
[----:B------:R4:W-:Y:S01]  /*17da0*/  STL [R1+0x99c], R16 ;  /* 0x00099c1001007387 */ /* 0x0009e20000100800 */
[----:B0-----:R-:W-:Y:S02]  /*17db0*/  LEA.HI.X.SX32 R25, R21, R4, 0x1, P1 ;  /* 0x0000000415197211 */ /* 0x001fe400008f0eff */
[----:B--2---:R-:W-:-:S05]  /*17dc0*/  LEA R26, P0, R2, R13, 0x1 ;  /* 0x0000000d021a7211 */ /* 0x004fca00078008ff */
[----:B------:R-:W-:Y:S04]  /*17dd0*/  STL [R1+0x9d8], R26 ;  /* 0x0009d81a01007387 */ /* 0x000fe80000100800 */
[----:B------:R-:W2:Y:S04]  /*17de0*/  LDL.LU R21, [R1+0xc0] ;  /* 0x0000c00001157983 */ /* 0x000ea80000300800 */
[----:B------:R0:W-:Y:S01]  /*17df0*/  STL [R1+0x9a4], R25 ;  /* 0x0009a41901007387 */ /* 0x0001e20000100800 */
[----:B----4-:R-:W-:Y:S02]  /*17e00*/  LEA R16, P1, R14, R13, 0x1 ;  /* 0x0000000d0e107211 */ /* 0x010fe400078208ff */
[----:B0-----:R-:W-:-:S03]  /*17e10*/  LEA.HI.X.SX32 R25, R20, R4, 0x1, P2 ;  /* 0x0000000414197211 */ /* 0x001fc600010f0eff */
[----:B------:R3:W-:Y:S04]  /*17e20*/  STL [R1+0x9e0], R16 ;  /* 0x0009e01001007387 */ /* 0x0007e80000100800 */
[----:B------:R-:W4:Y:S04]  /*17e30*/  LDL.LU R20, [R1+0xbc] ;  /* 0x0000bc0001147983 */ /* 0x000f280000300800 */
[----:B------:R-:W-:Y:S01]  /*17e40*/  STL [R1+0x9ac], R25 ;  /* 0x0009ac1901007387 */ /* 0x000fe20000100800 */
[----:B---3--:R-:W-:-:S05]  /*17e50*/  LEA R16, P2, R12, R13, 0x1 ;  /* 0x0000000d0c107211 */ /* 0x008fca00078408ff */
[----:B------:R0:W-:Y:S01]  /*17e60*/  STL [R1+0x9e8], R16 ;  /* 0x0009e81001007387 */ /* 0x0001e20000100800 */
[----:B------:R-:W-:-:S03]  /*17e70*/  LEA.HI.X.SX32 R15, R15, R4, 0x1, P3 ;  /* 0x000000040f0f7211 */ /* 0x000fc600018f0eff */
[----:B0-----:R-:W3:Y:S04]  /*17e80*/  LDL.LU R16, [R1+0xb8] ;  /* 0x0000b80001107983 */ /* 0x001ee80000300800 */
[----:B------:R0:W-:Y:S02]  /*17e90*/  STL [R1+0x9b4], R15 ;  /* 0x0009b40f01007387 */ /* 0x0001e40000100800 */
[----:B0-----:R-:W-:Y:S02]  /*17ea0*/  LEA.HI.X.SX32 R15, R19, R4, 0x1, P4 ;  /* 0x00000004130f7211 */ /* 0x001fe400020f0eff */
[----:B-----5:R-:W-:-:S05]  /*17eb0*/  LEA R25, P3, R10, R13, 0x1 ;  /* 0x0000000d0a197211 */ /* 0x020fca00078608ff */
[----:B------:R0:W-:Y:S04]  /*17ec0*/  STL [R1+0x9f0], R25 ;  /* 0x0009f01901007387 */ /* 0x0001e80000100800 */
[----:B------:R-:W5:Y:S01]  /*17ed0*/  LDL.LU R19, [R1+0xb4] ;  /* 0x0000b40001137983 */ /* 0x000f620000300800 */
[----:B0-----:R-:W-:-:S03]  /*17ee0*/  LEA R25, P4, R9, R13, 0x1 ;  /* 0x0000000d09197211 */ /* 0x001fc600078808ff */
[----:B------:R0:W-:Y:S04]  /*17ef0*/  STL [R1+0x9bc], R15 ;  /* 0x0009bc0f01007387 */ /* 0x0001e80000100800 */
[----:B------:R1:W-:Y:S01]  /*17f00*/  STL [R1+0x9f8], R25 ;  /* 0x0009f81901007387 */ /* 0x0003e20000100800 */
[----:B0-----:R-:W-:-:S03]  /*17f10*/  LEA.HI.X.SX32 R15, R29, R4, 0x1, P5 ;  /* 0x000000041d0f7211 */ /* 0x001fc600028f0eff */
[----:B------:R-:W5:Y:S01]  /*17f20*/  LDL.LU R29, [R1+0xb0] ;  /* 0x0000b000011d7983 */ /* 0x000f620000300800 */
[----:B-1----:R-:W-:-:S03]  /*17f30*/  LEA R25, P5, R8, R13, 0x1 ;  /* 0x0000000d08197211 */ /* 0x002fc600078a08ff */
[----:B------:R0:W-:Y:S04]  /*17f40*/  STL [R1+0x9c4], R15 ;  /* 0x0009c40f01007387 */ /* 0x0001e80000100800 */
[----:B------:R-:W-:Y:S01]  /*17f50*/  STL [R1+0xa00], R25 ;  /* 0x000a001901007387 */ /* 0x000fe20000100800 */
[----:B0-----:R-:W-:-:S03]  /*17f60*/  LEA.HI.X.SX32 R15, R0, R4, 0x1, P6 ;  /* 0x00000004000f7211 */ /* 0x001fc600030f0eff */
[----:B------:R-:W5:Y:S04]  /*17f70*/  LDL.LU R0, [R1+0xac] ;  /* 0x0000ac0001007983 */ /* 0x000f680000300800 */
[----:B------:R0:W-:Y:S01]  /*17f80*/  STL [R1+0x9cc], R15 ;  /* 0x0009cc0f01007387 */ /* 0x0001e20000100800 */
[-C--:B------:R-:W-:Y:S02]  /*17f90*/  LEA.HI.X.SX32 R14, R14, R4.reuse, 0x1, P1 ;  /* 0x000000040e0e7211 */ /* 0x080fe400008f0eff */
        /* <DEDUP_REMOVED lines=9> */
[----:B0-----:R-:W-:-:S03]  /*18030*/  LEA.HI.X.SX32 R25, R12, R4, 0x1, P2 ;  /* 0x000000040c197211 */ /* 0x001fc600010f0eff */
[----:B-1----:R-:W5:Y:S01]  /*18040*/  LDL.LU R14, [R1+0xa0] ;  /* 0x0000a000010e7983 */ /* 0x002f620000300800 */
[----:B------:R-:W-:-:S05]  /*18050*/  LEA R26, P1, R5, R13, 0x1 ;  /* 0x0000000d051a7211 */ /* 0x000fca00078208ff */
[----:B------:R0:W-:Y:S04]  /*18060*/  STL [R1+0xa18], R26 ;  /* 0x000a181a01007387 */ /* 0x0001e80000100800 */
[----:B------:R-:W5:Y:S04]  /*18070*/  LDL.LU R12, [R1+0x9c] ;  /* 0x00009c00010c7983 */ /* 0x000f680000300800 */
[----:B------:R1:W-:Y:S01]  /*18080*/  STL [R1+0x9e4], R25 ;  /* 0x0009e41901007387 */ /* 0x0003e20000100800 */
[----:B0-----:R-:W-:Y:S02]  /*18090*/  LEA R26, P2, R22, R13, 0x1 ;  /* 0x0000000d161a7211 */ /* 0x001fe400078408ff */
[----:B-1----:R-:W-:-:S03]  /*180a0*/  LEA.HI.X.SX32 R25, R10, R4, 0x1, P3 ;  /* 0x000000040a197211 */ /* 0x002fc600018f0eff */
        /* <DEDUP_REMOVED lines=9> */
[----:B--2---:R-:W-:-:S05]  /*18140*/  LEA R27, P4, R21, R13, 0x1 ;  /* 0x0000000d151b7211 */ /* 0x004fca00078808ff */
[----:B------:R-:W-:Y:S04]  /*18150*/  STL [R1+0xa30], R27 ;  /* 0x000a301b01007387 */ /* 0x000fe80000100800 */
[----:B------:R-:W2:Y:S04]  /*18160*/  LDL.LU R8, [R1+0x90] ;  /* 0x0000900001087983 */ /* 0x000ea80000300800 */
[----:B------:R0:W-:Y:S01]  /*18170*/  STL [R1+0x9fc], R25 ;  /* 0x0009fc1901007387 */ /* 0x0001e20000100800 */
[----:B----4-:R-:W-:Y:S02]  /*18180*/  LEA R26, P5, R20, R13, 0x1 ;  /* 0x0000000d141a7211 */ /* 0x010fe400078a08ff */
[----:B0-----:R-:W-:-:S03]  /*18190*/  LEA.HI.X.SX32 R25, R7, R4, 0x1, P6 ;  /* 0x0000000407197211 */ /* 0x001fc600030f0eff */
[----:B------:R-:W-:Y:S04]  /*181a0*/  STL [R1+0xa38], R26 ;  /* 0x000a381a01007387 */ /* 0x000fe80000100800 */
[----:B------:R-:W4:Y:S04]  /*181b0*/  LDL.LU R7, [R1+0x8c] ;  /* 0x00008c0001077983 */ /* 0x000f280000300800 */
        /* <DEDUP_REMOVED lines=11> */
[----:B------:R-:W-:Y:S02]  /*18270*/  LEA R27, P1, R29, R13, 0x1 ;  /* 0x0000000d1d1b7211 */ /* 0x000fe400078208ff */
[----:B0-----:R-:W-:-:S03]  /*18280*/  LEA.HI.X.SX32 R26, R22, R4, 0x1, P2 ;  /* 0x00000004161a7211 */ /* 0x001fc600010f0eff */
[----:B------:R-:W-:Y:S04]  /*18290*/  STL [R1+0xa50], R27 ;  /* 0x000a501b01007387 */ /* 0x000fe80000100800 */
[----:B------:R-:W5:Y:S04]  /*182a0*/  LDL.LU R22, [R1+0x80] ;  /* 0x0000800001167983 */ /* 0x000f680000300800 */
[----:B------:R0:W-:Y:S01]  /*182b0*/  STL [R1+0xa1c], R26 ;  /* 0x000a1c1a01007387 */ /* 0x0001e20000100800 */
[----:B-1----:R-:W-:Y:S02]  /*182c0*/  LEA R25, P2, R0, R13, 0x1 ;  /* 0x0000000d00197211 */ /* 0x002fe400078408ff */
[----:B0-----:R-:W-:-:S03]  /*182d0*/  LEA.HI.X.SX32 R26, R18, R4, 0x1, P3 ;  /* 0x00000004121a7211 */ /* 0x001fc600018f0eff */
[----:B------:R0:W-:Y:S01]  /*182e0*/  STL [R1+0xa58], R25 ;  /* 0x000a581901007387 */ /* 0x0001e20000100800 */
[----:B------:R-:W-:-:S03]  /*182f0*/  LEA.HI.X.SX32 R18, R21, R4, 0x1, P4 ;  /* 0x0000000415127211 */ /* 0x000fc600020f0eff */
[----:B------:R-:W-:Y:S04]  /*18300*/  STL [R1+0xa24], R26 ;  /* 0x000a241a01007387 */ /* 0x000fe80000100800 */
[----:B------:R-:W5:Y:S01]  /*18310*/  LDL.LU R21, [R1+0x7c] ;  /* 0x00007c0001157983 */ /* 0x000f620000300800 */
[----:B0-----:R-:W-:-:S05]  /*18320*/  LEA R25, P3, R2, R13, 0x1 ;  /* 0x0000000d02197211 */ /* 0x001fca00078608ff */
[----:B------:R0:W-:Y:S04]  /*18330*/  STL [R1+0xa60], R25 ;  /* 0x000a601901007387 */ /* 0x0001e80000100800 */
[----:B------:R-:W-:Y:S01]  /*18340*/  STL [R1+0xa2c], R18 ;  /* 0x000a2c1201007387 */ /* 0x000fe20000100800 */
[----:B0-----:R-:W-:Y:S02]  /*18350*/  LEA.HI.X.SX32 R25, R20, R4, 0x1, P5 ;  /* 0x0000000414197211 */ /* 0x001fe400028f0eff */
[----:B------:R-:W-:-:S05]  /*18360*/  LEA R26, P4, R15, R13, 0x1 ;  /* 0x0000000d0f1a7211 */ /* 0x000fca00078808ff */
[----:B------:R-:W-:Y:S04]  /*18370*/  STL [R1+0xa68], R26 ;  /* 0x000a681a01007387 */ /* 0x000fe80000100800 */
[----:B------:R-:W5:Y:S04]  /*18380*/  LDL.LU R20, [R1+0x78] ;  /* 0x0000780001147983 */ /* 0x000f680000300800 */
[----:B------:R0:W-:Y:S02]  /*18390*/  STL [R1+0xa34], R25 ;  /* 0x000a341901007387 */ /* 0x0001e40000100800 */
[----:B0-----:R-:W-:-:S02]  /*183a0*/  LEA.HI.X.SX32 R25, R16, R4, 0x1, P6 ;  /* 0x0000000410197211 */ /* 0x001fc400030f0eff */
[----:B------:R-:W-:Y:S02]  /*183b0*/  LEA R18, P5, R14, R13, 0x1 ;  /* 0x0000000d0e127211 */ /* 0x000fe400078a08ff */
[----:B------:R-:W-:-:S03]  /*183c0*/  LEA.HI.X.SX32 R16, R19, R4, 0x1, P0 ;  /* 0x0000000413107211 */ /* 0x000fc600000f0eff */
[----:B------:R0:W-:Y:S04]  /*183d0*/  STL [R1+0xa70], R18 ;  /* 0x000a701201007387 */ /* 0x0001e80000100800 */
[----:B------:R1:W-:Y:S04]  /*183e0*/  STL [R1+0xa3c], R25 ;  /* 0x000a3c1901007387 */ /* 0x0003e80000100800 */
[----:B------:R-:W5:Y:S01]  /*183f0*/  LDL.LU R19, [R1+0x74] ;  /* 0x0000740001137983 */ /* 0x000f620000300800 */
[----:B0-----:R-:W-:-:S05]  /*18400*/  LEA R18, P6, R12, R13, 0x1 ;  /* 0x0000000d0c127211 */ /* 0x001fca00078c08ff */
[----:B------:R-:W-:Y:S04]  /*18410*/  STL [R1+0xa78], R18 ;  /* 0x000a781201007387 */ /* 0x000fe80000100800 */
[----:B------:R0:W-:Y:S01]  /*18420*/  STL [R1+0xa44], R16 ;  /* 0x000a441001007387 */ /* 0x0001e20000100800 */
[----:B-1----:R-:W-:Y:S02]  /*18430*/  LEA R25, P0, R10, R13, 0x1 ;  /* 0x0000000d0a197211 */ /* 0x002fe400078008ff */
[----:B0-----:R-:W-:-:S03]  /*18440*/  LEA.HI.X.SX32 R16, R29, R4, 0x1, P1 ;  /* 0x000000041d107211 */ /* 0x001fc600008f0eff */
[----:B------:R-:W-:Y:S04]  /*18450*/  STL [R1+0xa80], R25 ;  /* 0x000a801901007387 */ /* 0x000fe80000100800 */
[----:B------:R-:W5:Y:S04]  /*18460*/  LDL.LU R29, [R1+0x70] ;  /* 0x00007000011d7983 */ /* 0x000f680000300800 */
[----:B------:R0:W-:Y:S01]  /*18470*/  STL [R1+0xa4c], R16 ;  /* 0x000a4c1001007387 */ /* 0x0001e20000100800 */
[----:B------:R-:W-:Y:S02]  /*18480*/  LEA R18, P1, R9, R13, 0x1 ;  /* 0x0000000d09127211 */ /* 0x000fe400078208ff */
[----:B0-----:R-:W-:-:S03]  /*18490*/  LEA.HI.X.SX32 R16, R0, R4, 0x1, P2 ;  /* 0x0000000400107211 */ /* 0x001fc600010f0eff */
[----:B------:R0:W-:Y:S04]  /*184a0*/  STL [R1+0xa88], R18 ;  /* 0x000a881201007387 */ /* 0x0001e80000100800 */
[----:B------:R-:W5:Y:S04]  /*184b0*/  LDL.LU R0, [R1+0x6c] ;  /* 0x00006c0001007983 */ /* 0x000f680000300800 */
        /* <DEDUP_REMOVED lines=8> */
[----:B------:R0:W-:Y:S01]  /*18540*/  STL [R1+0xa98], R16 ;  /* 0x000a981001007387 */ /* 0x0001e20000100800 */
[----:B------:R-:W-:-:S03]  /*18550*/  LEA.HI.X.SX32 R15, R14, R4, 0x1, P5 ;  /* 0x000000040e0f7211 */ /* 0x000fc600028f0eff */
[----:B------:R-:W-:Y:S04]  /*18560*/  STL [R1+0xa64], R18 ;  /* 0x000a641201007387 */ /* 0x000fe80000100800 */
[----:B------:R-:W4:Y:S01]  /*18570*/  LDL.LU R28, [R1+0x64] ;  /* 0x00006400011c7983 */ /* 0x000f220000300800 */
[----:B0-----:R-:W-:-:S05]  /*18580*/  LEA R16, P4, R6, R13, 0x1 ;  /* 0x0000000d06107211 */ /* 0x001fca00078808ff */
[----:B------:R-:W-:Y:S04]  /*18590*/  STL [R1+0xaa0], R16 ;  /* 0x000aa01001007387 */ /* 0x000fe80000100800 */
[----:B------:R-:W-:Y:S04]  /*185a0*/  STL [R1+0xa6c], R15 ;  /* 0x000a6c0f01007387 */ /* 0x000fe80000100800 */
[----:B------:R-:W4:Y:S01]  /*185b0*/  LDL.LU R27, [R1+0x60] ;  /* 0x00006000011b7983 */ /* 0x000f220000300800 */
[----:B------:R-:W-:Y:S02]  /*185c0*/  LEA.HI.X.SX32 R12, R12, R4, 0x1, P6 ;  /* 0x000000040c0c7211 */ /* 0x000fe400030f0eff */
[----:B---3--:R-:W-:-:S05]  /*185d0*/  LEA R14, P5, R5, R13, 0x1 ;  /* 0x0000000d050e7211 */ /* 0x008fca00078a08ff */
[----:B------:R-:W-:Y:S04]  /*185e0*/  STL [R1+0xaa8], R14 ;  /* 0x000aa80e01007387 */ /* 0x000fe80000100800 */
[----:B------:R-:W3:Y:S04]  /*185f0*/  LDL.LU R26, [R1+0x58] ;  /* 0x00005800011a7983 */ /* 0x000ee80000300800 */
[----:B------:R0:W-:Y:S04]  /*18600*/  STL [R1+0xa74], R12 ;  /* 0x000a740c01007387 */ /* 0x0001e80000100800 */
[----:B------:R-:W3:Y:S01]  /*18610*/  LDL.LU R25, [R1+0x50] ;  /* 0x0000500001197983 */ /* 0x000ee20000300800 */
[----:B0-----:R-:W-:-:S02]  /*18620*/  LEA.HI.X.SX32 R12, R10, R4, 0x1, P0 ;  /* 0x000000040a0c7211 */ /* 0x001fc400000f0eff */
[----:B-----5:R-:W-:-:S05]  /*18630*/  LEA R14, P6, R22, R13, 0x1 ;  /* 0x0000000d160e7211 */ /* 0x020fca00078c08ff */
[----:B------:R0:W-:Y:S04]  /*18640*/  STL [R1+0xab0], R14 ;  /* 0x000ab00e01007387 */ /* 0x0001e80000100800 */
[----:B------:R-:W5:Y:S04]  /*18650*/  LDL.LU R18, [R1+0x4c] ;  /* 0x00004c0001127983 */ /* 0x000f680000300800 */
[----:B------:R-:W-:Y:S04]  /*18660*/  STL [R1+0xa7c], R12 ;  /* 0x000a7c0c01007387 */ /* 0x000fe80000100800 */
[----:B------:R-:W5:Y:S01]  /*18670*/  LDL.LU R16, [R1+0x44] ;  /* 0x0000440001107983 */ /* 0x000f620000300800 */
[----:B------:R-:W-:-:S05]  /*18680*/  LEA R10, P0, R21, R13, 0x1 ;  /* 0x0000000d150a7211 */ /* 0x000fca00078008ff */
[----:B------:R-:W-:Y:S04]  /*18690*/  STL [R1+0xab8], R10 ;  /* 0x000ab80a01007387 */ /* 0x000fe80000100800 */
[----:B------:R-:W5:Y:S01]  /*186a0*/  LDL.LU R15, [R1+0x3c] ;  /* 0x00003c00010f7983 */ /* 0x000f620000300800 */
[----:B------:R-:W-:-:S05]  /*186b0*/  LEA.HI.X.SX32 R9, R9, R4, 0x1, P1 ;  /* 0x0000000409097211 */ /* 0x000fca00008f0eff */
[----:B------:R1:W-:Y:S04]  /*186c0*/  STL [R1+0xa84], R9 ;  /* 0x000a840901007387 */ /* 0x0003e80000100800 */
[----:B0-----:R-:W5:Y:S01]  /*186d0*/  LDL.LU R14, [R1+0x34] ;  /* 0x00003400010e7983 */ /* 0x001f620000300800 */
[----:B-1----:R-:W-:Y:S02]  /*186e0*/  LEA.HI.X.SX32 R9, R8, R4, 0x1, P2 ;  /* 0x0000000408097211 */ /* 0x002fe400010f0eff */
[----:B------:R-:W-:-:S05]  /*186f0*/  LEA R10, P1, R20, R13, 0x1 ;  /* 0x0000000d140a7211 */ /* 0x000fca00078208ff */
[----:B------:R0:W-:Y:S01]  /*18700*/  STL [R1+0xac0], R10 ;  /* 0x000ac00a01007387 */ /* 0x0001e20000100800 */
[----:B------:R-:W-:-:S03]  /*18710*/  LEA.HI.X.SX32 R7, R7, R4, 0x1, P3 ;  /* 0x0000000407077211 */ /* 0x000fc600018f0eff */
[----:B------:R-:W5:Y:S04]  /*18720*/  LDL.LU R12, [R1+0x2c] ;  /* 0x00002c00010c7983 */ /* 0x000f680000300800 */
[----:B------:R1:W-:Y:S04]  /*18730*/  STL [R1+0xa8c], R9 ;  /* 0x000a8c0901007387 */ /* 0x0003e80000100800 */
[----:B0-----:R-:W5:Y:S01]  /*18740*/  LDL.LU R10, [R1+0x28] ;  /* 0x00002800010a7983 */ /* 0x001f620000300800 */
[----:B------:R-:W-:Y:S02]  /*18750*/  LEA.HI.X.SX32 R6, R6, R4, 0x1, P4 ;  /* 0x0000000406067211 */ /* 0x000fe400020f0eff */
[----:B------:R-:W-:-:S05]  /*18760*/  LEA R8, P2, R19, R13, 0x1 ;  /* 0x0000000d13087211 */ /* 0x000fca00078408ff */
[----:B------:R0:W-:Y:S04]  /*18770*/  STL [R1+0xac8], R8 ;  /* 0x000ac80801007387 */ /* 0x0001e80000100800 */
[----:B-1----:R-:W5:Y:S04]  /*18780*/  LDL.LU R9, [R1+0x24] ;  /* 0x0000240001097983 */ /* 0x002f680000300800 */
[----:B------:R-:W-:Y:S01]  /*18790*/  STL [R1+0xa94], R7 ;  /* 0x000a940701007387 */ /* 0x000fe20000100800 */
[----:B------:R-:W-:Y:S02]  /*187a0*/  LEA.HI.X.SX32 R22, R22, R4, 0x1, P6 ;  /* 0x0000000416167211 */ /* 0x000fe400030f0eff */
[----:B0-----:R-:W-:-:S05]  /*187b0*/  LEA R8, P3, R29, R13, 0x1 ;  /* 0x0000000d1d087211 */ /* 0x001fca00078608ff */
[----:B------:R0:W-:Y:S04]  /*187c0*/  STL [R1+0xad0], R8 ;  /* 0x000ad00801007387 */ /* 0x0001e80000100800 */
[----:B0-----:R-:W5:Y:S04]  /*187d0*/  LDL.LU R8, [R1+0x20] ;  /* 0x0000200001087983 */ /* 0x001f680000300800 */
[----:B------:R0:W-:Y:S01]  /*187e0*/  STL [R1+0xa9c], R6 ;  /* 0x000a9c0601007387 */ /* 0x0001e20000100800 */
[----:B------:R-:W-:Y:S02]  /*187f0*/  LEA R7, P4, R0, R13, 0x1 ;  /* 0x0000000d00077211 */ /* 0x000fe400078808ff */
[----:B0-----:R-:W-:-:S03]  /*18800*/  LEA.HI.X.SX32 R6, R5, R4, 0x1, P5 ;  /* 0x0000000405067211 */ /* 0x001fc600028f0eff */
[----:B------:R0:W-:Y:S01]  /*18810*/  STL [R1+0xad8], R7 ;  /* 0x000ad80701007387 */ /* 0x0001e20000100800 */
[----:B------:R-:W-:-:S03]  /*18820*/  LEA.HI.X.SX32 R21, R21, R4, 0x1, P0 ;  /* 0x0000000415157211 */ /* 0x000fc600000f0eff */
[----:B0-----:R-:W5:Y:S04]  /*18830*/  LDL.LU R7, [R1+0x18] ;  /* 0x0000180001077983 */ /* 0x001f680000300800 */
[----:B------:R0:W-:Y:S04]  /*18840*/  STL [R1+0xaa4], R6 ;  /* 0x000aa40601007387 */ /* 0x0001e80000100800 */
[----:B0-----:R-:W5:Y:S01]  /*18850*/  LDL.LU R6, [R1+0x14] ;  /* 0x0000140001067983 */ /* 0x001f620000300800 */
[----:B--2---:R-:W-:-:S05]  /*18860*/  LEA R5, P5, R2, R13, 0x1 ;  /* 0x0000000d02057211 */ /* 0x004fca00078a08ff */
[----:B------:R0:W-:Y:S04]  /*18870*/  STL [R1+0xae0], R5 ;  /* 0x000ae00501007387 */ /* 0x0001e80000100800 */
[----:B0-----:R-:W2:Y:S04]  /*18880*/  LDL.LU R5, [R1+0xc] ;  /* 0x00000c0001057983 */ /* 0x001ea80000300800 */
[----:B------:R4:W-:Y:S02]  /*18890*/  STL [R1+0xaac], R22 ;  /* 0x000aac1601007387 */ /* 0x0009e40000100800 */
[----:B----4-:R-:W-:-:S05]  /*188a0*/  LEA R22, P6, R28, R13, 0x1 ;  /* 0x0000000d1c167211 */ /* 0x010fca00078c08ff */
[----:B------:R0:W-:Y:S01]  /*188b0*/  STL [R1+0xae8], R22 ;  /* 0x000ae81601007387 */ /* 0x0001e20000100800 */
[----:B------:R-:W-:-:S03]  /*188c0*/  LEA.HI.X.SX32 R20, R20, R4, 0x1, P1 ;  /* 0x0000000414147211 */ /* 0x000fc600008f0eff */
[----:B0-----:R-:W4:Y:S04]  /*188d0*/  LDL.LU R22, [R1+0xc98] ;  /* 0x000c980001167983 */ /* 0x001f280000300800 */
[----:B------:R0:W-:Y:S02]  /*188e0*/  STL [R1+0xab4], R21 ;  /* 0x000ab41501007387 */ /* 0x0001e40000100800 */
[----:B0-----:R-:W-:-:S05]  /*188f0*/  LEA R21, P0, R27, R13, 0x1 ;  /* 0x0000000d1b157211 */ /* 0x001fca00078008ff */
[----:B------:R0:W-:Y:S01]  /*18900*/  STL [R1+0xaf0], R21 ;  /* 0x000af01501007387 */ /* 0x0001e20000100800 */
[----:B------:R-:W-:-:S03]  /*18910*/  LEA.HI.X.SX32 R19, R19, R4, 0x1, P2 ;  /* 0x0000000413137211 */ /* 0x000fc600010f0eff */
[----:B0-----:R-:W4:Y:S04]  /*18920*/  LDL.LU R21, [R1+0xc94] ;  /* 0x000c940001157983 */ /* 0x001f280000300800 */
[----:B------:R3:W-:Y:S02]  /*18930*/  STL [R1+0xabc], R20 ;  /* 0x000abc1401007387 */ /* 0x0007e40000100800 */
[----:B---3--:R-:W-:-:S05]  /*18940*/  LEA R20, P1, R26, R13, 0x1 ;  /* 0x0000000d1a147211 */ /* 0x008fca00078208ff */
[----:B------:R0:W-:Y:S01]  /*18950*/  STL [R1+0xaf8], R20 ;  /* 0x000af81401007387 */ /* 0x0001e20000100800 */
[----:B------:R-:W-:-:S03]  /*18960*/  LEA.HI.X.SX32 R29, R29, R4, 0x1, P3 ;  /* 0x000000041d1d7211 */ /* 0x000fc600018f0eff */
[----:B0-----:R-:W3:Y:S04]  /*18970*/  LDL.LU R20, [R1+0xc90] ;  /* 0x000c900001147983 */ /* 0x001ee80000300800 */
[----:B------:R0:W-:Y:S02]  /*18980*/  STL [R1+0xac4], R19 ;  /* 0x000ac41301007387 */ /* 0x0001e40000100800 */
[----:B0-----:R-:W-:-:S05]  /*18990*/  LEA R19, P2, R25, R13, 0x1 ;  /* 0x0000000d19137211 */ /* 0x001fca00078408ff */
[----:B------:R0:W-:Y:S01]  /*189a0*/  STL [R1+0xb00], R19 ;  /* 0x000b001301007387 */ /* 0x0001e20000100800 */
[----:B------:R-:W-:-:S03]  /*189b0*/  LEA.HI.X.SX32 R0, R0, R4, 0x1, P4 ;  /* 0x0000000400007211 */ /* 0x000fc600020f0eff */
[----:B0-----:R-:W3:Y:S04]  /*189c0*/  LDL.LU R19, [R1+0xc8c] ;  /* 0x000c8c0001137983 */ /* 0x001ee80000300800 */
[----:B------:R5:W-:Y:S02]  /*189d0*/  STL [R1+0xacc], R29 ;  /* 0x000acc1d01007387 */ /* 0x000be40000100800 */
[----:B-----5:R-:W-:-:S05]  /*189e0*/  LEA R29, P3, R18, R13, 0x1 ;  /* 0x0000000d121d7211 */ /* 0x020fca00078608ff */
[----:B------:R0:W-:Y:S01]  /*189f0*/  STL [R1+0xb08], R29 ;  /* 0x000b081d01007387 */ /* 0x0001e20000100800 */
[----:B------:R-:W-:-:S03]  /*18a00*/  LEA.HI.X.SX32 R2, R2, R4, 0x1, P5 ;  /* 0x0000000402027211 */ /* 0x000fc600028f0eff */
[----:B0-----:R-:W5:Y:S04]  /*18a10*/  LDL.LU R29, [R1+0xc88] ;  /* 0x000c8800011d7983 */ /* 0x001f680000300800 */
[----:B------:R0:W-:Y:S02]  /*18a20*/  STL [R1+0xad4], R0 ;  /* 0x000ad40001007387 */ /* 0x0001e40000100800 */
[----:B0-----:R-:W-:-:S05]  /*18a30*/  LEA R0, P4, R16, R13, 0x1 ;  /* 0x0000000d10007211 */ /* 0x001fca00078808ff */
[----:B------:R0:W-:Y:S04]  /*18a40*/  STL [R1+0xb10], R0 ;  /* 0x000b100001007387 */ /* 0x0001e80000100800 */
[----:B0-----:R-:W3:Y:S04]  /*18a50*/  LDL.LU R0, [R1+0xc84] ;  /* 0x000c840001007983 */ /* 0x001ee80000300800 */
[----:B------:R0:W-:Y:S02]  /*18a60*/  STL [R1+0xadc], R2 ;  /* 0x000adc0201007387 */ /* 0x0001e40000100800 */
[----:B0-----:R-:W-:-:S05]  /*18a70*/  LEA R2, P5, R15, R13, 0x1 ;  /* 0x0000000d0f027211 */ /* 0x001fca00078a08ff */
[----:B------:R0:W-:Y:S04]  /*18a80*/  STL [R1+0xb18], R2 ;  /* 0x000b180201007387 */ /* 0x0001e80000100800 */
[----:B0-----:R-:W4:Y:S01]  /*18a90*/  LDL.LU R2, [R1+0xc80] ;  /* 0x000c800001027983 */ /* 0x001f220000300800 */
[-C--:B------:R-:W-:Y:S02]  /*18aa0*/  LEA.HI.X.SX32 R28, R28, R4.reuse, 0x1, P6 ;  /* 0x000000041c1c7211 */ /* 0x080fe400030f0eff */
[----:B------:R-:W-:-:S03]  /*18ab0*/  LEA.HI.X.SX32 R27, R27, R4, 0x1, P0 ;  /* 0x000000041b1b7211 */ /* 0x000fc600000f0eff */
[----:B------:R0:W-:Y:S01]  /*18ac0*/  STL [R1+0xae4], R28 ;  /* 0x000ae41c01007387 */ /* 0x0001e20000100800 */
[----:B------:R-:W-:Y:S02]  /*18ad0*/  LEA.HI.X.SX32 R26, R26, R4, 0x1, P1 ;  /* 0x000000041a1a7211 */ /* 0x000fe400008f0eff */
[----:B0-----:R-:W-:-:S05]  /*18ae0*/  LEA R28, P6, R14, R13, 0x1 ;  /* 0x0000000d0e1c7211 */ /* 0x001fca00078c08ff */
[----:B------:R0:W-:Y:S01]  /*18af0*/  STL [R1+0xb20], R28 ;  /* 0x000b201c01007387 */ /* 0x0001e20000100800 */
[----:B------:R-:W-:-:S03]  /*18b00*/  LEA.HI.X.SX32 R25, R25, R4, 0x1, P2 ;  /* 0x0000000419197211 */ /* 0x000fc600010f0eff */
[----:B------:R1:W-:Y:S01]  /*18b10*/  STL [R1+0xaec], R27 ;  /* 0x000aec1b01007387 */ /* 0x0003e20000100800 */
[----:B------:R-:W-:Y:S01]  /*18b20*/  IMAD R3, R3, UR12, RZ ;  /* 0x0000000c03037c24 */ /* 0x000fe2000f8e02ff */
[-C--:B0-----:R-:W-:Y:S02]  /*18b30*/  LEA R28, P0, R12, R13.reuse, 0x1 ;  /* 0x0000000d0c1c7211 */ /* 0x081fe400078008ff */
[----:B-1----:R-:W-:-:S03]  /*18b40*/  LEA R27, P1, R10, R13, 0x1 ;  /* 0x0000000d0a1b7211 */ /* 0x002fc600078208ff */
[----:B------:R-:W-:Y:S01]  /*18b50*/  STL [R1+0xb28], R28 ;  /* 0x000b281c01007387 */ /* 0x000fe20000100800 */
[----:B------:R-:W-:-:S03]  /*18b60*/  LEA.HI.X.SX32 R18, R18, R4, 0x1, P3 ;  /* 0x0000000412127211 */ /* 0x000fc600018f0eff */
[----:B------:R0:W-:Y:S01]  /*18b70*/  STL [R1+0xaf4], R26 ;  /* 0x000af41a01007387 */ /* 0x0001e20000100800 */
[----:B------:R-:W-:-:S03]  /*18b80*/  LEA.HI.X.SX32 R16, R16, R4, 0x1, P4 ;  /* 0x0000000410107211 */ /* 0x000fc600020f0eff */
[----:B------:R-:W-:Y:S04]  /*18b90*/  STL [R1+0xb30], R27 ;  /* 0x000b301b01007387 */ /* 0x000fe80000100800 */
[----:B------:R1:W-:Y:S01]  /*18ba0*/  STL [R1+0xafc], R25 ;  /* 0x000afc1901007387 */ /* 0x0003e20000100800 */
[----:B0-----:R-:W-:Y:S02]  /*18bb0*/  LEA R26, P2, R9, R13, 0x1 ;  /* 0x0000000d091a7211 */ /* 0x001fe400078408ff */
[----:B------:R-:W-:-:S03]  /*18bc0*/  LEA.HI.X.SX32 R15, R15, R4, 0x1, P5 ;  /* 0x000000040f0f7211 */ /* 0x000fc600028f0eff */
[----:B------:R-:W-:Y:S01]  /*18bd0*/  STL [R1+0xb98], R26 ;  /* 0x000b981a01007387 */ /* 0x000fe20000100800 */
[----:B-1----:R-:W-:-:S03]  /*18be0*/  LEA R25, P3, R3, R13, 0x1 ;  /* 0x0000000d03197211 */ /* 0x002fc600078608ff */
        /* <DEDUP_REMOVED lines=15> */
[----:B--2---:R-:W-:-:S03]  /*18ce0*/  LEA R14, P0, R5, R13, 0x1 ;  /* 0x0000000d050e7211 */ /* 0x004fc600078008ff */
[----:B------:R-:W-:Y:S01]  /*18cf0*/  STL [R1+0xb24], R12 ;  /* 0x000b240c01007387 */ /* 0x000fe20000100800 */
[----:B------:R-:W-:-:S03]  /*18d00*/  LEA.HI.X.SX32 R3, R3, R4, 0x1, P3 ;  /* 0x0000000403037211 */ /* 0x000fc600018f0eff */
[----:B------:R-:W-:Y:S04]  /*18d10*/  STL [R1+0xb58], R14 ;  /* 0x000b580e01007387 */ /* 0x000fe80000100800 */
[----:B------:R3:W-:Y:S01]  /*18d20*/  STL [R1+0xb2c], R10 ;  /* 0x000b2c0a01007387 */ /* 0x0007e20000100800 */
[-C--:B------:R-:W-:Y:S02]  /*18d30*/  LEA.HI.X.SX32 R8, R8, R4.reuse, 0x1, P4 ;  /* 0x0000000408087211 */ /* 0x080fe400020f0eff */
[----:B------:R-:W-:Y:S01]  /*18d40*/  LEA.HI.X.SX32 R7, R7, R4, 0x1, P5 ;  /* 0x0000000407077211 */ /* 0x000fe200028f0eff */
[----:B------:R-:W-:Y:S02]  /*18d50*/  IMAD R17, R17, UR12, RZ ;  /* 0x0000000c11117c24 */ /* 0x000fe4000f8e02ff */
[----:B------:R-:W-:-:S02]  /*18d60*/  IMAD R11, R11, UR12, RZ ;  /* 0x0000000c0b0b7c24 */ /* 0x000fc4000f8e02ff */
[----:B------:R-:W-:Y:S01]  /*18d70*/  IMAD R23, R23, UR12, RZ ;  /* 0x0000000c17177c24 */ /* 0x000fe2000f8e02ff */
[-C--:B---3--:R-:W-:Y:S02]  /*18d80*/  LEA R10, P2, R0, R13.reuse, 0x1 ;  /* 0x0000000d000a7211 */ /* 0x088fe400078408ff */
[----:B----4-:R-:W-:-:S05]  /*18d90*/  LEA R12, P1, R2, R13, 0x1 ;  /* 0x0000000d020c7211 */ /* 0x010fca00078208ff */
[----:B------:R-:W-:Y:S04]  /*18da0*/  STL [R1+0xb60], R12 ;  /* 0x000b600c01007387 */ /* 0x000fe80000100800 */
[----:B------:R5:W-:Y:S04]  /*18db0*/  STL [R1+0xb94], R9 ;  /* 0x000b940901007387 */ /* 0x000be80000100800 */
[----:B------:R-:W-:Y:S04]  /*18dc0*/  STL [R1+0xb68], R10 ;  /* 0x000b680a01007387 */ /* 0x000fe80000100800 */
[----:B------:R0:W-:Y:S01]  /*18dd0*/  STL [R1+0xb34], R3 ;  /* 0x000b340301007387 */ /* 0x0001e20000100800 */
[----:B-----5:R-:W-:-:S05]  /*18de0*/  LEA R9, P3, R29, R13, 0x1 ;  /* 0x0000000d1d097211 */ /* 0x020fca00078608ff */
[----:B------:R-:W-:Y:S01]  /*18df0*/  STL [R1+0xb70], R9 ;  /* 0x000b700901007387 */ /* 0x000fe20000100800 */
[----:B0-----:R-:W-:-:S03]  /*18e00*/  LEA R3, P4, R19, R13, 0x1 ;  /* 0x0000000d13037211 */ /* 0x001fc600078808ff */
[----:B------:R0:W-:Y:S04]  /*18e10*/  STL [R1+0xb3c], R8 ;  /* 0x000b3c0801007387 */ /* 0x0001e80000100800 */
[----:B------:R1:W-:Y:S04]  /*18e20*/  STL [R1+0xb78], R3 ;  /* 0x000b780301007387 */ /* 0x0003e80000100800 */
[----:B------:R2:W-:Y:S01]  /*18e30*/  STL [R1+0xb44], R7 ;  /* 0x000b440701007387 */ /* 0x0005e20000100800 */
[----:B0-----:R-:W-:Y:S02]  /*18e40*/  LEA R8, P5, R20, R13, 0x1 ;  /* 0x0000000d14087211 */ /* 0x001fe400078a08ff */
[----:B-1----:R-:W-:-:S02]  /*18e50*/  LEA.HI.X.SX32 R3, R6, R4, 0x1, P6 ;  /* 0x0000000406037211 */ /* 0x002fc400030f0eff */
[-C--:B------:R-:W-:Y:S02]  /*18e60*/  LEA.HI.X.SX32 R6, R5, R4.reuse, 0x1, P0 ;  /* 0x0000000405067211 */ /* 0x080fe400000f0eff */
[----:B--2---:R-:W-:Y:S01]  /*18e70*/  LEA R7, P6, R21, R13, 0x1 ;  /* 0x0000000d15077211 */ /* 0x004fe200078c08ff */
[----:B------:R-:W-:Y:S01]  /*18e80*/  STL [R1+0xb7c], R8 ;  /* 0x000b7c0801007387 */ /* 0x000fe20000100800 */
[----:B------:R-:W-:-:S03]  /*18e90*/  LEA.HI.X.SX32 R5, R2, R4, 0x1, P1 ;  /* 0x0000000402057211 */ /* 0x000fc600008f0eff */
[----:B------:R0:W-:Y:S04]  /*18ea0*/  STL [R1+0xb4c], R3 ;  /* 0x000b4c0301007387 */ /* 0x0001e80000100800 */
[----:B------:R-:W-:Y:S04]  /*18eb0*/  STL [R1+0xb80], R7 ;  /* 0x000b800701007387 */ /* 0x000fe80000100800 */
[----:B------:R-:W-:Y:S01]  /*18ec0*/  STL [R1+0xb54], R6 ;  /* 0x000b540601007387 */ /* 0x000fe20000100800 */
[----:B0-----:R-:W-:-:S03]  /*18ed0*/  LEA R3, P0, R22, R13, 0x1 ;  /* 0x0000000d16037211 */ /* 0x001fc600078008ff */
[----:B------:R-:W2:Y:S04]  /*18ee0*/  LDL.LU R2, [R1+0xc7c] ;  /* 0x000c7c0001027983 */ /* 0x000ea80000300800 */
[----:B------:R0:W-:Y:S04]  /*18ef0*/  STL [R1+0xb84], R3 ;  /* 0x000b840301007387 */ /* 0x0001e80000100800 */
[----:B------:R-:W3:Y:S01]  /*18f00*/  LDL.LU R26, [R1+0x3f8] ;  /* 0x0003f800011a7983 */ /* 0x000ee20000300800 */
[----:B0-----:R-:W-:-:S03]  /*18f10*/  LEA R3, P1, R17, R13, 0x1 ;  /* 0x0000000d11037211 */ /* 0x001fc600078208ff */
[----:B------:R0:W-:Y:S04]  /*18f20*/  STL [R1+0xb5c], R5 ;  /* 0x000b5c0501007387 */ /* 0x0001e80000100800 */
[----:B------:R-:W4:Y:S04]  /*18f30*/  LDL.LU R25, [R1+0x400] ;  /* 0x0004000001197983 */ /* 0x000f280000300800 */
[----:B------:R1:W-:Y:S04]  /*18f40*/  STL [R1+0xb88], R3 ;  /* 0x000b880301007387 */ /* 0x0003e80000100800 */
[----:B------:R-:W5:Y:S01]  /*18f50*/  LDL.LU R18, [R1+0x3f0] ;  /* 0x0003f00001127983 */ /* 0x000f620000300800 */
[----:B0-----:R-:W-:-:S03]  /*18f60*/  LEA.HI.X.SX32 R5, R0, R4, 0x1, P2 ;  /* 0x0000000400057211 */ /* 0x001fc600010f0eff */
[----:B------:R-:W5:Y:S04]  /*18f70*/  LDL.LU R16, [R1+0x3f4] ;  /* 0x0003f40001107983 */ /* 0x000f680000300800 */
[----:B------:R-:W5:Y:S01]  /*18f80*/  LDL.LU R15, [R1+0x3fc] ;  /* 0x0003fc00010f7983 */ /* 0x000f620000300800 */
[----:B-1----:R-:W-:-:S03]  /*18f90*/  LEA R3, P2, R11, R13, 0x1 ;  /* 0x0000000d0b037211 */ /* 0x002fc600078408ff */
[----:B------:R-:W5:Y:S04]  /*18fa0*/  LDL.LU R0, [R1+0xc78] ;  /* 0x000c780001007983 */ /* 0x000f680000300800 */
[----:B------:R-:W5:Y:S04]  /*18fb0*/  LDL.LU R14, [R1+0x40c] ;  /* 0x00040c00010e7983 */ /* 0x000f680000300800 */
[----:B------:R0:W-:Y:S04]  /*18fc0*/  STL [R1+0xb64], R5 ;  /* 0x000b640501007387 */ /* 0x0001e80000100800 */
[----:B------:R-:W5:Y:S04]  /*18fd0*/  LDL.LU R12, [R1+0x414] ;  /* 0x00041400010c7983 */ /* 0x000f680000300800 */
[----:B------:R1:W-:Y:S01]  /*18fe0*/  STL [R1+0xb8c], R3 ;  /* 0x000b8c0301007387 */ /* 0x0003e20000100800 */
[----:B0-----:R-:W-:-:S03]  /*18ff0*/  LEA.HI.X.SX32 R5, R29, R4, 0x1, P3 ;  /* 0x000000041d057211 */ /* 0x001fc600018f0eff */
[----:B------:R-:W5:Y:S01]  /*19000*/  LDL.LU R10, [R1+0x408] ;  /* 0x00040800010a7983 */ /* 0x000f620000300800 */
[----:B-1----:R-:W-:-:S03]  /*19010*/  LEA R3, P3, R23, R13, 0x1 ;  /* 0x0000000d17037211 */ /* 0x002fc600078608ff */
[----:B------:R0:W-:Y:S04]  /*19020*/  STL [R1+0xb6c], R5 ;  /* 0x000b6c0501007387 */ /* 0x0001e80000100800 */
[----:B------:R-:W5:Y:S04]  /*19030*/  LDL.LU R9, [R1+0x404] ;  /* 0x0004040001097983 */ /* 0x000f680000300800 */
[----:B------:R1:W-:Y:S01]  /*19040*/  STL [R1+0xb90], R3 ;  /* 0x000b900301007387 */ /* 0x0003e20000100800 */
[----:B0-----:R-:W-:-:S03]  /*19050*/  LEA.HI.X.SX32 R5, R19, R4, 0x1, P4 ;  /* 0x0000000413057211 */ /* 0x001fc600020f0eff */
[----:B------:R-:W5:Y:S04]  /*19060*/  LDL.LU R8, [R1+0xc20] ;  /* 0x000c200001087983 */ /* 0x000f680000300800 */
[----:B------:R0:W-:Y:S04]  /*19070*/  STL [R1+0xb74], R5 ;  /* 0x000b740501007387 */ /* 0x0001e80000100800 */
[----:B------:R-:W5:Y:S01]  /*19080*/  LDL.LU R7, [R1+0x410] ;  /* 0x0004100001077983 */ /* 0x000f620000300800 */
[----:B------:R-:W-:Y:S01]  /*19090*/  IMAD R24, R24, UR12, RZ ;  /* 0x0000000c18187c24 */ /* 0x000fe2000f8e02ff */
[----:B------:R-:W-:-:S04]  /*190a0*/  LEA.HI.X.SX32 R6, R21, R4, 0x1, P6 ;  /* 0x0000000415067211 */ /* 0x000fc800030f0eff */
[----:B-1----:R-:W-:Y:S02]  /*190b0*/  LEA R3, P4, R24, R13, 0x1 ;  /* 0x0000000d18037211 */ /* 0x002fe400078808ff */
[----:B0-----:R-:W-:-:S03]  /*190c0*/  LEA.HI.X.SX32 R5, R20, R4, 0x1, P5 ;  /* 0x0000000414057211 */ /* 0x001fc600028f0eff */
[----:B------:R-:W-:Y:S04]  /*190d0*/  STL [R1+0x43c], R3 ;  /* 0x00043c0301007387 */ /* 0x000fe80000100800 */
[----:B------:R-:W-:Y:S04]  /*190e0*/  STL [R1+0x424], R5 ;  /* 0x0004240501007387 */ /* 0x000fe80000100800 */
[----:B------:R0:W-:Y:S02]  /*190f0*/  STL [R1+0x428], R6 ;  /* 0x0004280601007387 */ /* 0x0001e40000100800 */
[----:B0-----:R-:W0:Y:S01]  /*19100*/  S2R R6, SR_TID.X ;  /* 0x0000000000067919 */ /* 0x001e220000002100 */
[----:B------:R-:W-:-:S02]  /*19110*/  LEA.HI.X.SX32 R5, R22, R4, 0x1, P0 ;  /* 0x0000000416057211 */ /* 0x000fc400000f0eff */
[----:B------:R-:W-:-:S03]  /*19120*/  LEA.HI.X.SX32 R13, R17, R4, 0x1, P1 ;  /* 0x00000004110d7211 */ /* 0x000fc600008f0eff */
[----:B------:R-:W-:Y:S04]  /*19130*/  STL [R1+0x42c], R5 ;  /* 0x00042c0501007387 */ /* 0x000fe80000100800 */
[----:B------:R1:W-:Y:S02]  /*19140*/  STL [R1+0x430], R13 ;  /* 0x0004300d01007387 */ /* 0x0003e40000100800 */
[-C--:B-1----:R-:W-:Y:S02]  /*19150*/  LEA.HI.X.SX32 R13, R11, R4.reuse, 0x1, P2 ;  /* 0x000000040b0d7211 */ /* 0x082fe400010f0eff */
[----:B------:R-:W-:Y:S02]  /*19160*/  LEA.HI.X.SX32 R11, R23, R4, 0x1, P3 ;  /* 0x00000004170b7211 */ /* 0x000fe400018f0eff */
[----:B0-----:R-:W-:-:S04]  /*19170*/  SHF.R.U32.HI R6, RZ, 0x5, R6 ;  /* 0x00000005ff067819 */ /* 0x001fc80000011606 */
[----:B------:R-:W-:Y:S01]  /*19180*/  SGXT.U32 R6, R6, 0x2 ;  /* 0x000000020606781a */ /* 0x000fe20000000000 */
[----:B------:R-:W-:Y:S03]  /*19190*/  STL [R1+0x434], R13 ;  /* 0x0004340d01007387 */ /* 0x000fe60000100800 */
[----:B------:R-:W-:Y:S01]  /*191a0*/  LOP3.LUT R27, R6, 0x3c, RZ, 0xfc, !PT ;  /* 0x0000003c061b7812 */ /* 0x000fe200078efcff */
[----:B------:R0:W-:Y:S04]  /*191b0*/  STL [R1+0x438], R11 ;  /* 0x0004380b01007387 */ /* 0x0001e80000100800 */
[----:B------:R-:W-:Y:S01]  /*191c0*/  IMAD R27, R27, UR6, RZ ;  /* 0x000000061b1b7c24 */ /* 0x000fe2000f8e02ff */
[----:B0-----:R-:W-:-:S05]  /*191d0*/  LEA.HI.X.SX32 R11, R24, R4, 0x1, P4 ;  /* 0x00000004180b7211 */ /* 0x001fca00020f0eff */
[----:B------:R0:W-:Y:S01]  /*191e0*/  STL [R1+0x3a0], R11 ;  /* 0x0003a00b01007387 */ /* 0x0001e20000100800 */
[----:B------:R-:W-:Y:S02]  /*191f0*/  IMAD R5, RZ, RZ, -UR6 ;  /* 0x80000006ff057e24 */ /* 0x000fe4000f8e02ff */
[----:B------:R-:W-:Y:S01]  /*19200*/  IMAD R6, R6, UR6, RZ ;  /* 0x0000000606067c24 */ /* 0x000fe2000f8e02ff */
[----:B--2---:R-:W-:-:S04]  /*19210*/  LEA R3, P5, R2, UR8, 0x1 ;  /* 0x0000000802037c11 */ /* 0x004fc8000f8a08ff */
[-C--:B0-----:R-:W-:Y:S02]  /*19220*/  LEA R11, P2, R27, R3.reuse, 0x1 ;  /* 0x000000031b0b7211 */ /* 0x081fe400078408ff */
[----:B---3--:R-:W-:-:S03]  /*19230*/  LEA R13, P6, R26, R3, 0x1 ;  /* 0x000000031a0d7211 */ /* 0x008fc600078c08ff */
[----:B------:R5:W-:Y:S01]  /*19240*/  STL [R1+0x3a8], R11 ;  /* 0x0003a80b01007387 */ /* 0x000be20000100800 */
[----:B------:R-:W-:-:S03]  /*19250*/  LEA.HI.X.SX32 R2, R2, UR9, 0x1, P5 ;  /* 0x0000000902027c11 */ /* 0x000fc6000a8f0eff */
[----:B------:R0:W-:Y:S01]  /*19260*/  STL [R1+0x3b0], R13 ;  /* 0x0003b00d01007387 */ /* 0x0001e20000100800 */
[-C--:B----4-:R-:W-:Y:S02]  /*19270*/  LEA R17, P1, R25, R3.reuse, 0x1 ;  /* 0x0000000319117211 */ /* 0x090fe400078208ff */
[----:B-----5:R-:W-:-:S03]  /*19280*/  LEA R11, P0, R18, R3, 0x1 ;  /* 0x00000003120b7211 */ /* 0x020fc600078008ff */
[----:B------:R1:W-:Y:S01]  /*19290*/  STL [R1+0x3b8], R17 ;  /* 0x0003b81101007387 */ /* 0x0003e20000100800 */
[----:B0-----:R-:W-:-:S03]  /*192a0*/  LEA R13, P5, R16, R3, 0x1 ;  /* 0x00000003100d7211 */ /* 0x001fc600078a08ff */
[----:B------:R0:W-:Y:S01]  /*192b0*/  STL [R1+0x3c0], R11 ;  /* 0x0003c00b01007387 */ /* 0x0001e20000100800 */
[----:B-1----:R-:W-:-:S03]  /*192c0*/  LEA R17, P4, R15, R3, 0x1 ;  /* 0x000000030f117211 */ /* 0x002fc600078808ff */
[----:B------:R1:W-:Y:S01]  /*192d0*/  STL [R1+0x3c8], R13 ;  /* 0x0003c80d01007387 */ /* 0x0003e20000100800 */
[----:B0-----:R-:W-:-:S03]  /*192e0*/  LEA.HI.X.SX32 R11, R27, R2, 0x1, P2 ;  /* 0x000000021b0b7211 */ /* 0x001fc600010f0eff */
[----:B------:R0:W-:Y:S04]  /*192f0*/  STL [R1+0x3d0], R17 ;  /* 0x0003d01101007387 */ /* 0x0001e80000100800 */
[----:B------:R2:W-:Y:S01]  /*19300*/  STL [R1+0x3a4], R11 ;  /* 0x0003a40b01007387 */ /* 0x0005e20000100800 */
[----:B-1----:R-:W-:Y:S02]  /*19310*/  LEA R13, P3, R14, R3, 0x1 ;  /* 0x000000030e0d7211 */ /* 0x002fe400078608ff */
[----:B0-----:R-:W-:-:S03]  /*19320*/  LEA.HI.X.SX32 R17, R26, R2, 0x1, P6 ;  /* 0x000000021a117211 */ /* 0x001fc600030f0eff */
[----:B------:R0:W-:Y:S01]  /*19330*/  STL [R1+0x3d8], R13 ;  /* 0x0003d80d01007387 */ /* 0x0001e20000100800 */
[----:B--2---:R-:W-:-:S03]  /*19340*/  LEA R11, P2, R12, R3, 0x1 ;  /* 0x000000030c0b7211 */ /* 0x004fc600078408ff */
[----:B------:R1:W-:Y:S04]  /*19350*/  STL [R1+0x3ac], R17 ;  /* 0x0003ac1101007387 */ /* 0x0003e80000100800 */
[----:B------:R2:W-:Y:S01]  /*19360*/  STL [R1+0x3e0], R11 ;  /* 0x0003e00b01007387 */ /* 0x0005e20000100800 */
[----:B0-----:R-:W-:Y:S02]  /*19370*/  LEA.HI.X.SX32 R13, R25, R2, 0x1, P1 ;  /* 0x00000002190d7211 */ /* 0x001fe400008f0eff */
[----:B-1----:R-:W-:-:S03]  /*19380*/  LEA R17, P1, R10, R3, 0x1 ;  /* 0x000000030a117211 */ /* 0x002fc600078208ff */
[----:B------:R0:W-:Y:S01]  /*19390*/  STL [R1+0x3b4], R13 ;  /* 0x0003b40d01007387 */ /* 0x0001e20000100800 */
[----:B--2---:R-:W-:-:S03]  /*193a0*/  LEA.HI.X.SX32 R11, R18, R2, 0x1, P0 ;  /* 0x00000002120b7211 */ /* 0x004fc600000f0eff */
[----:B------:R-:W-:Y:S01]  /*193b0*/  STL [R1+0x3e8], R17 ;  /* 0x0003e81101007387 */ /* 0x000fe20000100800 */
[----:B------:R-:W-:-:S03]  /*193c0*/  LEA.HI.X.SX32 R16, R16, R2, 0x1, P5 ;  /* 0x0000000210107211 */ /* 0x000fc600028f0eff */
[----:B------:R1:W-:Y:S01]  /*193d0*/  STL [R1+0x3bc], R11 ;  /* 0x0003bc0b01007387 */ /* 0x0003e20000100800 */
[----:B0-----:R-:W-:Y:S01]  /*193e0*/  LEA R13, P0, R9, R3, 0x1 ;  /* 0x00000003090d7211 */ /* 0x001fe200078008ff */
[----:B------:R-:W-:-:S04]  /*193f0*/  IMAD R4, R5, 0x4, R0 ;  /* 0x0000000405047824 */ /* 0x000fc800078e0200 */
[----:B------:R0:W-:Y:S01]  /*19400*/  STL [R1+0x3f0], R13 ;  /* 0x0003f00d01007387 */ /* 0x0001e20000100800 */
[----:B-1----:R-:W-:-:S03]  /*19410*/  LEA R11, P5, R8, R3, 0x1 ;  /* 0x00000003080b7211 */ /* 0x002fc600078a08ff */
[----:B------:R-:W-:Y:S04]  /*19420*/  STL [R1+0x3c4], R16 ;  /* 0x0003c41001007387 */ /* 0x000fe80000100800 */
[----:B------:R1:W-:Y:S01]  /*19430*/  STL [R1+0x3f8], R11 ;  /* 0x0003f80b01007387 */ /* 0x0003e20000100800 */
[----:B0-----:R-:W-:Y:S02]  /*19440*/  LEA.HI.X.SX32 R13, R15, R2, 0x1, P4 ;  /* 0x000000020f0d7211 */ /* 0x001fe400020f0eff */
[----:B------:R-:W-:-:S03]  /*19450*/  LEA R15, P4, R7, R3, 0x1 ;  /* 0x00000003070f7211 */ /* 0x000fc600078808ff */
[----:B------:R0:W-:Y:S01]  /*19460*/  STL [R1+0x3cc], R13 ;  /* 0x0003cc0d01007387 */ /* 0x0001e20000100800 */
[----:B-1----:R-:W-:-:S03]  /*19470*/  LEA.HI.X.SX32 R11, R14, R2, 0x1, P3 ;  /* 0x000000020e0b7211 */ /* 0x002fc600018f0eff */
[----:B------:R-:W-:Y:S01]  /*19480*/  STL [R1+0x400], R15 ;  /* 0x0004000f01007387 */ /* 0x000fe20000100800 */
[----:B------:R-:W-:-:S03]  /*19490*/  LEA.HI.X.SX32 R12, R12, R2, 0x1, P2 ;  /* 0x000000020c0c7211 */ /* 0x000fc600010f0eff */
[----:B------:R1:W-:Y:S01]  /*194a0*/  STL [R1+0x3d4], R11 ;  /* 0x0003d40b01007387 */ /* 0x0003e20000100800 */
[----:B0-----:R-:W-:Y:S01]  /*194b0*/  LEA R13, P3, R0, R3, 0x1 ;  /* 0x00000003000d7211 */ /* 0x001fe200078608ff */
[----:B------:R-:W-:Y:S01]  /*194c0*/  IMAD R5, R5, 0x4, R4 ;  /* 0x0000000405057824 */ /* 0x000fe200078e0204 */
[----:B------:R-:W-:-:S03]  /*194d0*/  LEA.HI.X.SX32 R10, R10, R2, 0x1, P1 ;  /* 0x000000020a0a7211 */ /* 0x000fc600008f0eff */
[----:B------:R-:W-:Y:S01]  /*194e0*/  STL [R1+0x418], R13 ;  /* 0x0004180d01007387 */ /* 0x000fe20000100800 */
[----:B-1----:R-:W-:-:S03]  /*194f0*/  LEA R11, P2, R4, R3, 0x1 ;  /* 0x00000003040b7211 */ /* 0x002fc600078408ff */
[----:B------:R0:W-:Y:S04]  /*19500*/  STL [R1+0x3dc], R12 ;  /* 0x0003dc0c01007387 */ /* 0x0001e80000100800 */
[----:B------:R1:W-:Y:S04]  /*19510*/  STL [R1+0x41c], R11 ;  /* 0x00041c0b01007387 */ /* 0x0003e80000100800 */
[----:B------:R2:W-:Y:S01]  /*19520*/  STL [R1+0x3e4], R10 ;  /* 0x0003e40a01007387 */ /* 0x0005e20000100800 */
[----:B0-----:R-:W-:Y:S02]  /*19530*/  LEA R12, P1, R5, R3, 0x1 ;  /* 0x00000003050c7211 */ /* 0x001fe400078208ff */
[----:B-1----:R-:W-:-:S02]  /*19540*/  LEA.HI.X.SX32 R11, R9, R2, 0x1, P0 ;  /* 0x00000002090b7211 */ /* 0x002fc400000f0eff */
[----:B--2---:R-:W-:Y:S02]  /*19550*/  LEA R10, P0, R6, R3, 0x1 ;  /* 0x00000003060a7211 */ /* 0x004fe400078008ff */
[-C--:B------:R-:W-:Y:S02]  /*19560*/  LEA.HI.X.SX32 R3, R7, R2.reuse, 0x1, P4 ;  /* 0x0000000207037211 */ /* 0x080fe400020f0eff */
[----:B------:R-:W0:Y:S01]  /*19570*/  S2R R7, SR_TID.X ;  /* 0x0000000000077919 */ /* 0x000e220000002100 */
[-C--:B------:R-:W-:Y:S01]  /*19580*/  LEA.HI.X.SX32 R9, R8, R2.reuse, 0x1, P5 ;  /* 0x0000000208097211 */ /* 0x080fe200028f0eff */
[----:B------:R-:W-:Y:S01]  /*19590*/  STL [R1+0x420], R12 ;  /* 0x0004200c01007387 */ /* 0x000fe20000100800 */
[----:B------:R-:W-:-:S03]  /*195a0*/  LEA.HI.X.SX32 R8, R0, R2, 0x1, P3 ;  /* 0x0000000200087211 */ /* 0x000fc600018f0eff */
[----:B------:R-:W-:Y:S04]  /*195b0*/  STL [R1+0x3ec], R11 ;  /* 0x0003ec0b01007387 */ /* 0x000fe80000100800 */
[----:B------:R-:W-:Y:S04]  /*195c0*/  STL [R1+0x414], R10 ;  /* 0x0004140a01007387 */ /* 0x000fe80000100800 */
[----:B------:R-:W-:Y:S04]  /*195d0*/  STL [R1+0x3f4], R9 ;  /* 0x0003f40901007387 */ /* 0x000fe80000100800 */
[----:B------:R-:W2:Y:S04]  /*195e0*/  LDL.LU R0, [R1+0xc74] ;  /* 0x000c740001007983 */ /* 0x000ea80000300800 */
[----:B------:R1:W-:Y:S04]  /*195f0*/  STL [R1+0x3fc], R3 ;  /* 0x0003fc0301007387 */ /* 0x0003e80000100800 */
[----:B------:R-:W-:Y:S01]  /*19600*/  STL [R1+0x408], R8 ;  /* 0x0004080801007387 */ /* 0x000fe20000100800 */
[----:B-1----:R-:W-:-:S02]  /*19610*/  LEA.HI.X.SX32 R3, R4, R2, 0x1, P2 ;  /* 0x0000000204037211 */ /* 0x002fc400010f0eff */
[-C--:B------:R-:W-:Y:S02]  /*19620*/  LEA.HI.X.SX32 R4, R5, R2.reuse, 0x1, P1 ;  /* 0x0000000205047211 */ /* 0x080fe400008f0eff */
[----:B------:R-:W-:Y:S01]  /*19630*/  LEA.HI.X.SX32 R2, R6, R2, 0x1, P0 ;  /* 0x0000000206027211 */ /* 0x000fe200000f0eff */
[----:B------:R0:W-:Y:S04]  /*19640*/  STL [R1+0x40c], R3 ;  /* 0x00040c0301007387 */ /* 0x0001e80000100800 */
[----:B------:R-:W-:Y:S04]  /*19650*/  STL [R1+0x410], R4 ;  /* 0x0004100401007387 */ /* 0x000fe80000100800 */
[----:B------:R1:W-:Y:S01]  /*19660*/  STL [R1+0x404], R2 ;  /* 0x0004040201007387 */ /* 0x0003e20000100800 */
[----:B0-----:R-:W-:-:S03]  /*19670*/  IMAD.SHL.U32 R3, R7, 0x20, RZ ;  /* 0x0000002007037824 */ /* 0x001fc600078e00ff */
[----:B------:R-:W-:Y:S04]  /*19680*/  STL [R1+0x2b0], RZ ;  /* 0x0002b0ff01007387 */ /* 0x000fe80000100800 */
[----:B------:R-:W-:Y:S04]  /*19690*/  STL [R1+0x2b4], RZ ;  /* 0x0002b4ff01007387 */ /* 0x000fe80000100800 */
[----:B------:R2:W-:Y:S04]  /*196a0*/  STL [R1+0xc6c], R3 ;  /* 0x000c6c0301007387 */ /* 0x0005e80000100800 */
[----:B------:R-:W-:Y:S04]  /*196b0*/  STL [R1+0x2b8], RZ ;  /* 0x0002b8ff01007387 */ /* 0x000fe80000100800 */
        /* <DEDUP_REMOVED lines=87> */
[----:B------:R-:W-:Y:S01]  /*19c30*/  STL [R1+0x368], RZ ;  /* 0x000368ff01007387 */ /* 0x000fe20000100800 */
[----:B------:R-:W-:-:S02]  /*19c40*/  USHF.R.S32.HI UR8, URZ, 0x1f, UR4 ;  /* 0x0000001fff087899 */ /* 0x000fc40008011404 */
[----:B------:R-:W-:Y:S02]  /*19c50*/  USHF.L.U32 UR6, UR6, 0x6, URZ ;  /* 0x0000000606067899 */ /* 0x000fe400080006ff */
[----:B------:R-:W-:Y:S02]  /*19c60*/  ULEA.HI UR8, UR8, UR4, URZ, 0x6 ;  /* 0x0000000408087291 */ /* 0x000fe4000f8f30ff */
[----:B------:R-:W-:Y:S02]  /*19c70*/  USHF.L.U32 UR7, UR7, 0x6, URZ ;  /* 0x0000000607077899 */ /* 0x000fe400080006ff */
[----:B------:R-:W-:Y:S02]  /*19c80*/  USHF.R.S32.HI UR4, URZ, 0x1f, UR6 ;  /* 0x0000001fff047899 */ /* 0x000fe40008011406 */
[----:B------:R-:W-:Y:S02]  /*19c90*/  USHF.L.U32 UR13, UR6, 0x1, URZ ;  /* 0x00000001060d7899 */ /* 0x000fe400080006ff */
[----:B------:R-:W-:-:S02]  /*19ca0*/  USHF.R.S32.HI UR9, URZ, 0x1f, UR7 ;  /* 0x0000001fff097899 */ /* 0x000fc40008011407 */
[----:B------:R-:W-:Y:S02]  /*19cb0*/  USHF.L.U32 UR12, UR7, 0x1, URZ ;  /* 0x00000001070c7899 */ /* 0x000fe400080006ff */
[----:B------:R-:W-:Y:S02]  /*19cc0*/  USHF.R.S32.HI UR8, URZ, 0x6, UR8 ;  /* 0x00000006ff087899 */ /* 0x000fe40008011408 */
[----:B------:R-:W-:Y:S01]  /*19cd0*/  USHF.L.U64.HI UR6, UR6, 0x1, UR4 ;  /* 0x0000000106067899 */ /* 0x000fe20008010204 */
[----:B------:R-:W0:Y:S01]  /*19ce0*/  S2R R8, SR_TID.X ;  /* 0x0000000000087919 */ /* 0x000e220000002100 */
[----:B------:R-:W-:Y:S01]  /*19cf0*/  USHF.L.U64.HI UR9, UR7, 0x1, UR9 ;  /* 0x0000000107097899 */ /* 0x000fe20008010209 */
[----:B------:R-:W-:Y:S04]  /*19d00*/  STL [R1+0x36c], RZ ;  /* 0x00036cff01007387 */ /* 0x000fe80000100800 */
[----:B------:R-:W-:Y:S04]  /*19d10*/  STL [R1+0x350], RZ ;  /* 0x000350ff01007387 */ /* 0x000fe80000100800 */
[----:B------:R-:W-:Y:S01]  /*19d20*/  STL [R1+0x354], RZ ;  /* 0x000354ff01007387 */ /* 0x000fe20000100800 */
[----:B0-----:R-:W-:-:S05]  /*19d30*/  IMAD.SHL.U32 R8, R8, 0x8, RZ ;  /* 0x0000000808087824 */ /* 0x001fca00078e00ff */
[----:B------:R-:W-:Y:S01]  /*19d40*/  LOP3.LUT R9, R8, 0x30, RZ, 0xc0, !PT ;  /* 0x0000003008097812 */ /* 0x000fe200078ec0ff */
[C---:B------:R-:W-:Y:S01]  /*19d50*/  IMAD.SHL.U32 R8, R7.reuse, 0x2, RZ ;  /* 0x0000000207087824 */ /* 0x040fe200078e00ff */
[----:B------:R-:W-:-:S05]  /*19d60*/  LOP3.LUT R7, R7, 0x7, RZ, 0xc0, !PT ;  /* 0x0000000707077812 */ /* 0x000fca00078ec0ff */
[----:B------:R-:W-:-:S05]  /*19d70*/  IMAD R7, R7, 0x40, R9 ;  /* 0x0000004007077824 */ /* 0x000fca00078e0209 */
[----:B------:R-:W-:-:S04]  /*19d80*/  LOP3.LUT R7, R7, 0x10, R8, 0x78, !PT ;  /* 0x0000001007077812 */ /* 0x000fc800078e7808 */
[----:B-1----:R-:W-:-:S05]  /*19d90*/  LOP3.LUT R2, R7, 0x200, R3, 0xf8, !PT ;  /* 0x0000020007027812 */ /* 0x002fca00078ef803 */
[----:B------:R0:W-:Y:S04]  /*19da0*/  STL [R1+0x2c8], R2 ;  /* 0x0002c80201007387 */ /* 0x0001e80000100800 */
[----:B------:R-:W-:Y:S04]  /*19db0*/  STL [R1+0x358], RZ ;  /* 0x000358ff01007387 */ /* 0x000fe80000100800 */
[----:B------:R-:W-:Y:S04]  /*19dc0*/  STL [R1+0x35c], RZ ;  /* 0x00035cff01007387 */ /* 0x000fe80000100800 */
[----:B------:R-:W-:Y:S04]  /*19dd0*/  STL [R1+0x340], RZ ;  /* 0x000340ff01007387 */ /* 0x000fe80000100800 */
[----:B------:R-:W-:Y:S04]  /*19de0*/  STL [R1+0x344], RZ ;  /* 0x000344ff01007387 */ /* 0x000fe80000100800 */
[----:B------:R-:W-:Y:S04]  /*19df0*/  STL [R1+0x348], RZ ;  /* 0x000348ff01007387 */ /* 0x000fe80000100800 */
[----:B------:R-:W-:Y:S04]  /*19e00*/  STL [R1+0x34c], RZ ;  /* 0x00034cff01007387 */ /* 0x000fe80000100800 */
[----:B------:R-:W3:Y:S01]  /*19e10*/  LDL R7, [R1+0x2c0] ;  /* 0x0002c00001077983 */ /* 0x000ee20000100800 */
[C---:B--2---:R-:W-:Y:S01]  /*19e20*/  LOP3.LUT R3, R0.reuse, 0x20, RZ, 0x3c, !PT ;  /* 0x0000002000037812 */ /* 0x044fe200078e3cff */
[----:B------:R-:W-:Y:S01]  /*19e30*/  UMOV UR4, URZ ;  /* 0x000000ff00047c82 */ /* 0x000fe20008000000 */
[C---:B------:R-:W-:Y:S01]  /*19e40*/  LOP3.LUT R5, R0.reuse, 0x40, RZ, 0x3c, !PT ;  /* 0x0000004000057812 */ /* 0x040fe200078e3cff */
[----:B------:R-:W-:Y:S01]  /*19e50*/  STL [R1+0x330], RZ ;  /* 0x000330ff01007387 */ /* 0x000fe20000100800 */
[----:B------:R-:W-:-:S02]  /*19e60*/  LOP3.LUT R4, R0, 0x60, RZ, 0x3c, !PT ;  /* 0x0000006000047812 */ /* 0x000fc400078e3cff */
[----:B0-----:R-:W-:Y:S01]  /*19e70*/  LOP3.LUT R2, R2, 0x20, RZ, 0x3c, !PT ;  /* 0x0000002002027812 */ /* 0x001fe200078e3cff */
        /* <DEDUP_REMOVED lines=27> */
[----:B------:R3:W-:Y:S04]  /*1a030*/  STL [R1+0xc20], R3 ;  /* 0x000c200301007387 */ /* 0x0007e80000100800 */
[----:B------:R0:W-:Y:S04]  /*1a040*/  STL [R1+0xc28], R5 ;  /* 0x000c280501007387 */ /* 0x0001e80000100800 */
[----:B------:R0:W-:Y:S01]  /*1a050*/  STL [R1+0xc24], R4 ;  /* 0x000c240401007387 */ /* 0x0001e20000100800 */
[----:B---3--:R-:W-:-:S05]  /*1a060*/  LOP3.LUT R3, R7, 0x40, RZ, 0x3c, !PT ;  /* 0x0000004007037812 */ /* 0x008fca00078e3cff */
[----:B------:R0:W-:Y:S04]  /*1a070*/  STL [R1+0xc54], R3 ;  /* 0x000c540301007387 */ /* 0x0001e80000100800 */
[----:B------:R0:W-:Y:S02]  /*1a080*/  STL [R1+0x2cc], R2 ;  /* 0x0002cc0201007387 */ /* 0x0001e40000100800 */
.L_x_2:
[----:B0----5:R-:W2:Y:S04]  /*1a090*/  LDL R3, [R1+0x410] ;  /* 0x0004100001037983 */ /* 0x021ea80000100800 */
[----:B------:R-:W2:Y:S01]  /*1a0a0*/  LDL R2, [R1+0x420] ;  /* 0x0004200001027983 */ /* 0x000ea20000100800 */
[----:B------:R-:W0:Y:S03]  /*1a0b0*/  S2R R4, SR_TID.X ;  /* 0x0000000000047919 */ /* 0x000e260000002100 */
[----:B------:R-:W3:Y:S04]  /*1a0c0*/  LDL R5, [R1+0x41c] ;  /* 0x00041c0001057983 */ /* 0x000ee80000100800 */
[----:B------:R-:W-:Y:S04]  /*1a0d0*/  STL [R1+0x1a30], R20 ;  /* 0x001a301401007387 */ /* 0x000fe80000100800 */
[----:B-1----:R1:W-:Y:S04]  /*1a0e0*/  STL [R1+0x1a2c], R21 ;  /* 0x001a2c1501007387 */ /* 0x0023e80000100800 */
[----:B-1----:R-:W4:Y:S01]  /*1a0f0*/  LDL R21, [R1+0x40c] ;  /* 0x00040c0001157983 */ /* 0x002f220000100800 */
[----:B------:R-:W-:Y:S01]  /*1a100*/  UIMAD UR7, UR4, -0x40, UR14 ;  /* 0xffffffc0040778a4 */ /* 0x000fe2000f8e020e */
[----:B------:R-:W-:-:S02]  /*1a110*/  PRMT R24, RZ, 0x7610, R24 ;  /* 0x00007610ff187816 */ /* 0x000fc40000000018 */
[----:B------:R-:W-:Y:S01]  /*1a120*/  STL [R1+0x1a28], R22 ;  /* 0x001a281601007387 */ /* 0x000fe20000100800 */
[----:B------:R-:W-:-:S03]  /*1a130*/  PRMT R17, RZ, 0x7610, R17 ;  /* 0x00007610ff117816 */ /* 0x000fc60000000011 */
[----:B------:R-:W-:Y:S04]  /*1a140*/  STL [R1+0x1a1c], R16 ;  /* 0x001a1c1001007387 */ /* 0x000fe80000100800 */
[----:B------:R-:W-:Y:S04]  /*1a150*/  STL [R1+0x1a24], R16 ;  /* 0x001a241001007387 */ /* 0x000fe80000100800 */
[----:B------:R-:W-:Y:S04]  /*1a160*/  STL [R1+0x1a08], R7 ;  /* 0x001a080701007387 */ /* 0x000fe80000100800 */
[----:B------:R-:W-:Y:S04]  /*1a170*/  STL [R1+0x1a10], R7 ;  /* 0x001a100701007387 */ /* 0x000fe80000100800 */
[----:B------:R-:W-:Y:S04]  /*1a180*/  STL [R1+0x1a18], R7 ;  /* 0x001a180701007387 */ /* 0x000fe80000100800 */
[----:B------:R0:W-:Y:S04]  /*1a190*/  STL [R1+0x1a20], R7 ;  /* 0x001a200701007387 */ /* 0x0001e80000100800 */
[----:B------:R-:W-:Y:S04]  /*1a1a0*/  STL [R1+0x19f4], R11 ;  /* 0x0019f40b01007387 */ /* 0x000fe80000100800 */
[----:B------:R-:W-:Y:S01]  /*1a1b0*/  STL [R1+0x19fc], R11 ;  /* 0x0019fc0b01007387 */ /* 0x000fe20000100800 */
[----:B0-----:R-:W-:-:S03]  /*1a1c0*/  SHF.R.U32.HI R7, RZ, 0x5, R4 ;  /* 0x00000005ff077819 */ /* 0x001fc60000011604 */
[----:B------:R-:W-:Y:S01]  /*1a1d0*/  STL [R1+0x1a04], R11 ;  /* 0x001a040b01007387 */ /* 0x000fe20000100800 */
[----:B------:R-:W-:Y:S02]  /*1a1e0*/  SHF.R.U32.HI R4, RZ, 0x5, R4 ;  /* 0x00000005ff047819 */ /* 0x000fe40000011604 */
[----:B------:R-:W-:Y:S01]  /*1a1f0*/  SGXT.U32 R7, R7, 0x2 ;  /* 0x000000020707781a */ /* 0x000fe20000000000 */
[----:B------:R-:W-:Y:S01]  /*1a200*/  STL [R1+0x1a0c], R11 ;  /* 0x001a0c0b01007387 */ /* 0x000fe20000100800 */
[----:B------:R-:W-:Y:S02]  /*1a210*/  SGXT.U32 R4, R4, 0x2 ;  /* 0x000000020404781a */ /* 0x000fe40000000000 */
[C---:B------:R-:W-:Y:S01]  /*1a220*/  LOP3.LUT R20, R7.reuse, 0x4, RZ, 0xfc, !PT ;  /* 0x0000000407147812 */ /* 0x040fe200078efcff */
[----:B------:R-:W-:Y:S01]  /*1a230*/  STL [R1+0x19f0], R9 ;  /* 0x0019f00901007387 */ /* 0x000fe20000100800 */
[----:B------:R-:W-:Y:S02]  /*1a240*/  LOP3.LUT R7, R7, 0x8, RZ, 0xfc, !PT ;  /* 0x0000000807077812 */ /* 0x000fe400078efcff */
[----:B------:R-:W-:Y:S01]  /*1a250*/  ISETP.GE.AND P0, PT, R20, UR7, PT ;  /* 0x0000000714007c0c */ /* 0x000fe2000bf06270 */
[----:B------:R-:W-:Y:S01]  /*1a260*/  STL [R1+0x19f8], R9 ;  /* 0x0019f80901007387 */ /* 0x000fe20000100800 */
[----:B------:R-:W-:-:S02]  /*1a270*/  ISETP.GE.AND P1, PT, R7, UR7, PT ;  /* 0x0000000707007c0c */ /* 0x000fc4000bf26270 */
[C---:B------:R-:W-:Y:S01]  /*1a280*/  LOP3.LUT R20, R4.reuse, 0xc, RZ, 0xfc, !PT ;  /* 0x0000000c04147812 */ /* 0x040fe200078efcff */
[----:B------:R-:W-:Y:S01]  /*1a290*/  STL [R1+0x1a00], R9 ;  /* 0x001a000901007387 */ /* 0x000fe20000100800 */
[----:B------:R-:W-:Y:S02]  /*1a2a0*/  LOP3.LUT R4, R4, 0x10, RZ, 0xfc, !PT ;  /* 0x0000001004047812 */ /* 0x000fe400078efcff */
[----:B------:R-:W-:Y:S01]  /*1a2b0*/  ISETP.GE.AND P2, PT, R20, UR7, PT ;  /* 0x0000000714007c0c */ /* 0x000fe2000bf46270 */
[----:B------:R-:W-:Y:S01]  /*1a2c0*/  STL [R1+0x1a14], R9 ;  /* 0x001a140901007387 */ /* 0x000fe20000100800 */
[----:B------:R-:W-:-:S03]  /*1a2d0*/  ISETP.GE.AND P3, PT, R4, UR7, PT ;  /* 0x0000000704007c0c */ /* 0x000fc6000bf66270 */
[----:B------:R-:W-:Y:S04]  /*1a2e0*/  STL [R1+0x19ec], R6 ;  /* 0x0019ec0601007387 */ /* 0x000fe80000100800 */
        /* <DEDUP_REMOVED lines=30> */
[----:B------:R-:W4:Y:S04]  /*1a4d0*/  LDL R20, [R1+0x418] ;  /* 0x0004180001147983 */ /* 0x000f280000100800 */
[----:B--2---:R3:W2:Y:S01]  /*1a4e0*/  @!P0 LDG.E.U16 R24, desc[UR10][R2.64] ;  /* 0x0000000a02188981 */ /* 0x0046a2000c1e1500 */
[----:B------:R-:W0:Y:S01]  /*1a4f0*/  S2R R4, SR_TID.X ;  /* 0x0000000000047919 */ /* 0x000e220000002100 */
[----:B---3--:R-:W-:-:S02]  /*1a500*/  @!P1 IMAD.MOV.U32 R2, RZ, RZ, R5 ;  /* 0x000000ffff029224 */ /* 0x008fc400078e0005 */
[----:B----4-:R-:W-:-:S05]  /*1a510*/  @!P1 IMAD.MOV.U32 R3, RZ, RZ, R21 ;  /* 0x000000ffff039224 */ /* 0x010fca00078e0015 */
[----:B------:R1:W3:Y:S01]  /*1a520*/  @!P1 LDG.E.U16 R17, desc[UR10][R2.64] ;  /* 0x0000000a02119981 */ /* 0x0002e2000c1e1500 */
[----:B0-----:R-:W-:-:S04]  /*1a530*/  SHF.R.U32.HI R4, RZ, 0x5, R4 ;  /* 0x00000005ff047819 */ /* 0x001fc80000011604 */
[----:B------:R-:W-:-:S04]  /*1a540*/  SGXT.U32 R4, R4, 0x2 ;  /* 0x000000020404781a */ /* 0x000fc80000000000 */
[----:B------:R-:W-:Y:S01]  /*1a550*/  LOP3.LUT R5, R4, 0x14, RZ, 0xfc, !PT ;  /* 0x0000001404057812 */ /* 0x000fe200078efcff */
[----:B--2---:R-:W-:Y:S04]  /*1a560*/  STL [R1+0x1960], R24 ;  /* 0x0019601801007387 */ /* 0x004fe80000100800 */
[----:B------:R-:W-:Y:S04]  /*1a570*/  STL [R1+0x1964], R24 ;  /* 0x0019641801007387 */ /* 0x000fe80000100800 */
[----:B------:R-:W-:Y:S04]  /*1a580*/  STL [R1+0x1968], R24 ;  /* 0x0019681801007387 */ /* 0x000fe80000100800 */
[----:B------:R-:W-:Y:S04]  /*1a590*/  STL [R1+0x196c], R24 ;  /* 0x00196c1801007387 */ /* 0x000fe80000100800 */
[----:B------:R-:W-:Y:S04]  /*1a5a0*/  STL [R1+0x1970], R24 ;  /* 0x0019701801007387 */ /* 0x000fe80000100800 */
[----:B------:R-:W2:Y:S01]  /*1a5b0*/  LDL R3, [R1+0x408] ;  /* 0x0004080001037983 */ /* 0x000ea20000100800 */
[----:B------:R-:W0:Y:S01]  /*1a5c0*/  S2R R4, SR_TID.X ;  /* 0x0000000000047919 */ /* 0x000e220000002100 */
[----:B------:R-:W-:-:S02]  /*1a5d0*/  ISETP.GE.AND P0, PT, R5, UR7, PT ;  /* 0x0000000705007c0c */ /* 0x000fc4000bf06270 */
[----:B------:R-:W-:Y:S01]  /*1a5e0*/  PRMT R25, RZ, 0x7610, R25 ;  /* 0x00007610ff197816 */ /* 0x000fe20000000019 */
[----:B------:R-:W4:Y:S01]  /*1a5f0*/  LDL R7, [R1+0x3f8] ;  /* 0x0003f80001077983 */ /* 0x000f220000100800 */
[----:B------:R-:W-:Y:S02]  /*1a600*/  PRMT R18, RZ, 0x7610, R18 ;  /* 0x00007610ff127816 */ /* 0x000fe40000000012 */
[----:B------:R-:W-:Y:S01]  /*1a610*/  PRMT R23, RZ, 0x7610, R23 ;  /* 0x00007610ff177816 */ /* 0x000fe20000000017 */
[----:B------:R-:W3:Y:S01]  /*1a620*/  LDL R21, [R1+0x3f0] ;  /* 0x0003f00001157983 */ /* 0x000ee20000100800 */
[----:B0-----:R-:W-:-:S03]  /*1a630*/  SHF.R.U32.HI R5, RZ, 0x5, R4 ;  /* 0x00000005ff057819 */ /* 0x001fc60000011604 */
[----:B------:R-:W3:Y:S01]  /*1a640*/  LDL R4, [R1+0x3f4] ;  /* 0x0003f40001047983 */ /* 0x000ee20000100800 */
[----:B------:R-:W-:-:S04]  /*1a650*/  SGXT.U32 R5, R5, 0x2 ;  /* 0x000000020505781a */ /* 0x000fc80000000000 */
[----:B-1----:R-:W-:-:S04]  /*1a660*/  LOP3.LUT R2, R5, 0x18, RZ, 0xfc, !PT ;  /* 0x0000001805027812 */ /* 0x002fc800078efcff */
[----:B------:R-:W-:Y:S01]  /*1a670*/  ISETP.GE.AND P1, PT, R2, UR7, PT ;  /* 0x0000000702007c0c */ /* 0x000fe2000bf26270 */
[----:B------:R-:W-:-:S05]  /*1a680*/  @!P2 IMAD.MOV.U32 R2, RZ, RZ, R20 ;  /* 0x000000ffff02a224 */ /* 0x000fca00078e0014 */
[----:B--2---:R0:W2:Y:S04]  /*1a690*/  @!P2 LDG.E.U16 R25, desc[UR10][R2.64] ;  /* 0x0000000a0219a981 */ /* 0x0040a8000c1e1500 */
[----:B------:R-:W0:Y:S04]  /*1a6a0*/  LDL R2, [R1+0x3fc] ;  /* 0x0003fc0001027983 */ /* 0x000e280000100800 */
[----:B------:R-:W0:Y:S01]  /*1a6b0*/  LDL R3, [R1+0x400] ;  /* 0x0004000001037983 */ /* 0x000e220000100800 */
[----:B------:R-:W1:Y:S02]  /*1a6c0*/  S2R R5, SR_TID.X ;  /* 0x0000000000057919 */ /* 0x000e640000002100 */
[----:B-1----:R-:W-:-:S04]  /*1a6d0*/  SHF.R.U32.HI R5, RZ, 0x5, R5 ;  /* 0x00000005ff057819 */ /* 0x002fc80000011605 */
[----:B------:R-:W-:-:S04]  /*1a6e0*/  SGXT.U32 R5, R5, 0x2 ;  /* 0x000000020505781a */ /* 0x000fc80000000000 */
[----:B------:R-:W-:-:S04]  /*1a6f0*/  LOP3.LUT R20, R5, 0x1c, RZ, 0xfc, !PT ;  /* 0x0000001c05147812 */ /* 0x000fc800078efcff */
[----:B------:R-:W-:Y:S02]  /*1a700*/  ISETP.GE.AND P2, PT, R20, UR7, PT ;  /* 0x0000000714007c0c */ /* 0x000fe4000bf46270 */
[----:B------:R-:W2:Y:S01]  /*1a710*/  LDL.LU R20, [R1+0x1a30] ;  /* 0x001a300001147983 */ /* 0x000ea20000300800 */
[----:B0-----:R-:W-:-:S04]  /*1a720*/  @!P3 LOP3.LUT R3, R3, R2, RZ, 0x3c, !PT ;  /* 0x000000020303b212 */ /* 0x001fc800078e3cff */
[----:B------:R-:W-:-:S04]  /*1a730*/  @!P3 LOP3.LUT R2, R3, R2, RZ, 0x3c, !PT ;  /* 0x000000020302b212 */ /* 0x000fc800078e3cff */
[----:B------:R-:W-:-:S05]  /*1a740*/  @!P3 LOP3.LUT R3, R3, R2, RZ, 0x3c, !PT ;  /* 0x000000020303b212 */ /* 0x000fca00078e3cff */
[----:B------:R0:W2:Y:S02]  /*1a750*/  @!P3 LDG.E.U16 R18, desc[UR10][R2.64] ;  /* 0x0000000a0212b981 */ /* 0x0000a4000c1e1500 */
[----:B0-----:R-:W0:Y:S01]  /*1a760*/  S2R R3, SR_TID.X ;  /* 0x0000000000037919 */ /* 0x001e220000002100 */
[----:B----4-:R-:W-:Y:S01]  /*1a770*/  @!P0 IMAD.MOV.U32 R2, RZ, RZ, R7 ;  /* 0x000000ffff028224 */ /* 0x010fe200078e0007 */
[----:B------:R-:W-:Y:S01]  /*1a780*/  PRMT R19, RZ, 0x7610, R19 ;  /* 0x00007610ff137816 */ /* 0x000fe20000000013 */
[----:B------:R-:W1:Y:S01]  /*1a790*/  S2R R5, SR_TID.X ;  /* 0x0000000000057919 */ /* 0x000e620000002100 */
[----:B------:R-:W-:Y:S01]  /*1a7a0*/  PRMT R26, RZ, 0x7610, R26 ;  /* 0x00007610ff1a7816 */ /* 0x000fe2000000001a */
[----:B------:R-:W4:Y:S01]  /*1a7b0*/  LDL R7, [R1+0x3cc] ;  /* 0x0003cc0001077983 */ /* 0x000f220000100800 */
[----:B0-----:R-:W-:-:S04]  /*1a7c0*/  SHF.R.U32.HI R3, RZ, 0x5, R3 ;  /* 0x00000005ff037819 */ /* 0x001fc80000011603 */
[----:B------:R-:W-:-:S04]  /*1a7d0*/  SGXT.U32 R3, R3, 0x2 ;  /* 0x000000020303781a */ /* 0x000fc80000000000 */
[----:B------:R-:W-:-:S04]  /*1a7e0*/  LOP3.LUT R3, R3, 0x20, RZ, 0xfc, !PT ;  /* 0x0000002003037812 */ /* 0x000fc800078efcff */
[----:B------:R-:W-:Y:S01]  /*1a7f0*/  ISETP.GE.AND P3, PT, R3, UR7, PT ;  /* 0x0000000703007c0c */ /* 0x000fe2000bf66270 */
[----:B---3--:R-:W-:Y:S01]  /*1a800*/  @!P0 IMAD.MOV.U32 R3, RZ, RZ, R4 ;  /* 0x000000ffff038224 */ /* 0x008fe200078e0004 */
[----:B-1----:R-:W-:Y:S01]  /*1a810*/  SHF.R.U32.HI R5, RZ, 0x5, R5 ;  /* 0x00000005ff057819 */ /* 0x002fe20000011605 */
[----:B------:R-:W3:Y:S04]  /*1a820*/  LDL R4, [R1+0x3d0] ;  /* 0x0003d00001047983 */ /* 0x000ee80000100800 */
[----:B------:R0:W2:Y:S04]  /*1a830*/  @!P0 LDG.E.U16 R23, desc[UR10][R2.64] ;  /* 0x0000000a02178981 */ /* 0x0000a8000c1e1500 */
[----:B------:R-:W2:Y:S01]  /*1a840*/  LDL R3, [R1+0x3ec] ;  /* 0x0003ec0001037983 */ /* 0x000ea20000100800 */
[----:B0-----:R-:W-:Y:S01]  /*1a850*/  @!P1 IMAD.MOV.U32 R2, RZ, RZ, R21 ;  /* 0x000000ffff029224 */ /* 0x001fe200078e0015 */
[----:B------:R-:W-:-:S04]  /*1a860*/  SGXT.U32 R5, R5, 0x2 ;  /* 0x000000020505781a */ /* 0x000fc80000000000 */
[----:B------:R-:W-:-:S04]  /*1a870*/  LOP3.LUT R5, R5, 0x24, RZ, 0xfc, !PT ;  /* 0x0000002405057812 */ /* 0x000fc800078efcff */
[----:B------:R-:W-:Y:S02]  /*1a880*/  ISETP.GE.AND P0, PT, R5, UR7, PT ;  /* 0x0000000705007c0c */ /* 0x000fe4000bf06270 */
[----:B------:R-:W0:Y:S01]  /*1a890*/  S2R R5, SR_TID.X ;  /* 0x0000000000057919 */ /* 0x000e220000002100 */
[----:B--2---:R1:W2:Y:S04]  /*1a8a0*/  @!P1 LDG.E.U16 R19, desc[UR10][R2.64] ;  /* 0x0000000a02139981 */ /* 0x0042a8000c1e1500 */
[----:B------:R-:W1:Y:S04]  /*1a8b0*/  LDL R2, [R1+0x3e4] ;  /* 0x0003e40001027983 */ /* 0x000e680000100800 */
[----:B------:R-:W1:Y:S01]  /*1a8c0*/  LDL R3, [R1+0x3e8] ;  /* 0x0003e80001037983 */ /* 0x000e620000100800 */
[----:B0-----:R-:W-:-:S04]  /*1a8d0*/  SHF.R.U32.HI R21, RZ, 0x5, R5 ;  /* 0x00000005ff157819 */ /* 0x001fc80000011605 */
[----:B------:R-:W-:-:S04]  /*1a8e0*/  SGXT.U32 R21, R21, 0x2 ;  /* 0x000000021515781a */ /* 0x000fc80000000000 */
[----:B------:R-:W-:-:S04]  /*1a8f0*/  LOP3.LUT R21, R21, 0x28, RZ, 0xfc, !PT ;  /* 0x0000002815157812 */ /* 0x000fc800078efcff */
[----:B------:R-:W-:Y:S02]  /*1a900*/  ISETP.GE.AND P1, PT, R21, UR7, PT ;  /* 0x0000000715007c0c */ /* 0x000fe4000bf26270 */
[----:B------:R-:W2:Y:S01]  /*1a910*/  LDL.LU R21, [R1+0x1a2c] ;  /* 0x001a2c0001157983 */ /* 0x000ea20000300800 */
[----:B-1----:R-:W-:-:S04]  /*1a920*/  @!P2 LOP3.LUT R3, R3, R2, RZ, 0x3c, !PT ;  /* 0x000000020303a212 */ /* 0x002fc800078e3cff */
[----:B------:R-:W-:-:S04]  /*1a930*/  @!P2 LOP3.LUT R2, R3, R2, RZ, 0x3c, !PT ;  /* 0x000000020302a212 */ /* 0x000fc800078e3cff */
[----:B------:R-:W-:-:S05]  /*1a940*/  @!P2 LOP3.LUT R3, R3, R2, RZ, 0x3c, !PT ;  /* 0x000000020303a212 */ /* 0x000fca00078e3cff */
[----:B------:R0:W2:Y:S04]  /*1a950*/  @!P2 LDG.E.U16 R26, desc[UR10][R2.64] ;  /* 0x0000000a021aa981 */ /* 0x0000a8000c1e1500 */
[----:B------:R-:W0:Y:S04]  /*1a960*/  LDL R2, [R1+0x3dc] ;  /* 0x0003dc0001027983 */ /* 0x000e280000100800 */
[----:B------:R-:W0:Y:S01]  /*1a970*/  LDL R3, [R1+0x3e0] ;  /* 0x0003e00001037983 */ /* 0x000e220000100800 */
[----:B------:R-:W-:Y:S02]  /*1a980*/  PRMT R20, RZ, 0x7610, R20 ;  /* 0x00007610ff147816 */ /* 0x000fe40000000014 */
[----:B0-----:R-:W-:-:S04]  /*1a990*/  @!P3 LOP3.LUT R3, R3, R2, RZ, 0x3c, !PT ;  /* 0x000000020303b212 */ /* 0x001fc800078e3cff */
        /* <DEDUP_REMOVED lines=9> */
[----:B------:R3:W4:Y:S01]  /*1aa30*/  @!P0 LDG.E.U16 R22, desc[UR10][R2.64] ;  /* 0x0000000a02168981 */ /* 0x000722000c1e1500 */
[----:B--2---:R-:W-:Y:S01]  /*1aa40*/  PRMT R21, RZ, 0x7610, R21 ;  /* 0x00007610ff157816 */ /* 0x004fe20000000015 */
[----:B---3--:R-:W-:Y:S02]  /*1aa50*/  @!P1 IMAD.MOV.U32 R2, RZ, RZ, R4 ;  /* 0x000000ffff029224 */ /* 0x008fe400078e0004 */
[----:B----4-:R-:W-:-:S05]  /*1aa60*/  @!P1 IMAD.MOV.U32 R3, RZ, RZ, R7 ;  /* 0x000000ffff039224 */ /* 0x010fca00078e0007 */
[----:B------:R0:W2:Y:S01]  /*1aa70*/  @!P1 LDG.E.U16 R21, desc[UR10][R2.64] ;  /* 0x0000000a02159981 */ /* 0x0000a2000c1e1500 */
[----:B------:R-:W-:-:S03]  /*1aa80*/  SHF.R.U32.HI R5, RZ, 0x5, R5 ;  /* 0x00000005ff057819 */ /* 0x000fc60000011605 */
[----:B------:R1:W-:Y:S04]  /*1aa90*/  STL [R1+0x34], R22 ;  /* 0x0000341601007387 */ /* 0x0003e80000100800 */
[----:B-1----:R-:W3:Y:S04]  /*1aaa0*/  LDL.LU R22, [R1+0x1a28] ;  /* 0x001a280001167983 */ /* 0x002ee80000300800 */
[----:B------:R-:W0:Y:S04]  /*1aab0*/  LDL R2, [R1+0x3c4] ;  /* 0x0003c40001027983 */ /* 0x000e280000100800 */
[----:B------:R-:W0:Y:S01]  /*1aac0*/  LDL R3, [R1+0x3c8] ;  /* 0x0003c80001037983 */ /* 0x000e220000100800 */
[----:B------:R-:W-:-:S04]  /*1aad0*/  SGXT.U32 R5, R5, 0x2 ;  /* 0x000000020505781a */ /* 0x000fc80000000000 */
[----:B------:R-:W-:-:S04]  /*1aae0*/  LOP3.LUT R5, R5, 0x2c, RZ, 0xfc, !PT ;  /* 0x0000002c05057812 */ /* 0x000fc800078efcff */
[----:B------:R-:W-:Y:S02]  /*1aaf0*/  ISETP.GE.AND P2, PT, R5, UR7, PT ;  /* 0x0000000705007c0c */ /* 0x000fe4000bf46270 */
[----:B------:R-:W-:Y:S01]  /*1ab00*/  PRMT R16, RZ, 0x7610, R16 ;  /* 0x00007610ff107816 */ /* 0x000fe20000000010 */
[----:B------:R-:W1:Y:S01]  /*1ab10*/  S2R R5, SR_TID.X ;  /* 0x0000000000057919 */ /* 0x000e620000002100 */
[----:B------:R-:W4:Y:S09]  /*1ab20*/  S2R R4, SR_TID.X ;  /* 0x0000000000047919 */ /* 0x000f320000002100 */
[----:B0-----:R-:W-:-:S04]  /*1ab30*/  @!P2 LOP3.LUT R3, R3, R2, RZ, 0x3c, !PT ;  /* 0x000000020303a212 */ /* 0x001fc800078e3cff */
[----:B------:R-:W-:-:S04]  /*1ab40*/  @!P2 LOP3.LUT R2, R3, R2, RZ, 0x3c, !PT ;  /* 0x000000020302a212 */ /* 0x000fc800078e3cff */
[----:B------:R-:W-:-:S05]  /*1ab50*/  @!P2 LOP3.LUT R3, R3, R2, RZ, 0x3c, !PT ;  /* 0x000000020303a212 */ /* 0x000fca00078e3cff */
[----:B------:R-:W2:Y:S01]  /*1ab60*/  @!P2 LDG.E.U16 R16, desc[UR10][R2.64] ;  /* 0x0000000a0210a981 */ /* 0x000ea2000c1e1500 */
[----:B-1----:R-:W-:Y:S02]  /*1ab70*/  SHF.R.U32.HI R5, RZ, 0x5, R5 ;  /* 0x00000005ff057819 */ /* 0x002fe40000011605 */
[----:B----4-:R-:W-:Y:S02]  /*1ab80*/  SHF.R.U32.HI R4, RZ, 0x5, R4 ;  /* 0x00000005ff047819 */ /* 0x010fe40000011604 */
[----:B------:R-:W-:Y:S02]  /*1ab90*/  SGXT.U32 R5, R5, 0x2 ;  /* 0x000000020505781a */ /* 0x000fe40000000000 */
[----:B------:R-:W-:Y:S02]  /*1aba0*/  SGXT.U32 R4, R4, 0x2 ;  /* 0x000000020404781a */ /* 0x000fe40000000000 */
[----:B------:R-:W-:Y:S02]  /*1abb0*/  LOP3.LUT R5, R5, 0x30, RZ, 0xfc, !PT ;  /* 0x0000003005057812 */ /* 0x000fe400078efcff */
[----:B------:R-:W-:-:S02]  /*1abc0*/  LOP3.LUT R4, R4, 0x34, RZ, 0xfc, !PT ;  /* 0x0000003404047812 */ /* 0x000fc400078efcff */
[----:B------:R-:W-:Y:S02]  /*1abd0*/  ISETP.GE.AND P3, PT, R5, UR7, PT ;  /* 0x0000000705007c0c */ /* 0x000fe4000bf66270 */
[----:B------:R-:W4:Y:S01]  /*1abe0*/  LDL R5, [R1+0x3b8] ;  /* 0x0003b80001057983 */ /* 0x000f220000100800 */
[----:B------:R-:W-:Y:S01]  /*1abf0*/  ISETP.GE.AND P1, PT, R4, UR7, PT ;  /* 0x0000000704007c0c */ /* 0x000fe2000bf26270 */
[----:B------:R-:W0:Y:S02]  /*1ac00*/  S2R R7, SR_TID.X ;  /* 0x0000000000077919 */ /* 0x000e240000002100 */
[----:B0-----:R-:W-:Y:S01]  /*1ac10*/  SHF.R.U32.HI R7, RZ, 0x5, R7 ;  /* 0x00000005ff077819 */ /* 0x001fe20000011607 */
[----:B--2---:R0:W-:Y:S04]  /*1ac20*/  STL [R1+0x78], R16 ;  /* 0x0000781001007387 */ /* 0x0041e80000100800 */
[----:B0-----:R-:W2:Y:S04]  /*1ac30*/  LDL.LU R16, [R1+0x1a24] ;  /* 0x001a240001107983 */ /* 0x001ea80000300800 */
[----:B------:R-:W4:Y:S01]  /*1ac40*/  LDL R4, [R1+0x3b4] ;  /* 0x0003b40001047983 */ /* 0x000f220000100800 */
[----:B------:R-:W-:-:S03]  /*1ac50*/  SGXT.U32 R7, R7, 0x2 ;  /* 0x000000020707781a */ /* 0x000fc60000000000 */
[----:B------:R-:W2:Y:S01]  /*1ac60*/  LDL R3, [R1+0x3c0] ;  /* 0x0003c00001037983 */ /* 0x000ea20000100800 */
[----:B------:R-:W-:-:S04]  /*1ac70*/  LOP3.LUT R2, R7, 0x38, RZ, 0xfc, !PT ;  /* 0x0000003807027812 */ /* 0x000fc800078efcff */
[----:B------:R-:W-:Y:S02]  /*1ac80*/  ISETP.GE.AND P2, PT, R2, UR7, PT ;  /* 0x0000000702007c0c */ /* 0x000fe4000bf46270 */
[----:B------:R-:W0:Y:S02]  /*1ac90*/  S2R R2, SR_TID.X ;  /* 0x0000000000027919 */ /* 0x000e240000002100 */
[----:B0-----:R-:W-:-:S04]  /*1aca0*/  SHF.R.U32.HI R2, RZ, 0x5, R2 ;  /* 0x00000005ff027819 */ /* 0x001fc80000011602 */
[----:B------:R-:W-:-:S04]  /*1acb0*/  SGXT.U32 R2, R2, 0x2 ;  /* 0x000000020202781a */ /* 0x000fc80000000000 */
[----:B------:R-:W-:Y:S02]  /*1acc0*/  ISETP.GE.AND P0, PT, R2, UR7, PT ;  /* 0x0000000702007c0c */ /* 0x000fe4000bf06270 */
[----:B------:R-:W3:Y:S01]  /*1acd0*/  LDL R2, [R1+0x3bc] ;  /* 0x0003bc0001027983 */ /* 0x000ee20000100800 */
[----:B----4-:R-:W-:-:S04]  /*1ace0*/  @!P1 LOP3.LUT R5, R5, R4, RZ, 0x3c, !PT ;  /* 0x0000000405059212 */ /* 0x010fc800078e3cff */
[C---:B------:R-:W-:Y:S02]  /*1acf0*/  @!P1 LOP3.LUT R4, R5.reuse, R4, RZ, 0x3c, !PT ;  /* 0x0000000405049212 */ /* 0x040fe400078e3cff */
[----:B--2---:R-:W-:Y:S02]  /*1ad00*/  PRMT R16, RZ, 0x7610, R16 ;  /* 0x00007610ff107816 */ /* 0x004fe40000000010 */
[----:B------:R-:W-:-:S05]  /*1ad10*/  @!P1 LOP3.LUT R5, R5, R4, RZ, 0x3c, !PT ;  /* 0x0000000405059212 */ /* 0x000fca00078e3cff */
[----:B------:R-:W2:Y:S01]  /*1ad20*/  @!P1 LDG.E.U16 R16, desc[UR10][R4.64] ;  /* 0x0000000a04109981 */ /* 0x000ea2000c1e1500 */
[----:B------:R-:W-:-:S04]  /*1ad30*/  LOP3.LUT R7, R7, 0x3c, RZ, 0xfc, !PT ;  /* 0x0000003c07077812 */ /* 0x000fc800078efcff */
[----:B------:R-:W-:Y:S02]  /*1ad40*/  ISETP.GE.AND P4, PT, R7, UR7, PT ;  /* 0x0000000707007c0c */ /* 0x000fe4000bf86270 */
[----:B------:R-:W0:Y:S01]  /*1ad50*/  S2R R7, SR_TID.X ;  /* 0x0000000000077919 */ /* 0x000e220000002100 */
[----:B---3--:R-:W-:Y:S02]  /*1ad60*/  PRMT R22, RZ, 0x7610, R22 ;  /* 0x00007610ff167816 */ /* 0x008fe40000000016 */
[----:B------:R-:W-:-:S04]  /*1ad70*/  @!P3 LOP3.LUT R3, R3, R2, RZ, 0x3c, !PT ;  /* 0x000000020303b212 */ /* 0x000fc800078e3cff */
[----:B------:R-:W-:Y:S02]  /*1ad80*/  @!P3 LOP3.LUT R2, R3, R2, RZ, 0x3c, !PT ;  /* 0x000000020302b212 */ /* 0x000fe400078e3cff */
[----:B0-----:R-:W-:Y:S02]  /*1ad90*/  LOP3.LUT R7, R7, 0x3f, RZ, 0xc0, !PT ;  /* 0x0000003f07077812 */ /* 0x001fe400078ec0ff */
[----:B------:R-:W-:-:S05]  /*1ada0*/  @!P3 LOP3.LUT R3, R3, R2, RZ, 0x3c, !PT ;  /* 0x000000020303b212 */ /* 0x000fca00078e3cff */
[----:B------:R0:W3:Y:S01]  /*1adb0*/  @!P3 LDG.E.U16 R22, desc[UR10][R2.64] ;  /* 0x0000000a0216b981 */ /* 0x0000e2000c1e1500 */
[----:B------:R-:W-:-:S03]  /*1adc0*/  ISETP.GE.AND P3, PT, R7, UR7, PT ;  /* 0x0000000707007c0c */ /* 0x000fc6000bf66270 */
[----:B------:R-:W4:Y:S04]  /*1add0*/  LDL.LU R7, [R1+0x1a20] ;  /* 0x001a200001077983 */ /* 0x000f280000300800 */
[----:B--2---:R1:W-:Y:S04]  /*1ade0*/  STL [R1+0x7c], R16 ;  /* 0x00007c1001007387 */ /* 0x0043e80000100800 */
[----:B-1----:R-:W2:Y:S04]  /*1adf0*/  LDL.LU R16, [R1+0x1a1c] ;  /* 0x001a1c0001107983 */ /* 0x002ea80000300800 */
[----:B------:R-:W2:Y:S04]  /*1ae00*/  LDL R4, [R1+0x3ac] ;  /* 0x0003ac0001047983 */ /* 0x000ea80000100800 */
[----:B------:R-:W2:Y:S01]  /*1ae10*/  LDL R5, [R1+0x3b0] ;  /* 0x0003b00001057983 */ /* 0x000ea20000100800 */
[----:B0-----:R-:W-:-:S02]  /*1ae20*/  PRMT R2, RZ, 0x7610, R2 ;  /* 0x00007610ff027816 */ /* 0x001fc40000000002 */
[----:B--2---:R-:W-:-:S04]  /*1ae30*/  @!P2 LOP3.LUT R5, R5, R4, RZ, 0x3c, !PT ;  /* 0x000000040505a212 */ /* 0x004fc800078e3cff */
[----:B------:R-:W-:-:S04]  /*1ae40*/  @!P2 LOP3.LUT R4, R5, R4, RZ, 0x3c, !PT ;  /* 0x000000040504a212 */ /* 0x000fc800078e3cff */
[----:B------:R-:W-:-:S05]  /*1ae50*/  @!P2 LOP3.LUT R5, R5, R4, RZ, 0x3c, !PT ;  /* 0x000000040505a212 */ /* 0x000fca00078e3cff */
[----:B------:R0:W2:Y:S04]  /*1ae60*/  @!P2 LDG.E.U16 R2, desc[UR10][R4.64] ;  /* 0x0000000a0402a981 */ /* 0x0000a8000c1e1500 */
[----:B------:R-:W0:Y:S04]  /*1ae70*/  LDL R4, [R1+0x3a4] ;  /* 0x0003a40001047983 */ /* 0x000e280000100800 */
[----:B------:R-:W0:Y:S01]  /*1ae80*/  LDL R5, [R1+0x3a8] ;  /* 0x0003a80001057983 */ /* 0x000e220000100800 */
[----:B----4-:R-:W-:Y:S02]  /*1ae90*/  PRMT R7, RZ, 0x7610, R7 ;  /* 0x00007610ff077816 */ /* 0x010fe40000000007 */
[----:B0-----:R-:W-:-:S04]  /*1aea0*/  @!P4 LOP3.LUT R5, R5, R4, RZ, 0x3c, !PT ;  /* 0x000000040505c212 */ /* 0x001fc800078e3cff */
[----:B------:R-:W-:-:S04]  /*1aeb0*/  @!P4 LOP3.LUT R4, R5, R4, RZ, 0x3c, !PT ;  /* 0x000000040504c212 */ /* 0x000fc800078e3cff */
[----:B------:R-:W-:-:S05]  /*1aec0*/  @!P4 LOP3.LUT R5, R5, R4, RZ, 0x3c, !PT ;  /* 0x000000040505c212 */ /* 0x000fca00078e3cff */
[----:B------:R-:W4:Y:S04]  /*1aed0*/  @!P4 LDG.E.U16 R7, desc[UR10][R4.64] ;  /* 0x0000000a0407c981 */ /* 0x000f28000c1e1500 */
[----:B----4-:R0:W-:Y:S04]  /*1aee0*/  STL [R1+0x74], R7 ;  /* 0x0000740701007387 */ /* 0x0101e80000100800 */
[----:B0-----:R-:W4:Y:S04]  /*1aef0*/  LDL.LU R7, [R1+0x1a18] ;  /* 0x001a180001077983 */ /* 0x001f280000300800 */
[----:B------:R-:W2:Y:S04]  /*1af00*/  LDL R4, [R1+0x404] ;  /* 0x0004040001047983 */ /* 0x000ea80000100800 */
[----:B------:R-:W2:Y:S01]  /*1af10*/  LDL R5, [R1+0x414] ;  /* 0x0004140001057983 */ /* 0x000ea20000100800 */
[----:B------:R-:W-:-:S02]  /*1af20*/  PRMT R16, RZ, 0x7610, R16 ;  /* 0x00007610ff107816 */ /* 0x000fc40000000010 */
[----:B--2---:R-:W-:-:S04]  /*1af30*/  @!P0 LOP3.LUT R5, R5, R4, RZ, 0x3c, !PT ;  /* 0x0000000405058212 */ /* 0x004fc800078e3cff */
[----:B------:R-:W-:-:S04]  /*1af40*/  @!P0 LOP3.LUT R4, R5, R4, RZ, 0x3c, !PT ;  /* 0x0000000405048212 */ /* 0x000fc800078e3cff */
[----:B------:R-:W-:-:S05]  /*1af50*/  @!P0 LOP3.LUT R5, R5, R4, RZ, 0x3c, !PT ;  /* 0x0000000405058212 */ /* 0x000fca00078e3cff */
[----:B------:R0:W2:Y:S04]  /*1af60*/  @!P0 LDG.E.U16 R16, desc[UR10][R4.64] ;  /* 0x0000000a04108981 */ /* 0x0000a8000c1e1500 */
[----:B------:R-:W0:Y:S04]  /*1af70*/  LDL R4, [R1+0xb94] ;  /* 0x000b940001047983 */ /* 0x000e280000100800 */
[----:B------:R-:W0:Y:S01]  /*1af80*/  LDL R5, [R1+0xb98] ;  /* 0x000b980001057983 */ /* 0x000e220000100800 */
[----:B------:R-:W-:Y:S01]  /*1af90*/  PRMT R9, RZ, 0x7610, R9 ;  /* 0x00007610ff097816 */ /* 0x000fe20000000009 */
[----:B------:R-:W-:Y:S01]  /*1afa0*/  BAR.SYNC.DEFER_BLOCKING 0x0 ;  /* 0x0000000000007b1d */ /* 0x000fe20000010000 */
[----:B0-----:R-:W-:-:S04]  /*1afb0*/  @!P3 LOP3.LUT R5, R5, R4, RZ, 0x3c, !PT ;  /* 0x000000040505b212 */ /* 0x001fc800078e3cff */
[----:B------:R-:W-:-:S04]  /*1afc0*/  @!P3 LOP3.LUT R4, R5, R4, RZ, 0x3c, !PT ;  /* 0x000000040504b212 */ /* 0x000fc800078e3cff */
[----:B------:R-:W-:-:S05]  /*1afd0*/  @!P3 LOP3.LUT R5, R5, R4, RZ, 0x3c, !PT ;  /* 0x000000040505b212 */ /* 0x000fca00078e3cff */
[----:B------:R-:W2:Y:S04]  /*1afe0*/  @!P3 LDG.E.U16 R9, desc[UR10][R4.64] ;  /* 0x0000000a0409b981 */ /* 0x000ea8000c1e1500 */
[----:B--2---:R0:W-:Y:S04]  /*1aff0*/  STL [R1+0x30], R9 ;  /* 0x0000300901007387 */ /* 0x0041e80000100800 */
[----:B0-----:R-:W2:Y:S04]  /*1b000*/  LDL.LU R9, [R1+0x1a14] ;  /* 0x001a140001097983 */ /* 0x001ea80000300800 */
[----:B------:R-:W2:Y:S04]  /*1b010*/  LDL R4, [R1+0x430] ;  /* 0x0004300001047983 */ /* 0x000ea80000100800 */
[----:B------:R-:W2:Y:S01]  /*1b020*/  LDL R5, [R1+0xb88] ;  /* 0x000b880001057983 */ /* 0x000ea20000100800 */
[----:B----4-:R-:W-:-:S02]  /*1b030*/  PRMT R7, RZ, 0x7610, R7 ;  /* 0x00007610ff077816 */ /* 0x010fc40000000007 */
[----:B--2---:R-:W-:-:S04]  /*1b040*/  @!P3 LOP3.LUT R5, R5, R4, RZ, 0x3c, !PT ;  /* 0x000000040505b212 */ /* 0x004fc800078e3cff */
[----:B------:R-:W-:-:S04]  /*1b050*/  @!P3 LOP3.LUT R4, R5, R4, RZ, 0x3c, !PT ;  /* 0x000000040504b212 */ /* 0x000fc800078e3cff */
[----:B------:R-:W-:-:S05]  /*1b060*/  @!P3 LOP3.LUT R5, R5, R4, RZ, 0x3c, !PT ;  /* 0x000000040505b212 */ /* 0x000fca00078e3cff */
[----:B------:R-:W2:Y:S04]  /*1b070*/  @!P3 LDG.E.U16 R7, desc[UR10][R4.64] ;  /* 0x0000000a0407b981 */ /* 0x000ea8000c1e1500 */
[----:B--2---:R0:W-:Y:S04]  /*1b080*/  STL [R1+0x6c], R7 ;  /* 0x00006c0701007387 */ /* 0x0041e80000100800 */
[----:B0-----:R-:W2:Y:S04]  /*1b090*/  LDL.LU R7, [R1+0x1a10] ;  /* 0x001a100001077983 */ /* 0x001ea80000300800 */
[----:B------:R-:W4:Y:S04]  /*1b0a0*/  LDL R4, [R1+0xb74] ;  /* 0x000b740001047983 */ /* 0x000f280000100800 */
[----:B------:R-:W4:Y:S01]  /*1b0b0*/  LDL R5, [R1+0xb78] ;  /* 0x000b780001057983 */ /* 0x000f220000100800 */
[----:B------:R-:W-:-:S02]  /*1b0c0*/  PRMT R11, RZ, 0x7610, R11 ;  /* 0x00007610ff0b7816 */ /* 0x000fc4000000000b */
[----:B----4-:R-:W-:-:S04]  /*1b0d0*/  @!P3 LOP3.LUT R5, R5, R4, RZ, 0x3c, !PT ;  /* 0x000000040505b212 */ /* 0x010fc800078e3cff */
[----:B------:R-:W-:-:S04]  /*1b0e0*/  @!P3 LOP3.LUT R4, R5, R4, RZ, 0x3c, !PT ;  /* 0x000000040504b212 */ /* 0x000fc800078e3cff */
[----:B------:R-:W-:-:S05]  /*1b0f0*/  @!P3 LOP3.LUT R5, R5, R4, RZ, 0x3c, !PT ;  /* 0x000000040505b212 */ /* 0x000fca00078e3cff */
[----:B------:R-:W4:Y:S04]  /*1b100*/  @!P3 LDG.E.U16 R11, desc[UR10][R4.64] ;  /* 0x0000000a040bb981 */ /* 0x000f28000c1e1500 */
[----:B----4-:R0:W-:Y:S04]  /*1b110*/  STL [R1+0x70], R11 ;  /* 0x0000700b01007387 */ /* 0x0101e80000100800 */
[----:B0-----:R-:W4:Y:S04]  /*1b120*/  LDL.LU R11, [R1+0x1a0c] ;  /* 0x001a0c00010b7983 */ /* 0x001f280000300800 */
[----:B------:R-:W3:Y:S04]  /*1b130*/  LDL R4, [R1+0xb54] ;  /* 0x000b540001047983 */ /* 0x000ee80000100800 */
[----:B------:R-:W3:Y:S01]  /*1b140*/  LDL R5, [R1+0xb58] ;  /* 0x000b580001057983 */ /* 0x000ee20000100800 */
[----:B--2---:R-:W-:-:S02]  /*1b150*/  PRMT R7, RZ, 0x7610, R7 ;  /* 0x00007610ff077816 */ /* 0x004fc40000000007 */
[----:B---3--:R-:W-:-:S04]  /*1b160*/  @!P3 LOP3.LUT R5, R5, R4, RZ, 0x3c, !PT ;  /* 0x000000040505b212 */ /* 0x008fc800078e3cff */
[----:B------:R-:W-:-:S04]  /*1b170*/  @!P3 LOP3.LUT R4, R5, R4, RZ, 0x3c, !PT ;  /* 0x000000040504b212 */ /* 0x000fc800078e3cff */
[----:B------:R-:W-:-:S05]  /*1b180*/  @!P3 LOP3.LUT R5, R5, R4, RZ, 0x3c, !PT ;  /* 0x000000040505b212 */ /* 0x000fca00078e3cff */
[----:B------:R-:W2:Y:S04]  /*1b190*/  @!P3 LDG.E.U16 R7, desc[UR10][R4.64] ;  /* 0x0000000a0407b981 */ /* 0x000ea8000c1e1500 */
[----:B--2---:R0:W-:Y:S04]  /*1b1a0*/  STL [R1+0x68], R7 ;  /* 0x0000680701007387 */ /* 0x0041e80000100800 */
[----:B0-----:R-:W2:Y:S04]  /*1b1b0*/  LDL.LU R7, [R1+0x1a08] ;  /* 0x001a080001077983 */ /* 0x001ea80000300800 */
[----:B------:R-:W3:Y:S04]  /*1b1c0*/  LDL R4, [R1+0xb34] ;  /* 0x000b340001047983 */ /* 0x000ee80000100800 */
[----:B------:R-:W3:Y:S01]  /*1b1d0*/  LDL R5, [R1+0xb38] ;  /* 0x000b380001057983 */ /* 0x000ee20000100800 */
[----:B----4-:R-:W-:-:S02]  /*1b1e0*/  PRMT R11, RZ, 0x7610, R11 ;  /* 0x00007610ff0b7816 */ /* 0x010fc4000000000b */
[----:B---3--:R-:W-:-:S04]  /*1b1f0*/  @!P3 LOP3.LUT R5, R5, R4, RZ, 0x3c, !PT ;  /* 0x000000040505b212 */ /* 0x008fc800078e3cff */
[----:B------:R-:W-:-:S04]  /*1b200*/  @!P3 LOP3.LUT R4, R5, R4, RZ, 0x3c, !PT ;  /* 0x000000040504b212 */ /* 0x000fc800078e3cff */
[----:B------:R-:W-:-:S05]  /*1b210*/  @!P3 LOP3.LUT R5, R5, R4, RZ, 0x3c, !PT ;  /* 0x000000040505b212 */ /* 0x000fca00078e3cff */
[----:B------:R-:W3:Y:S04]  /*1b220*/  @!P3 LDG.E.U16 R11, desc[UR10][R4.64] ;  /* 0x0000000a040bb981 */ /* 0x000ee8000c1e1500 */
[----:B---3--:R0:W-:Y:S04]  /*1b230*/  STL [R1+0x64], R11 ;  /* 0x0000640b01007387 */ /* 0x0081e80000100800 */
[----:B0-----:R-:W3:Y:S04]  /*1b240*/  LDL.LU R11, [R1+0x1a04] ;  /* 0x001a0400010b7983 */ /* 0x001ee80000300800 */
[----:B------:R-:W4:Y:S04]  /*1b250*/  LDL R4, [R1+0xb14] ;  /* 0x000b140001047983 */ /* 0x000f280000100800 */
[----:B------:R-:W4:Y:S01]  /*1b260*/  LDL R5, [R1+0xb18] ;  /* 0x000b180001057983 */ /* 0x000f220000100800 */
[----:B--2---:R-:W-:-:S02]  /*1b270*/  PRMT R7, RZ, 0x7610, R7 ;  /* 0x00007610ff077816 */ /* 0x004fc40000000007 */
[----:B----4-:R-:W-:-:S04]  /*1b280*/  @!P3 LOP3.LUT R5, R5, R4, RZ, 0x3c, !PT ;  /* 0x000000040505b212 */ /* 0x010fc800078e3cff */
        /* <DEDUP_REMOVED lines=9> */
[----:B------:R-:W4:Y:S04]  /*1b320*/  @!P3 LDG.E.U16 R9, desc[UR10][R4.64] ;  /* 0x0000000a0409b981 */ /* 0x000f28000c1e1500 */
[----:B--2---:R0:W-:Y:S04]  /*1b330*/  STL [R1+0x60], R7 ;  /* 0x0000600701007387 */ /* 0x0041e80000100800 */
[----:B0-----:R-:W2:Y:S04]  /*1b340*/  LDL R7, [R1+0xa58] ;  /* 0x000a580001077983 */ /* 0x001ea80000100800 */
[----:B----4-:R0:W-:Y:S04]  /*1b350*/  STL [R1+0x5c], R9 ;  /* 0x00005c0901007387 */ /* 0x0101e80000100800 */
[----:B0-----:R-:W4:Y:S04]  /*1b360*/  LDL.LU R9, [R1+0x1a00] ;  /* 0x001a000001097983 */ /* 0x001f280000300800 */
[----:B------:R-:W2:Y:S04]  /*1b370*/  LDL R4, [R1+0xad4] ;  /* 0x000ad40001047983 */ /* 0x000ea80000100800 */
[----:B------:R-:W2:Y:S01]  /*1b380*/  LDL R5, [R1+0xad8] ;  /* 0x000ad80001057983 */ /* 0x000ea20000100800 */
[----:B---3--:R-:W-:-:S02]  /*1b390*/  PRMT R11, RZ, 0x7610, R11 ;  /* 0x00007610ff0b7816 */ /* 0x008fc4000000000b */
[----:B--2---:R-:W-:-:S04]  /*1b3a0*/  @!P3 LOP3.LUT R5, R5, R4, RZ, 0x3c, !PT ;  /* 0x000000040505b212 */ /* 0x004fc800078e3cff */
        /* <DEDUP_REMOVED lines=20> */
[----:B------:R-:W2:Y:S04]  /*1b4f0*/  @!P3 LDG.E.U16 R11, desc[UR10][R4.64] ;  /* 0x0000000a040bb981 */ /* 0x000ea8000c1e1500 */
[----:B--2---:R0:W-:Y:S04]  /*1b500*/  STL [R1+0x50], R11 ;  /* 0x0000500b01007387 */ /* 0x0041e80000100800 */
[----:B0-----:R-:W2:Y:S04]  /*1b510*/  LDL.LU R11, [R1+0x19f4] ;  /* 0x0019f400010b7983 */ /* 0x001ea80000300800 */
[----:B------:R-:W4:Y:S04]  /*1b520*/  LDL R4, [R1+0xa74] ;  /* 0x000a740001047983 */ /* 0x000f280000100800 */
[----:B------:R-:W4:Y:S01]  /*1b530*/  LDL R5, [R1+0xa78] ;  /* 0x000a780001057983 */ /* 0x000f220000100800 */
[----:B---3--:R-:W-:-:S02]  /*1b540*/  PRMT R9, RZ, 0x7610, R9 ;  /* 0x00007610ff097816 */ /* 0x008fc40000000009 */
[----:B----4-:R-:W-:-:S04]  /*1b550*/  @!P3 LOP3.LUT R5, R5, R4, RZ, 0x3c, !PT ;  /* 0x000000040505b212 */ /* 0x010fc800078e3cff */
[----:B------:R-:W-:-:S04]  /*1b560*/  @!P3 LOP3.LUT R4, R5, R4, RZ, 0x3c, !PT ;  /* 0x000000040504b212 */ /* 0x000fc800078e3cff */
[----:B------:R-:W-:-:S05]  /*1b570*/  @!P3 LOP3.LUT R5, R5, R4, RZ, 0x3c, !PT ;  /* 0x000000040505b212 */ /* 0x000fca00078e3cff */
[----:B------:R-:W3:Y:S01]  /*1b580*/  @!P3 LDG.E.U16 R9, desc[UR10][R4.64] ;  /* 0x0000000a0409b981 */ /* 0x000ee2000c1e1500 */
[----:B------:R-:W-:-:S03]  /*1b590*/  PRMT R6, RZ, 0x7610, R6 ;  /* 0x00007610ff067816 */ /* 0x000fc60000000006 */
[----:B---3--:R0:W-:Y:S04]  /*1b5a0*/  STL [R1+0x4c], R9 ;  /* 0x00004c0901007387 */ /* 0x0081e80000100800 */
[----:B0-----:R-:W3:Y:S04]  /*1b5b0*/  LDL.LU R9, [R1+0x19f0] ;  /* 0x0019f00001097983 */ /* 0x001ee80000300800 */
[----:B------:R-:W4:Y:S01]  /*1b5c0*/  LDL R5, [R1+0xa54] ;  /* 0x000a540001057983 */ /* 0x000f220000100800 */
[----:B------:R-:W-:-:S03]  /*1b5d0*/  @!P3 IMAD.MOV.U32 R4, RZ, RZ, R7 ;  /* 0x000000ffff04b224 */ /* 0x000fc600078e0007 */
[----:B------:R-:W2:Y:S04]  /*1b5e0*/  LDL R7, [R1+0x998] ;  /* 0x0009980001077983 */ /* 0x000ea80000100800 */
[----:B----4-:R-:W4:Y:S04]  /*1b5f0*/  @!P3 LDG.E.U16 R6, desc[UR10][R4.64] ;  /* 0x0000000a0406b981 */ /* 0x010f28000c1e1500 */
        /* <DEDUP_REMOVED lines=8> */
[----:B------:R-:W2:Y:S04]  /*1b680*/  @!P3 LDG.E.U16 R10, desc[UR10][R4.64] ;  /* 0x0000000a040ab981 */ /* 0x000ea8000c1e1500 */
[----:B--2---:R0:W-:Y:S04]  /*1b690*/  STL [R1+0x44], R10 ;  /* 0x0000440a01007387 */ /* 0x0041e80000100800 */
[----:B0-----:R-:W2:Y:S04]  /*1b6a0*/  LDL.LU R10, [R1+0x19e8] ;  /* 0x0019e800010a7983 */ /* 0x001ea80000300800 */
        /* <DEDUP_REMOVED lines=33> */
[----:B------:R-:W2:Y:S01]  /*1b8c0*/  @!P3 LDG.E.U16 R29, desc[UR10][R4.64] ;  /* 0x0000000a041db981 */ /* 0x000ea2000c1e1500 */
[----:B------:R-:W-:-:S03]  /*1b8d0*/  PRMT R28, RZ, 0x7610, R28 ;  /* 0x00007610ff1c7816 */ /* 0x000fc6000000001c */
[----:B--2---:R0:W-:Y:S04]  /*1b8e0*/  STL [R1+0x2c], R29 ;  /* 0x00002c1d01007387 */ /* 0x0041e80000100800 */
[----:B0-----:R-:W2:Y:S04]  /*1b8f0*/  LDL.LU R29, [R1+0x19d8] ;  /* 0x0019d800011d7983 */ /* 0x001ea80000300800 */
[----:B------:R-:W2:Y:S01]  /*1b900*/  LDL R5, [R1+0x994] ;  /* 0x0009940001057983 */ /* 0x000ea20000100800 */
[----:B------:R-:W-:-:S03]  /*1b910*/  @!P3 IMAD.MOV.U32 R4, RZ, RZ, R7 ;  /* 0x000000ffff04b224 */ /* 0x000fc600078e0007 */
[----:B------:R-:W3:Y:S04]  /*1b920*/  LDL R7, [R1+0x8f8] ;  /* 0x0008f80001077983 */ /* 0x000ee80000100800 */
[----:B--2---:R-:W2:Y:S04]  /*1b930*/  @!P3 LDG.E.U16 R28, desc[UR10][R4.64] ;  /* 0x0000000a041cb981 */ /* 0x004ea8000c1e1500 */
        /* <DEDUP_REMOVED lines=9> */
[----:B------:R-:W4:Y:S04]  /*1b9d0*/  LDL R4, [R1+0x954] ;  /* 0x0009540001047983 */ /* 0x000f280000100800 */
[----:B------:R-:W4:Y:S01]  /*1b9e0*/  LDL R5, [R1+0x958] ;  /* 0x0009580001057983 */ /* 0x000f220000100800 */
[----:B---3--:R-:W-:-:S03]  /*1b9f0*/  PRMT R9, RZ, 0x7610, R9 ;  /* 0x00007610ff097816 */ /* 0x008fc60000000009 */
[----:B--2---:R0:W-:Y:S01]  /*1ba00*/  STL [R1+0x24], R11 ;  /* 0x0000240b01007387 */ /* 0x0041e20000100800 */
[----:B------:R-:W-:-:S03]  /*1ba10*/  PRMT R27, RZ, 0x7610, R27 ;  /* 0x00007610ff1b7816 */ /* 0x000fc6000000001b */
[----:B0-----:R-:W2:Y:S01]  /*1ba20*/  LDL R11, [R1+0x8d8] ;  /* 0x0008d800010b7983 */ /* 0x001ea20000100800 */
[----:B----4-:R-:W-:-:S04]  /*1ba30*/  @!P3 LOP3.LUT R5, R5, R4, RZ, 0x3c, !PT ;  /* 0x000000040505b212 */ /* 0x010fc800078e3cff */
[----:B------:R-:W-:-:S04]  /*1ba40*/  @!P3 LOP3.LUT R4, R5, R4, RZ, 0x3c, !PT ;  /* 0x000000040504b212 */ /* 0x000fc800078e3cff */
[----:B------:R-:W-:-:S05]  /*1ba50*/  @!P3 LOP3.LUT R5, R5, R4, RZ, 0x3c, !PT ;  /* 0x000000040505b212 */ /* 0x000fca00078e3cff */
[----:B------:R0:W3:Y:S04]  /*1ba60*/  @!P3 LDG.E.U16 R9, desc[UR10][R4.64] ;  /* 0x0000000a0409b981 */ /* 0x0000e8000c1e1500 */
[----:B------:R-:W0:Y:S04]  /*1ba70*/  LDL R4, [R1+0x934] ;  /* 0x0009340001047983 */ /* 0x000e280000100800 */
[----:B------:R-:W0:Y:S02]  /*1ba80*/  LDL R5, [R1+0x938] ;  /* 0x0009380001057983 */ /* 0x000e240000100800 */
[----:B0-----:R-:W-:-:S04]  /*1ba90*/  @!P3 LOP3.LUT R5, R5, R4, RZ, 0x3c, !PT ;  /* 0x000000040505b212 */ /* 0x001fc800078e3cff */
[----:B------:R-:W-:-:S04]  /*1baa0*/  @!P3 LOP3.LUT R4, R5, R4, RZ, 0x3c, !PT ;  /* 0x000000040504b212 */ /* 0x000fc800078e3cff */
[----:B------:R-:W-:-:S05]  /*1bab0*/  @!P3 LOP3.LUT R5, R5, R4, RZ, 0x3c, !PT ;  /* 0x000000040505b212 */ /* 0x000fca00078e3cff */
[----:B------:R-:W4:Y:S04]  /*1bac0*/  @!P3 LDG.E.U16 R27, desc[UR10][R4.64] ;  /* 0x0000000a041bb981 */ /* 0x000f28000c1e1500 */
[----:B---3--:R0:W-:Y:S04]  /*1bad0*/  STL [R1+0x20], R9 ;  /* 0x0000200901007387 */ /* 0x0081e80000100800 */
[----:B0-----:R-:W3:Y:S04]  /*1bae0*/  LDL R9, [R1+0x8b8] ;  /* 0x0008b80001097983 */ /* 0x001ee80000100800 */
        /* <DEDUP_REMOVED lines=13> */
[----:B------:R-:W-:Y:S01]  /*1bbc0*/  @!P3 IMAD.MOV.U32 R4, RZ, RZ, R7 ;  /* 0x000000ffff04b224 */ /* 0x000fe200078e0007 */
[----:B------:R-:W-:-:S02]  /*1bbd0*/  PRMT R10, RZ, 0x7610, R10 ;  /* 0x00007610ff0a7816 */ /* 0x000fc4000000000a */
[----:B------:R-:W3:Y:S04]  /*1bbe0*/  LDL R7, [R1+0x854] ;  /* 0x0008540001077983 */ /* 0x000ee80000100800 */
[----:B--2---:R0:W2:Y:S04]  /*1bbf0*/  @!P3 LDG.E.U16 R6, desc[UR10][R4.64] ;  /* 0x0000000a0406b981 */ /* 0x0040a8000c1e1500 */
[----:B------:R-:W3:Y:S01]  /*1bc00*/  LDL R5, [R1+0x8d4] ;  /* 0x0008d40001057983 */ /* 0x000ee20000100800 */
[----:B0-----:R-:W-:-:S03]  /*1bc10*/  @!P3 IMAD.MOV.U32 R4, RZ, RZ, R11 ;  /* 0x000000ffff04b224 */ /* 0x001fc600078e000b */
[----:B--2---:R0:W-:Y:S01]  /*1bc20*/  STL [R1+0x14], R6 ;  /* 0x0000140601007387 */ /* 0x0041e20000100800 */
[----:B------:R-:W-:-:S03]  /*1bc30*/  PRMT R8, RZ, 0x7610, R8 ;  /* 0x00007610ff087816 */ /* 0x000fc60000000008 */
[----:B------:R-:W2:Y:S04]  /*1bc40*/  LDL R11, [R1+0x834] ;  /* 0x00083400010b7983 */ /* 0x000ea80000100800 */
[----:B---3--:R1:W3:Y:S04]  /*1bc50*/  @!P3 LDG.E.U16 R10, desc[UR10][R4.64] ;  /* 0x0000000a040ab981 */ /* 0x0082e8000c1e1500 */
[----:B0-----:R-:W2:Y:S04]  /*1bc60*/  LDL R6, [R1+0x858] ;  /* 0x0008580001067983 */ /* 0x001ea80000100800 */
[----:B------:R-:W2:Y:S01]  /*1bc70*/  LDL R5, [R1+0x8b4] ;  /* 0x0008b40001057983 */ /* 0x000ea20000100800 */
[----:B-1----:R-:W-:-:S03]  /*1bc80*/  @!P3 IMAD.MOV.U32 R4, RZ, RZ, R9 ;  /* 0x000000ffff04b224 */ /* 0x002fc600078e0009 */
[----:B---3--:R0:W-:Y:S01]  /*1bc90*/  STL [R1+0x10], R10 ;  /* 0x0000100a01007387 */ /* 0x0081e20000100800 */
[----:B------:R-:W-:-:S03]  /*1bca0*/  PRMT R12, RZ, 0x7610, R12 ;  /* 0x00007610ff0c7816 */ /* 0x000fc6000000000c */
[----:B------:R-:W3:Y:S04]  /*1bcb0*/  LDL R9, [R1+0x814] ;  /* 0x0008140001097983 */ /* 0x000ee80000100800 */
[----:B--2---:R1:W2:Y:S04]  /*1bcc0*/  @!P3 LDG.E.U16 R8, desc[UR10][R4.64] ;  /* 0x0000000a0408b981 */ /* 0x0042a8000c1e1500 */
[----:B0-----:R-:W2:Y:S04]  /*1bcd0*/  LDL R10, [R1+0x838] ;  /* 0x00083800010a7983 */ /* 0x001ea80000100800 */
[----:B------:R-:W1:Y:S04]  /*1bce0*/  LDL R4, [R1+0x894] ;  /* 0x0008940001047983 */ /* 0x000e680000100800 */
[----:B------:R-:W1:Y:S02]  /*1bcf0*/  LDL R5, [R1+0x898] ;  /* 0x0008980001057983 */ /* 0x000e640000100800 */
[----:B-1----:R-:W-:-:S04]  /*1bd00*/  @!P3 LOP3.LUT R5, R5, R4, RZ, 0x3c, !PT ;  /* 0x000000040505b212 */ /* 0x002fc800078e3cff */
[----:B------:R-:W-:-:S04]  /*1bd10*/  @!P3 LOP3.LUT R4, R5, R4, RZ, 0x3c, !PT ;  /* 0x000000040504b212 */ /* 0x000fc800078e3cff */
[----:B------:R-:W-:-:S05]  /*1bd20*/  @!P3 LOP3.LUT R5, R5, R4, RZ, 0x3c, !PT ;  /* 0x000000040505b212 */ /* 0x000fca00078e3cff */
[----:B------:R-:W3:Y:S04]  /*1bd30*/  @!P3 LDG.E.U16 R12, desc[UR10][R4.64] ;  /* 0x0000000a040cb981 */ /* 0x000ee8000c1e1500 */
[----:B--2---:R0:W-:Y:S04]  /*1bd40*/  STL [R1+0xc], R8 ;  /* 0x00000c0801007387 */ /* 0x0041e80000100800 */
[----:B0-----:R-:W2:Y:S04]  /*1bd50*/  LDL R8, [R1+0x818] ;  /* 0x0008180001087983 */ /* 0x001ea80000100800 */
[----:B---3--:R0:W-:Y:S04]  /*1bd60*/  STL [R1+0x8], R12 ;  /* 0x0000080c01007387 */ /* 0x0081e80000100800 */
[----:B0-----:R-:W3:Y:S04]  /*1bd70*/  LDL.LU R12, [R1+0x19c8] ;  /* 0x0019c800010c7983 */ /* 0x001ee80000300800 */
[----:B------:R-:W2:Y:S04]  /*1bd80*/  LDL R4, [R1+0x874] ;  /* 0x0008740001047983 */ /* 0x000ea80000100800 */
[----:B------:R-:W2:Y:S01]  /*1bd90*/  LDL R5, [R1+0x878] ;  /* 0x0008780001057983 */ /* 0x000ea20000100800 */
[----:B------:R-:W-:-:S02]  /*1bda0*/  PRMT R15, RZ, 0x7610, R15 ;  /* 0x00007610ff0f7816 */ /* 0x000fc4000000000f */
[----:B------:R-:W-:Y:S02]  /*1bdb0*/  PRMT R14, RZ, 0x7610, R14 ;  /* 0x00007610ff0e7816 */ /* 0x000fe4000000000e */
[----:B------:R-:W-:Y:S02]  /*1bdc0*/  PRMT R29, RZ, 0x7610, R29 ;  /* 0x00007610ff1d7816 */ /* 0x000fe4000000001d */
[----:B--2---:R-:W-:-:S04]  /*1bdd0*/  @!P3 LOP3.LUT R5, R5, R4, RZ, 0x3c, !PT ;  /* 0x000000040505b212 */ /* 0x004fc800078e3cff */
[----:B------:R-:W-:-:S04]  /*1bde0*/  @!P3 LOP3.LUT R4, R5, R4, RZ, 0x3c, !PT ;  /* 0x000000040504b212 */ /* 0x000fc800078e3cff */
[----:B------:R-:W-:-:S05]  /*1bdf0*/  @!P3 LOP3.LUT R5, R5, R4, RZ, 0x3c, !PT ;  /* 0x000000040505b212 */ /* 0x000fca00078e3cff */
[----:B------:R0:W2:Y:S02]  /*1be00*/  @!P3 LDG.E.U16 R15, desc[UR10][R4.64] ;  /* 0x0000000a040fb981 */ /* 0x0000a4000c1e1500 */
[----:B0-----:R-:W-:Y:S02]  /*1be10*/  @!P3 IMAD.MOV.U32 R4, RZ, RZ, R6 ;  /* 0x000000ffff04b224 */ /* 0x001fe400078e0006 */
[----:B------:R-:W-:Y:S01]  /*1be20*/  @!P3 IMAD.MOV.U32 R5, RZ, RZ, R7 ;  /* 0x000000ffff05b224 */ /* 0x000fe200078e0007 */
[----:B------:R-:W2:Y:S04]  /*1be30*/  LDL R6, [R1+0x7f8] ;  /* 0x0007f80001067983 */ /* 0x000ea80000100800 */
[----:B------:R0:W2:Y:S04]  /*1be40*/  @!P3 LDG.E.U16 R14, desc[UR10][R4.64] ;  /* 0x0000000a040eb981 */ /* 0x0000a8000c1e1500 */
[----:B------:R-:W2:Y:S01]  /*1be50*/  LDL R7, [R1+0x7f4] ;  /* 0x0007f40001077983 */ /* 0x000ea20000100800 */
[----:B0-----:R-:W-:-:S02]  /*1be60*/  @!P3 IMAD.MOV.U32 R4, RZ, RZ, R10 ;  /* 0x000000ffff04b224 */ /* 0x001fc400078e000a */
[----:B------:R-:W-:-:S05]  /*1be70*/  @!P3 IMAD.MOV.U32 R5, RZ, RZ, R11 ;  /* 0x000000ffff05b224 */ /* 0x000fca00078e000b */
[----:B------:R0:W2:Y:S01]  /*1be80*/  @!P3 LDG.E.U16 R29, desc[UR10][R4.64] ;  /* 0x0000000a041db981 */ /* 0x0000a2000c1e1500 */
[----:B------:R-:W-:Y:S01]  /*1be90*/  PRMT R28, RZ, 0x7610, R28 ;  /* 0x00007610ff1c7816 */ /* 0x000fe2000000001c */
[----:B0-----:R-:W-:Y:S02]  /*1bea0*/  @!P3 IMAD.MOV.U32 R4, RZ, RZ, R8 ;  /* 0x000000ffff04b224 */ /* 0x001fe400078e0008 */
[----:B------:R-:W-:-:S05]  /*1beb0*/  @!P3 IMAD.MOV.U32 R5, RZ, RZ, R9 ;  /* 0x000000ffff05b224 */ /* 0x000fca00078e0009 */
[----:B------:R0:W3:Y:S04]  /*1bec0*/  @!P3 LDG.E.U16 R28, desc[UR10][R4.64] ;  /* 0x0000000a041cb981 */ /* 0x0000e8000c1e1500 */
[----:B--2---:R-:W-:Y:S04]  /*1bed0*/  STL [R1+0x18f4], R29 ;  /* 0x0018f41d01007387 */ /* 0x004fe80000100800 */
[----:B------:R-:W-:Y:S04]  /*1bee0*/  STL [R1+0x18f8], R29 ;  /* 0x0018f81d01007387 */ /* 0x000fe80000100800 */
[----:B------:R-:W2:Y:S04]  /*1bef0*/  LDL R9, [R1+0x7d4] ;  /* 0x0007d40001097983 */ /* 0x000ea80000100800 */
[----:B------:R-:W2:Y:S01]  /*1bf00*/  LDL R8, [R1+0x7d8] ;  /* 0x0007d80001087983 */ /* 0x000ea20000100800 */
[----:B----4-:R-:W-:Y:S01]  /*1bf10*/  PRMT R27, RZ, 0x7610, R27 ;  /* 0x00007610ff1b7816 */ /* 0x010fe2000000001b */
[----:B0-----:R-:W-:-:S02]  /*1bf20*/  @!P3 IMAD.MOV.U32 R4, RZ, RZ, R6 ;  /* 0x000000ffff04b224 */ /* 0x001fc400078e0006 */
[----:B------:R-:W-:Y:S01]  /*1bf30*/  @!P3 IMAD.MOV.U32 R5, RZ, RZ, R7 ;  /* 0x000000ffff05b224 */ /* 0x000fe200078e0007 */
[----:B------:R-:W-:-:S04]  /*1bf40*/  PRMT R3, RZ, 0x7610, R3 ;  /* 0x00007610ff037816 */ /* 0x000fc80000000003 */
[----:B------:R2:W4:Y:S04]  /*1bf50*/  @!P3 LDG.E.U16 R27, desc[UR10][R4.64] ;  /* 0x0000000a041bb981 */ /* 0x000528000c1e1500 */
[----:B---3--:R-:W-:Y:S04]  /*1bf60*/  STL [R1+0x18f0], R28 ;  /* 0x0018f01c01007387 */ /* 0x008fe80000100800 */
[----:B------:R-:W-:Y:S04]  /*1bf70*/  STL [R1+0x18fc], R28 ;  /* 0x0018fc1c01007387 */ /* 0x000fe80000100800 */
[----:B------:R-:W-:Y:S04]  /*1bf80*/  STL [R1+0x1900], R28 ;  /* 0x0019001c01007387 */ /* 0x000fe80000100800 */
[----:B------:R-:W-:Y:S04]  /*1bf90*/  STL [R1+0x1938], R28 ;  /* 0x0019381c01007387 */ /* 0x000fe80000100800 */
[----:B------:R-:W3:Y:S04]  /*1bfa0*/  LDL R7, [R1+0x7b4] ;  /* 0x0007b40001077983 */ /* 0x000ee80000100800 */
[----:B------:R-:W3:Y:S04]  /*1bfb0*/  LDL R6, [R1+0x7b8] ;  /* 0x0007b80001067983 */ /* 0x000ee80000100800 */
[----:B------:R-:W3:Y:S04]  /*1bfc0*/  LDL R11, [R1+0x794] ;  /* 0x00079400010b7983 */ /* 0x000ee80000100800 */
[----:B------:R-:W3:Y:S01]  /*1bfd0*/  LDL R10, [R1+0x798] ;  /* 0x00079800010a7983 */ /* 0x000ee20000100800 */
[----:B--2---:R-:W-:-:S02]  /*1bfe0*/  @!P3 IMAD.MOV.U32 R5, RZ, RZ, R9 ;  /* 0x000000ffff05b224 */ /* 0x004fc400078e0009 */
[----:B------:R-:W-:-:S05]  /*1bff0*/  @!P3 IMAD.MOV.U32 R4, RZ, RZ, R8 ;  /* 0x000000ffff04b224 */ /* 0x000fca00078e0008 */
[----:B------:R0:W2:Y:S04]  /*1c000*/  @!P3 LDG.E.U16 R3, desc[UR10][R4.64] ;  /* 0x0000000a0403b981 */ /* 0x0000a8000c1e1500 */
[----:B----4-:R-:W-:Y:S04]  /*1c010*/  STL [R1+0x18ec], R27 ;  /* 0x0018ec1b01007387 */ /* 0x010fe80000100800 */
[----:B------:R-:W-:Y:S04]  /*1c020*/  STL [R1+0x1904], R27 ;  /* 0x0019041b01007387 */ /* 0x000fe80000100800 */
[----:B------:R-:W-:Y:S04]  /*1c030*/  STL [R1+0x1908], R27 ;  /* 0x0019081b01007387 */ /* 0x000fe80000100800 */
[----:B------:R-:W-:Y:S04]  /*1c040*/  STL [R1+0x1954], R27 ;  /* 0x0019541b01007387 */ /* 0x000fe80000100800 */
[----:B------:R-:W-:Y:S01]  /*1c050*/  STL [R1+0x1958], R27 ;  /* 0x0019581b01007387 */ /* 0x000fe20000100800 */
[----:B0-----:R-:W-:-:S03]  /*1c060*/  PRMT R4, RZ, 0x7610, R4 ;  /* 0x00007610ff047816 */ /* 0x001fc60000000004 */
[----:B------:R0:W-:Y:S04]  /*1c070*/  STL [R1+0x4], R15 ;  /* 0x0000040f01007387 */ /* 0x0001e80000100800 */
[----:B------:R-:W-:Y:S04]  /*1c080*/  STL [R1+0x195c], R27 ;  /* 0x00195c1b01007387 */ /* 0x000fe80000100800 */
[----:B------:R-:W4:Y:S04]  /*1c090*/  LDL R9, [R1+0x774] ;  /* 0x0007740001097983 */ /* 0x000f280000100800 */
[----:B------:R-:W4:Y:S04]  /*1c0a0*/  LDL R8, [R1+0x778] ;  /* 0x0007780001087983 */ /* 0x000f280000100800 */
[----:B------:R1:W-:Y:S01]  /*1c0b0*/  STL [R1], R14 ;  /* 0x0000000e01007387 */ /* 0x0003e20000100800 */
[----:B------:R-:W-:-:S03]  /*1c0c0*/  PRMT R5, RZ, 0x7610, R5 ;  /* 0x00007610ff057816 */ /* 0x000fc60000000005 */
[----:B---3--:R3:W4:Y:S02]  /*1c0d0*/  @!P3 LDG.E.U16 R4, desc[UR10][R6.64] ;  /* 0x0000000a0604b981 */ /* 0x008724000c1e1500 */
[----:B---3--:R-:W-:Y:S02]  /*1c0e0*/  @!P3 IMAD.MOV.U32 R6, RZ, RZ, R10 ;  /* 0x000000ffff06b224 */ /* 0x008fe400078e000a */
[----:B------:R-:W-:-:S05]  /*1c0f0*/  @!P3 IMAD.MOV.U32 R7, RZ, RZ, R11 ;  /* 0x000000ffff07b224 */ /* 0x000fca00078e000b */
[----:B------:R3:W4:Y:S04]  /*1c100*/  @!P3 LDG.E.U16 R5, desc[UR10][R6.64] ;  /* 0x0000000a0605b981 */ /* 0x000728000c1e1500 */
[----:B--2---:R-:W-:Y:S04]  /*1c110*/  STL [R1+0x190c], R3 ;  /* 0x00190c0301007387 */ /* 0x004fe80000100800 */
[----:B------:R-:W-:Y:S04]  /*1c120*/  STL [R1+0x1910], R3 ;  /* 0x0019100301007387 */ /* 0x000fe80000100800 */
[----:B------:R-:W-:Y:S04]  /*1c130*/  STL [R1+0x1944], R3 ;  /* 0x0019440301007387 */ /* 0x000fe80000100800 */
[----:B0-----:R-:W2:Y:S04]  /*1c140*/  LDL R15, [R1+0x754] ;  /* 0x00075400010f7983 */ /* 0x001ea80000100800 */
[----:B-1----:R-:W2:Y:S01]  /*1c150*/  LDL R14, [R1+0x758] ;  /* 0x00075800010e7983 */ /* 0x002ea20000100800 */
[----:B---3--:R-:W-:-:S02]  /*1c160*/  PRMT R6, RZ, 0x7610, R6 ;  /* 0x00007610ff067816 */ /* 0x008fc40000000006 */
[----:B------:R-:W-:-:S04]  /*1c170*/  PRMT R7, RZ, 0x7610, R7 ;  /* 0x00007610ff077816 */ /* 0x000fc80000000007 */
[----:B----4-:R2:W3:Y:S04]  /*1c180*/  @!P3 LDG.E.U16 R6, desc[UR10][R8.64] ;  /* 0x0000000a0806b981 */ /* 0x0104e8000c1e1500 */
[----:B------:R-:W-:Y:S04]  /*1c190*/  STL [R1+0x18e8], R4 ;  /* 0x0018e80401007387 */ /* 0x000fe80000100800 */
[----:B------:R-:W-:Y:S04]  /*1c1a0*/  STL [R1+0x1914], R4 ;  /* 0x0019140401007387 */ /* 0x000fe80000100800 */
[----:B------:R-:W-:Y:S04]  /*1c1b0*/  STL [R1+0x1918], R4 ;  /* 0x0019180401007387 */ /* 0x000fe80000100800 */
[----:B------:R-:W-:Y:S04]  /*1c1c0*/  STL [R1+0x18e4], R5 ;  /* 0x0018e40501007387 */ /* 0x000fe80000100800 */
[----:B------:R-:W-:Y:S04]  /*1c1d0*/  STL [R1+0x191c], R5 ;  /* 0x00191c0501007387 */ /* 0x000fe80000100800 */
[----:B------:R-:W-:Y:S04]  /*1c1e0*/  STL [R1+0x1920], R5 ;  /* 0x0019200501007387 */ /* 0x000fe80000100800 */
[----:B------:R-:W4:Y:S04]  /*1c1f0*/  LDL R11, [R1+0x734] ;  /* 0x00073400010b7983 */ /* 0x000f280000100800 */
[----:B------:R-:W4:Y:S01]  /*1c200*/  LDL R10, [R1+0x738] ;  /* 0x00073800010a7983 */ /* 0x000f220000100800 */
[----:B--2---:R-:W-:-:S02]  /*1c210*/  @!P3 IMAD.MOV.U32 R9, RZ, RZ, R15 ;  /* 0x000000ffff09b224 */ /* 0x004fc400078e000f */
[----:B------:R-:W-:-:S05]  /*1c220*/  @!P3 IMAD.MOV.U32 R8, RZ, RZ, R14 ;  /* 0x000000ffff08b224 */ /* 0x000fca00078e000e */
[----:B------:R0:W2:Y:S02]  /*1c230*/  @!P3 LDG.E.U16 R7, desc[UR10][R8.64] ;  /* 0x0000000a0807b981 */ /* 0x0000a4000c1e1500 */
[----:B0-----:R-:W-:Y:S02]  /*1c240*/  PRMT R8, RZ, 0x7610, R8 ;  /* 0x00007610ff087816 */ /* 0x001fe40000000008 */
[----:B---3--:R-:W-:Y:S04]  /*1c250*/  STL [R1+0x1924], R6 ;  /* 0x0019240601007387 */ /* 0x008fe80000100800 */
[----:B------:R-:W-:Y:S04]  /*1c260*/  STL [R1+0x1948], R6 ;  /* 0x0019480601007387 */ /* 0x000fe80000100800 */
[----:B------:R-:W-:Y:S04]  /*1c270*/  STL [R1+0x194c], R6 ;  /* 0x00194c0601007387 */ /* 0x000fe80000100800 */
[----:B------:R-:W3:Y:S04]  /*1c280*/  LDL R15, [R1+0x6b4] ;  /* 0x0006b400010f7983 */ /* 0x000ee80000100800 */
[----:B------:R-:W3:Y:S04]  /*1c290*/  LDL R14, [R1+0x6b8] ;  /* 0x0006b800010e7983 */ /* 0x000ee80000100800 */
[----:B----4-:R-:W4:Y:S04]  /*1c2a0*/  @!P3 LDG.E.U16 R8, desc[UR10][R10.64] ;  /* 0x0000000a0a08b981 */ /* 0x010f28000c1e1500 */
[----:B--2---:R-:W-:Y:S04]  /*1c2b0*/  STL [R1+0x18e0], R7 ;  /* 0x0018e00701007387 */ /* 0x004fe80000100800 */
[----:B------:R-:W-:Y:S04]  /*1c2c0*/  STL [R1+0x1928], R7 ;  /* 0x0019280701007387 */ /* 0x000fe80000100800 */
[----:B------:R-:W-:Y:S04]  /*1c2d0*/  STL [R1+0x192c], R7 ;  /* 0x00192c0701007387 */ /* 0x000fe80000100800 */
[----:B------:R-:W-:Y:S04]  /*1c2e0*/  STL [R1+0x1930], R7 ;  /* 0x0019300701007387 */ /* 0x000fe80000100800 */
[----:B------:R-:W-:Y:S04]  /*1c2f0*/  STL [R1+0x1934], R7 ;  /* 0x0019340701007387 */ /* 0x000fe80000100800 */
[----:B------:R-:W-:Y:S04]  /*1c300*/  STL [R1+0x193c], R7 ;  /* 0x00193c0701007387 */ /* 0x000fe80000100800 */
[----:B------:R-:W-:Y:S04]  /*1c310*/  STL [R1+0x1940], R7 ;  /* 0x0019400701007387 */ /* 0x000fe80000100800 */
[----:B------:R-:W2:Y:S04]  /*1c320*/  LDL R10, [R1+0x714] ;  /* 0x00071400010a7983 */ /* 0x000ea80000100800 */
[----:B------:R-:W2:Y:S01]  /*1c330*/  LDL R11, [R1+0x718] ;  /* 0x00071800010b7983 */ /* 0x000ea20000100800 */
[----:B------:R-:W-:-:S03]  /*1c340*/  PRMT R9, RZ, 0x7610, R9 ;  /* 0x00007610ff097816 */ /* 0x000fc60000000009 */
[----:B----4-:R-:W-:Y:S01]  /*1c350*/  STL [R1+0x1950], R8 ;  /* 0x0019500801007387 */ /* 0x010fe20000100800 */
[----:B--2---:R-:W-:-:S04]  /*1c360*/  @!P3 LOP3.LUT R11, R11, R10, RZ, 0x3c, !PT ;  /* 0x0000000a0b0bb212 */ /* 0x004fc800078e3cff */
[----:B------:R-:W-:-:S04]  /*1c370*/  @!P3 LOP3.LUT R10, R11, R10, RZ, 0x3c, !PT ;  /* 0x0000000a0b0ab212 */ /* 0x000fc800078e3cff */
[----:B------:R-:W-:-:S05]  /*1c380*/  @!P3 LOP3.LUT R11, R11, R10, RZ, 0x3c, !PT ;  /* 0x0000000a0b0bb212 */ /* 0x000fca00078e3cff */
[----:B------:R-:W2:Y:S04]  /*1c390*/  @!P3 LDG.E.U16 R9, desc[UR10][R10.64] ;  /* 0x0000000a0a09b981 */ /* 0x000ea8000c1e1500 */
[----:B------:R-:W4:Y:S04]  /*1c3a0*/  LDL R10, [R1+0x6f4] ;  /* 0x0006f400010a7983 */ /* 0x000f280000100800 */
[----:B------:R-:W4:Y:S01]  /*1c3b0*/  LDL R11, [R1+0x6f8] ;  /* 0x0006f800010b7983 */ /* 0x000f220000100800 */
[----:B------:R-:W-:-:S03]  /*1c3c0*/  PRMT R13, RZ, 0x7610, R13 ;  /* 0x00007610ff0d7816 */ /* 0x000fc6000000000d */
[----:B--2---:R-:W-:Y:S01]  /*1c3d0*/  STL [R1+0x18dc], R9 ;  /* 0x0018dc0901007387 */ /* 0x004fe20000100800 */
        /* <DEDUP_REMOVED lines=10> */
[----:B------:R0:W4:Y:S04]  /*1c480*/  @!P3 LDG.E.U16 R12, desc[UR10][R10.64] ;  /* 0x0000000a0a0cb981 */ /* 0x000128000c1e1500 */
[----:B--2---:R-:W-:Y:S01]  /*1c490*/  STL [R1+0x18d8], R13 ;  /* 0x0018d80d01007387 */ /* 0x004fe20000100800 */
[----:B0-----:R-:W-:-:S06]  /*1c4a0*/  PRMT R11, RZ, 0x7610, R11 ;  /* 0x00007610ff0b7816 */ /* 0x001fcc000000000b */
[----:B---3--:R0:W2:Y:S04]  /*1c4b0*/  @!P3 LDG.E.U16 R11, desc[UR10][R14.64] ;  /* 0x0000000a0e0bb981 */ /* 0x0080a8000c1e1500 */
[----:B------:R-:W0:Y:S04]  /*1c4c0*/  LDL R14, [R1+0x694] ;  /* 0x00069400010e7983 */ /* 0x000e280000100800 */
[----:B------:R-:W0:Y:S01]  /*1c4d0*/  LDL R15, [R1+0x698] ;  /* 0x00069800010f7983 */ /* 0x000e220000100800 */
[----:B------:R-:W-:Y:S02]  /*1c4e0*/  PRMT R10, RZ, 0x7610, R10 ;  /* 0x00007610ff0a7816 */ /* 0x000fe4000000000a */
[----:B0-----:R-:W-:-:S04]  /*1c4f0*/  @!P3 LOP3.LUT R15, R15, R14, RZ, 0x3c, !PT ;  /* 0x0000000e0f0fb212 */ /* 0x001fc800078e3cff */
[----:B------:R-:W-:-:S04]  /*1c500*/  @!P3 LOP3.LUT R14, R15, R14, RZ, 0x3c, !PT ;  /* 0x0000000e0f0eb212 */ /* 0x000fc800078e3cff */
[----:B------:R-:W-:-:S05]  /*1c510*/  @!P3 LOP3.LUT R15, R15, R14, RZ, 0x3c, !PT ;  /* 0x0000000e0f0fb212 */ /* 0x000fca00078e3cff */
[----:B------:R0:W3:Y:S04]  /*1c520*/  @!P3 LDG.E.U16 R10, desc[UR10][R14.64] ;  /* 0x0000000a0e0ab981 */ /* 0x0000e8000c1e1500 */
[----:B------:R-:W0:Y:S04]  /*1c530*/  LDL R14, [R1+0x674] ;  /* 0x00067400010e7983 */ /* 0x000e280000100800 */
[----:B------:R-:W0:Y:S01]  /*1c540*/  LDL R15, [R1+0x678] ;  /* 0x00067800010f7983 */ /* 0x000e220000100800 */
[----:B------:R-:W-:Y:S02]  /*1c550*/  PRMT R0, RZ, 0x7610, R0 ;  /* 0x00007610ff007816 */ /* 0x000fe40000000000 */
[----:B0-----:R-:W-:-:S04]  /*1c560*/  @!P3 LOP3.LUT R15, R15, R14, RZ, 0x3c, !PT ;  /* 0x0000000e0f0fb212 */ /* 0x001fc800078e3cff */
[----:B------:R-:W-:-:S04]  /*1c570*/  @!P3 LOP3.LUT R14, R15, R14, RZ, 0x3c, !PT ;  /* 0x0000000e0f0eb212 */ /* 0x000fc800078e3cff */
[----:B------:R-:W-:-:S05]  /*1c580*/  @!P3 LOP3.LUT R15, R15, R14, RZ, 0x3c, !PT ;  /* 0x0000000e0f0fb212 */ /* 0x000fca00078e3cff */
[----:B------:R-:W2:Y:S04]  /*1c590*/  @!P3 LDG.E.U16 R0, desc[UR10][R14.64] ;  /* 0x0000000a0e00b981 */ /* 0x000ea8000c1e1500 */
[----:B--2---:R0:W-:Y:S04]  /*1c5a0*/  STL [R1+0x80], R0 ;  /* 0x0000800001007387 */ /* 0x0041e80000100800 */
[----:B0-----:R-:W2:Y:S04]  /*1c5b0*/  LDL.LU R0, [R1+0x19c4] ;  /* 0x0019c40001007983 */ /* 0x001ea80000300800 */
        /* <DEDUP_REMOVED lines=101> */
[----:B------:R-:W-:-:S02]  /*1cc10*/  PRMT R27, RZ, 0x7610, R27 ;  /* 0x00007610ff1b7816 */ /* 0x000fc4000000001b */
[----:B---3--:R-:W-:-:S04]  /*1cc20*/  @!P3 LOP3.LUT R15, R15, R14, RZ, 0x3c, !PT ;  /* 0x0000000e0f0fb212 */ /* 0x008fc800078e3cff */
[----:B------:R-:W-:-:S04]  /*1cc30*/  @!P3 LOP3.LUT R14, R15, R14, RZ, 0x3c, !PT ;  /* 0x0000000e0f0eb212 */ /* 0x000fc800078e3cff */
[----:B------:R-:W-:-:S05]  /*1cc40*/  @!P3 LOP3.LUT R15, R15, R14, RZ, 0x3c, !PT ;  /* 0x0000000e0f0fb212 */ /* 0x000fca00078e3cff */
[----:B------:R0:W3:Y:S04]  /*1cc50*/  @!P3 LDG.E.U16 R27, desc[UR10][R14.64] ;  /* 0x0000000a0e1bb981 */ /* 0x0000e8000c1e1500 */
[----:B------:R-:W0:Y:S04]  /*1cc60*/  LDL R14, [R1+0x4d4] ;  /* 0x0004d400010e7983 */ /* 0x000e280000100800 */
[----:B------:R-:W0:Y:S01]  /*1cc70*/  LDL R15, [R1+0x4d8] ;  /* 0x0004d800010f7983 */ /* 0x000e220000100800 */
[----:B--2---:R-:W-:Y:S02]  /*1cc80*/  PRMT R0, RZ, 0x7610, R0 ;  /* 0x00007610ff007816 */ /* 0x004fe40000000000 */
[----:B0-----:R-:W-:-:S04]  /*1cc90*/  @!P3 LOP3.LUT R15, R15, R14, RZ, 0x3c, !PT ;  /* 0x0000000e0f0fb212 */ /* 0x001fc800078e3cff */
[----:B------:R-:W-:-:S04]  /*1cca0*/  @!P3 LOP3.LUT R14, R15, R14, RZ, 0x3c, !PT ;  /* 0x0000000e0f0eb212 */ /* 0x000fc800078e3cff */
[----:B------:R-:W-:-:S05]  /*1ccb0*/  @!P3 LOP3.LUT R15, R15, R14, RZ, 0x3c, !PT ;  /* 0x0000000e0f0fb212 */ /* 0x000fca00078e3cff */
[----:B------:R-:W2:Y:S04]  /*1ccc0*/  @!P3 LDG.E.U16 R0, desc[UR10][R14.64] ;  /* 0x0000000a0e00b981 */ /* 0x000ea8000c1e1500 */
[----:B---3--:R0:W-:Y:S04]  /*1ccd0*/  STL [R1+0xe8], R27 ;  /* 0x0000e81b01007387 */ /* 0x0081e80000100800 */
[----:B0-----:R-:W3:Y:S04]  /*1cce0*/  LDL R27, [R1+0xbc0] ;  /* 0x000bc000011b7983 */ /* 0x001ee80000100800 */
        /* <DEDUP_REMOVED lines=38> */
[----:B------:R-:W3:Y:S01]  /*1cf50*/  LDL R15, [R1+0x448] ;  /* 0x00044800010f7983 */ /* 0x000ee20000100800 */
[----:B------:R-:W-:-:S03]  /*1cf60*/  @!P3 IMAD.MOV.U32 R14, RZ, RZ, R27 ;  /* 0x000000ffff0eb224 */ /* 0x000fc600078e001b */
[----:B------:R-:W4:Y:S01]  /*1cf70*/  LDL R27, [R1+0xb84] ;  /* 0x000b8400011b7983 */ /* 0x000f220000100800 */
[----:B--2---:R-:W-:-:S06]  /*1cf80*/  PRMT R0, RZ, 0x7610, R0 ;  /* 0x00007610ff007816 */ /* 0x004fcc0000000000 */
[----:B---3--:R-:W2:Y:S04]  /*1cf90*/  @!P3 LDG.E.U16 R0, desc[UR10][R14.64] ;  /* 0x0000000a0e00b981 */ /* 0x008ea8000c1e1500 */
        /* <DEDUP_REMOVED lines=35> */
[----:B------:R-:W3:Y:S01]  /*1d1d0*/  @!P3 LDG.E.U16 R24, desc[UR10][R14.64] ;  /* 0x0000000a0e18b981 */ /* 0x000ee2000c1e1500 */
[----:B------:R-:W-:-:S03]  /*1d1e0*/  PRMT R6, RZ, 0x7610, R6 ;  /* 0x00007610ff067816 */ /* 0x000fc60000000006 */
[----:B---3--:R0:W-:Y:S04]  /*1d1f0*/  STL [R1+0x18c], R24 ;  /* 0x00018c1801007387 */ /* 0x0081e80000100800 */
[----:B0-----:R-:W3:Y:S04]  /*1d200*/  LDL.LU R24, [R1+0x1970] ;  /* 0x0019700001187983 */ /* 0x001ee80000300800 */
[----:B------:R-:W2:Y:S01]  /*1d210*/  LDL R15, [R1+0x42c] ;  /* 0x00042c00010f7983 */ /* 0x000ea20000100800 */
[----:B----4-:R-:W-:-:S03]  /*1d220*/  @!P3 IMAD.MOV.U32 R14, RZ, RZ, R27 ;  /* 0x000000ffff0eb224 */ /* 0x010fc600078e001b */
[----:B------:R-:W4:Y:S04]  /*1d230*/  LDL R27, [R1+0xaec] ;  /* 0x000aec00011b7983 */ /* 0x000f280000100800 */
[----:B--2---:R0:W2:Y:S04]  /*1d240*/  @!P3 LDG.E.U16 R6, desc[UR10][R14.64] ;  /* 0x0000000a0e06b981 */ /* 0x0040a8000c1e1500 */
[----:B------:R-:W0:Y:S04]  /*1d250*/  LDL R14, [R1+0xb6c] ;  /* 0x000b6c00010e7983 */ /* 0x000e280000100800 */
[----:B------:R-:W0:Y:S01]  /*1d260*/  LDL R15, [R1+0xb70] ;  /* 0x000b7000010f7983 */ /* 0x000e220000100800 */
[----:B---3--:R-:W-:-:S02]  /*1d270*/  PRMT R24, RZ, 0x7610, R24 ;  /* 0x00007610ff187816 */ /* 0x008fc40000000018 */
[----:B0-----:R-:W-:-:S04]  /*1d280*/  @!P3 LOP3.LUT R15, R15, R14, RZ, 0x3c, !PT ;  /* 0x0000000e0f0fb212 */ /* 0x001fc800078e3cff */
        /* <DEDUP_REMOVED lines=31> */
[----:B------:R0:W2:Y:S01]  /*1d480*/  @!P3 LDG.E.U16 R24, desc[UR10][R14.64] ;  /* 0x0000000a0e18b981 */ /* 0x0000a2000c1e1500 */
[----:B------:R-:W-:Y:S01]  /*1d490*/  PRMT R4, RZ, 0x7610, R4 ;  /* 0x00007610ff047816 */ /* 0x000fe20000000004 */
[----:B0-----:R-:W-:Y:S02]  /*1d4a0*/  @!P3 IMAD.MOV.U32 R14, RZ, RZ, R6 ;  /* 0x000000ffff0eb224 */ /* 0x001fe400078e0006 */
[----:B----4-:R-:W-:-:S05]  /*1d4b0*/  @!P3 IMAD.MOV.U32 R15, RZ, RZ, R27 ;  /* 0x000000ffff0fb224 */ /* 0x010fca00078e001b */
[----:B------:R-:W3:Y:S04]  /*1d4c0*/  @!P3 LDG.E.U16 R4, desc[UR10][R14.64] ;  /* 0x0000000a0e04b981 */ /* 0x000ee8000c1e1500 */
[----:B--2---:R0:W-:Y:S04]  /*1d4d0*/  STL [R1+0x178], R24 ;  /* 0x0001781801007387 */ /* 0x0041e80000100800 */
[----:B0-----:R-:W2:Y:S04]  /*1d4e0*/  LDL.LU R24, [R1+0x1960] ;  /* 0x0019600001187983 */ /* 0x001ea80000300800 */
[----:B------:R-:W4:Y:S04]  /*1d4f0*/  LDL.LU R27, [R1+0x34] ;  /* 0x00003400011b7983 */ /* 0x000f280000300800 */
[----:B------:R-:W2:Y:S04]  /*1d500*/  LDL R14, [R1+0xacc] ;  /* 0x000acc00010e7983 */ /* 0x000ea80000100800 */
[----:B------:R-:W2:Y:S01]  /*1d510*/  LDL R15, [R1+0xad0] ;  /* 0x000ad000010f7983 */ /* 0x000ea20000100800 */
[----:B------:R-:W-:-:S03]  /*1d520*/  PRMT R28, RZ, 0x7610, R28 ;  /* 0x00007610ff1c7816 */ /* 0x000fc6000000001c */
[----:B------:R-:W4:Y:S04]  /*1d530*/  LDL R6, [R1+0xa70] ;  /* 0x000a700001067983 */ /* 0x000f280000100800 */
[----:B---3--:R-:W-:Y:S01]  /*1d540*/  STL [R1+0x174], R4 ;  /* 0x0001740401007387 */ /* 0x008fe20000100800 */
[----:B--2---:R-:W-:-:S04]  /*1d550*/  @!P3 LOP3.LUT R15, R15, R14, RZ, 0x3c, !PT ;  /* 0x0000000e0f0fb212 */ /* 0x004fc800078e3cff */
[----:B------:R-:W-:-:S04]  /*1d560*/  @!P3 LOP3.LUT R14, R15, R14, RZ, 0x3c, !PT ;  /* 0x0000000e0f0eb212 */ /* 0x000fc800078e3cff */
[----:B------:R-:W-:-:S05]  /*1d570*/  @!P3 LOP3.LUT R15, R15, R14, RZ, 0x3c, !PT ;  /* 0x0000000e0f0fb212 */ /* 0x000fca00078e3cff */
[----:B------:R-:W2:Y:S04]  /*1d580*/  @!P3 LDG.E.U16 R28, desc[UR10][R14.64] ;  /* 0x0000000a0e1cb981 */ /* 0x000ea8000c1e1500 */
[----:B------:R-:W3:Y:S04]  /*1d590*/  LDL R14, [R1+0xaac] ;  /* 0x000aac00010e7983 */ /* 0x000ee80000100800 */
[----:B------:R-:W3:Y:S01]  /*1d5a0*/  LDL R15, [R1+0xab0] ;  /* 0x000ab000010f7983 */ /* 0x000ee20000100800 */
[----:B------:R-:W-:-:S03]  /*1d5b0*/  PRMT R29, RZ, 0x7610, R29 ;  /* 0x00007610ff1d7816 */ /* 0x000fc6000000001d */
[----:B--2---:R0:W-:Y:S04]  /*1d5c0*/  STL [R1+0x170], R28 ;  /* 0x0001701c01007387 */ /* 0x0041e80000100800 */
[----:B0-----:R-:W2:Y:S01]  /*1d5d0*/  LDL.LU R28, [R1+0x7c] ;  /* 0x00007c00011c7983 */ /* 0x001ea20000300800 */
[----:B---3--:R-:W-:-:S04]  /*1d5e0*/  @!P3 LOP3.LUT R15, R15, R14, RZ, 0x3c, !PT ;  /* 0x0000000e0f0fb212 */ /* 0x008fc800078e3cff */
[----:B------:R-:W-:-:S04]  /*1d5f0*/  @!P3 LOP3.LUT R14, R15, R14, RZ, 0x3c, !PT ;  /* 0x0000000e0f0eb212 */ /* 0x000fc800078e3cff */
[----:B------:R-:W-:-:S05]  /*1d600*/  @!P3 LOP3.LUT R15, R15, R14, RZ, 0x3c, !PT ;  /* 0x0000000e0f0fb212 */ /* 0x000fca00078e3cff */
[----:B------:R-:W3:Y:S04]  /*1d610*/  @!P3 LDG.E.U16 R29, desc[UR10][R14.64] ;  /* 0x0000000a0e1db981 */ /* 0x000ee8000c1e1500 */
[----:B------:R-:W2:Y:S04]  /*1d620*/  LDL R14, [R1+0xa8c] ;  /* 0x000a8c00010e7983 */ /* 0x000ea80000100800 */
[----:B------:R-:W2:Y:S01]  /*1d630*/  LDL R15, [R1+0xa90] ;  /* 0x000a9000010f7983 */ /* 0x000ea20000100800 */
[----:B------:R-:W-:-:S03]  /*1d640*/  PRMT R7, RZ, 0x7610, R7 ;  /* 0x00007610ff077816 */ /* 0x000fc60000000007 */
[----:B---3--:R0:W-:Y:S04]  /*1d650*/  STL [R1+0x16c], R29 ;  /* 0x00016c1d01007387 */ /* 0x0081e80000100800 */
[----:B0-----:R-:W3:Y:S01]  /*1d660*/  LDL.LU R29, [R1+0x74] ;  /* 0x00007400011d7983 */ /* 0x001ee20000300800 */
[----:B--2---:R-:W-:-:S04]  /*1d670*/  @!P3 LOP3.LUT R15, R15, R14, RZ, 0x3c, !PT ;  /* 0x0000000e0f0fb212 */ /* 0x004fc800078e3cff */
[----:B------:R-:W-:-:S04]  /*1d680*/  @!P3 LOP3.LUT R14, R15, R14, RZ, 0x3c, !PT ;  /* 0x0000000e0f0eb212 */ /* 0x000fc800078e3cff */
[----:B------:R-:W-:-:S05]  /*1d690*/  @!P3 LOP3.LUT R15, R15, R14, RZ, 0x3c, !PT ;  /* 0x0000000e0f0fb212 */ /* 0x000fca00078e3cff */
[----:B------:R4:W2:Y:S04]  /*1d6a0*/  @!P3 LDG.E.U16 R7, desc[UR10][R14.64] ;  /* 0x0000000a0e07b981 */ /* 0x0008a8000c1e1500 */
[----:B------:R-:W3:Y:S01]  /*1d6b0*/  LDL R15, [R1+0xa6c] ;  /* 0x000a6c00010f7983 */ /* 0x000ee20000100800 */
[----:B------:R-:W-:Y:S01]  /*1d6c0*/  PRMT R3, RZ, 0x7610, R3 ;  /* 0x00007610ff037816 */ /* 0x000fe20000000003 */
[----:B----4-:R-:W-:Y:S02]  /*1d6d0*/  @!P3 IMAD.MOV.U32 R14, RZ, RZ, R6 ;  /* 0x000000ffff0eb224 */ /* 0x010fe400078e0006 */
[----:B--2---:R0:W-:Y:S04]  /*1d6e0*/  STL [R1+0x168], R7 ;  /* 0x0001680701007387 */ /* 0x0041e80000100800 */
[----:B0-----:R-:W2:Y:S04]  /*1d6f0*/  LDL R7, [R1+0xa10] ;  /* 0x000a100001077983 */ /* 0x001ea80000100800 */
[----:B------:R-:W4:Y:S04]  /*1d700*/  LDL.LU R6, [R1+0x30] ;  /* 0x0000300001067983 */ /* 0x000f280000300800 */
[----:B---3--:R0:W3:Y:S04]  /*1d710*/  @!P3 LDG.E.U16 R3, desc[UR10][R14.64] ;  /* 0x0000000a0e03b981 */ /* 0x0080e8000c1e1500 */
[----:B------:R-:W0:Y:S04]  /*1d720*/  LDL R14, [R1+0xa4c] ;  /* 0x000a4c00010e7983 */ /* 0x000e280000100800 */
[----:B------:R-:W0:Y:S01]  /*1d730*/  LDL R15, [R1+0xa50] ;  /* 0x000a5000010f7983 */ /* 0x000e220000100800 */
[----:B------:R-:W-:-:S02]  /*1d740*/  PRMT R5, RZ, 0x7610, R5 ;  /* 0x00007610ff057816 */ /* 0x000fc40000000005 */
[----:B0-----:R-:W-:-:S04]  /*1d750*/  @!P3 LOP3.LUT R15, R15, R14, RZ, 0x3c, !PT ;  /* 0x0000000e0f0fb212 */ /* 0x001fc800078e3cff */
[----:B------:R-:W-:-:S04]  /*1d760*/  @!P3 LOP3.LUT R14, R15, R14, RZ, 0x3c, !PT ;  /* 0x0000000e0f0eb212 */ /* 0x000fc800078e3cff */
[----:B------:R-:W-:-:S05]  /*1d770*/  @!P3 LOP3.LUT R15, R15, R14, RZ, 0x3c, !PT ;  /* 0x0000000e0f0fb212 */ /* 0x000fca00078e3cff */
[----:B------:R-:W2:Y:S01]  /*1d780*/  @!P3 LDG.E.U16 R5, desc[UR10][R14.64] ;  /* 0x0000000a0e05b981 */ /* 0x000ea2000c1e1500 */
[----:B------:R-:W-:-:S03]  /*1d790*/  LOP3.LUT R4, R0, 0x20, RZ, 0x3c, !PT ;  /* 0x0000002000047812 */ /* 0x000fc600078e3cff */
[----:B---3--:R0:W-:Y:S04]  /*1d7a0*/  STL [R1+0x164], R3 ;  /* 0x0001640301007387 */ /* 0x0081e80000100800 */
[----:B------:R-:W-:Y:S04]  /*1d7b0*/  STS.U16 [R0+UR5+0x10000], R16 ;  /* 0x0100001000007988 */ /* 0x000fe80008000405 */
[----:B------:R-:W-:Y:S04]  /*1d7c0*/  STS.U16 [R0+UR5+0x10200], R17 ;  /* 0x0102001100007988 */ /* 0x000fe80008000405 */
[----:B0-----:R-:W3:Y:S04]  /*1d7d0*/  LDL.LU R3, [R1+0x6c] ;  /* 0x00006c0001037983 */ /* 0x001ee80000300800 */
[----:B------:R-:W3:Y:S04]  /*1d7e0*/  LDL R14, [R1+0xa2c] ;  /* 0x000a2c00010e7983 */ /* 0x000ee80000100800 */
[----:B------:R-:W3:Y:S04]  /*1d7f0*/  LDL R15, [R1+0xa30] ;  /* 0x000a3000010f7983 */ /* 0x000ee80000100800 */
[----:B------:R-:W-:Y:S04]  /*1d800*/  STS.U16 [R0+UR5+0x10400], R18 ;  /* 0x0104001200007988 */ /* 0x000fe80008000405 */
        /* <DEDUP_REMOVED lines=10> */
[----:B--2---:R0:W-:Y:S04]  /*1d8b0*/  STL [R1+0x160], R5 ;  /* 0x0001600501007387 */ /* 0x0041e80000100800 */
[----:B0-----:R-:W2:Y:S04]  /*1d8c0*/  LDL.LU R5, [R1+0x70] ;  /* 0x0000700001057983 */ /* 0x001ea80000300800 */
[----:B------:R-:W2:Y:S01]  /*1d8d0*/  LDL.LU R27, [R1+0x195c] ;  /* 0x00195c00011b7983 */ /* 0x000ea20000300800 */
[----:B---3--:R-:W-:-:S04]  /*1d8e0*/  @!P3 LOP3.LUT R15, R15, R14, RZ, 0x3c, !PT ;  /* 0x0000000e0f0fb212 */ /* 0x008fc800078e3cff */
[----:B------:R-:W-:-:S04]  /*1d8f0*/  @!P3 LOP3.LUT R14, R15, R14, RZ, 0x3c, !PT ;  /* 0x0000000e0f0eb212 */ /* 0x000fc800078e3cff */
[----:B------:R-:W-:Y:S02]  /*1d900*/  @!P3 LOP3.LUT R15, R15, R14, RZ, 0x3c, !PT ;  /* 0x0000000e0f0fb212 */ /* 0x000fe400078e3cff */
[----:B--2---:R-:W-:-:S06]  /*1d910*/  PRMT R27, RZ, 0x7610, R27 ;  /* 0x00007610ff1b7816 */ /* 0x004fcc000000001b */
[----:B------:R-:W2:Y:S04]  /*1d920*/  @!P3 LDG.E.U16 R27, desc[UR10][R14.64] ;  /* 0x0000000a0e1bb981 */ /* 0x000ea8000c1e1500 */
[----:B--2---:R0:W-:Y:S04]  /*1d930*/  STL [R1+0x15c], R27 ;  /* 0x00015c1b01007387 */ /* 0x0041e80000100800 */
[----:B0-----:R-:W2:Y:S04]  /*1d940*/  LDL.LU R27, [R1+0x1958] ;  /* 0x00195800011b7983 */ /* 0x001ea80000300800 */
[----:B------:R-:W3:Y:S04]  /*1d950*/  LDL.LU R14, [R1+0x78] ;  /* 0x00007800010e7983 */ /* 0x000ee80000300800 */
[----:B------:R-:W4:Y:S01]  /*1d960*/  LDL R15, [R1+0xa0c] ;  /* 0x000a0c00010f7983 */ /* 0x000f220000100800 */
[----:B--2---:R-:W-:-:S03]  /*1d970*/  PRMT R27, RZ, 0x7610, R27 ;  /* 0x00007610ff1b7816 */ /* 0x004fc6000000001b */
[----:B---3--:R0:W-:Y:S02]  /*1d980*/  STS.U16 [R4+UR5+0x10b00], R14 ;  /* 0x010b000e04007988 */ /* 0x0081e40008000405 */
[----:B0-----:R-:W-:Y:S02]  /*1d990*/  @!P3 IMAD.MOV.U32 R14, RZ, RZ, R7 ;  /* 0x000000ffff0eb224 */ /* 0x001fe400078e0007 */
[----:B------:R-:W2:Y:S04]  /*1d9a0*/  LDL.LU R7, [R1+0x68] ;  /* 0x0000680001077983 */ /* 0x000ea80000300800 */
[----:B----4-:R-:W3:Y:S04]  /*1d9b0*/  @!P3 LDG.E.U16 R27, desc[UR10][R14.64] ;  /* 0x0000000a0e1bb981 */ /* 0x010ee8000c1e1500 */
[----:B---3--:R0:W-:Y:S04]  /*1d9c0*/  STL [R1+0x158], R27 ;  /* 0x0001581b01007387 */ /* 0x0081e80000100800 */
[----:B0-----:R-:W3:Y:S04]  /*1d9d0*/  LDL.LU R27, [R1+0x1954] ;  /* 0x00195400011b7983 */ /* 0x001ee80000300800 */
[----:B------:R-:W4:Y:S04]  /*1d9e0*/  LDL R14, [R1+0x9ec] ;  /* 0x0009ec00010e7983 */ /* 0x000f280000100800 */
[----:B------:R-:W4:Y:S04]  /*1d9f0*/  LDL R15, [R1+0x9f0] ;  /* 0x0009f000010f7983 */ /* 0x000f280000100800 */
[----:B------:R0:W-:Y:S04]  /*1da00*/  STS.U16 [R4+UR5+0x10d00], R28 ;  /* 0x010d001c04007988 */ /* 0x0001e80008000405 */
[----:B0-----:R-:W2:Y:S01]  /*1da10*/  LDL.LU R28, [R1+0x64] ;  /* 0x00006400011c7983 */ /* 0x001ea20000300800 */
[----:B---3--:R-:W-:-:S02]  /*1da20*/  PRMT R27, RZ, 0x7610, R27 ;  /* 0x00007610ff1b7816 */ /* 0x008fc4000000001b */
[----:B----4-:R-:W-:-:S04]  /*1da30*/  @!P3 LOP3.LUT R15, R15, R14, RZ, 0x3c, !PT ;  /* 0x0000000e0f0fb212 */ /* 0x010fc800078e3cff */
        /* <DEDUP_REMOVED lines=9> */
[----:B------:R-:W4:Y:S04]  /*1dad0*/  @!P3 LDG.E.U16 R8, desc[UR10][R14.64] ;  /* 0x0000000a0e08b981 */ /* 0x000f28000c1e1500 */
[----:B---3--:R0:W-:Y:S04]  /*1dae0*/  STL [R1+0x154], R27 ;  /* 0x0001541b01007387 */ /* 0x0081e80000100800 */
[----:B------:R1:W-:Y:S04]  /*1daf0*/  STS.U16 [R4+UR5+0x10f00], R29 ;  /* 0x010f001d04007988 */ /* 0x0003e80008000405 */
[----:B0-----:R-:W3:Y:S04]  /*1db00*/  LDL.LU R27, [R1+0x60] ;  /* 0x00006000011b7983 */ /* 0x001ee80000300800 */
[----:B-1----:R-:W2:Y:S04]  /*1db10*/  LDL R4, [R1+0x970] ;  /* 0x0009700001047983 */ /* 0x002ea80000100800 */
[----:B------:R-:W2:Y:S04]  /*1db20*/  LDL.LU R29, [R1+0x5c] ;  /* 0x00005c00011d7983 */ /* 0x000ea80000300800 */
[----:B------:R-:W-:Y:S04]  /*1db30*/  STS.U16 [R0+UR5], R6 ;  /* 0x0000000600007988 */ /* 0x000fe80008000405 */
[----:B----4-:R0:W-:Y:S04]  /*1db40*/  STL [R1+0x150], R8 ;  /* 0x0001500801007387 */ /* 0x0101e80000100800 */
[----:B0-----:R-:W4:Y:S04]  /*1db50*/  LDL.LU R8, [R1+0x1950] ;  /* 0x0019500001087983 */ /* 0x001f280000300800 */
[----:B------:R-:W2:Y:S04]  /*1db60*/  LDL R14, [R1+0x9ac] ;  /* 0x0009ac00010e7983 */ /* 0x000ea80000100800 */
[----:B------:R-:W2:Y:S04]  /*1db70*/  LDL R15, [R1+0x9b0] ;  /* 0x0009b000010f7983 */ /* 0x000ea80000100800 */
[----:B------:R-:W3:Y:S01]  /*1db80*/  LDL.LU R6, [R1+0x194c] ;  /* 0x00194c0001067983 */ /* 0x000ee20000300800 */
[----:B--2---:R-:W-:-:S04]  /*1db90*/  @!P3 LOP3.LUT R15, R15, R14, RZ, 0x3c, !PT ;  /* 0x0000000e0f0fb212 */ /* 0x004fc800078e3cff */
[C---:B------:R-:W-:Y:S02]  /*1dba0*/  @!P3 LOP3.LUT R14, R15.reuse, R14, RZ, 0x3c, !PT ;  /* 0x0000000e0f0eb212 */ /* 0x040fe400078e3cff */
[----:B---3--:R-:W-:Y:S02]  /*1dbb0*/  PRMT R6, RZ, 0x7610, R6 ;  /* 0x00007610ff067816 */ /* 0x008fe40000000006 */
[----:B------:R-:W-:-:S05]  /*1dbc0*/  @!P3 LOP3.LUT R15, R15, R14, RZ, 0x3c, !PT ;  /* 0x0000000e0f0fb212 */ /* 0x000fca00078e3cff */
[----:B------:R-:W2:Y:S04]  /*1dbd0*/  @!P3 LDG.E.U16 R6, desc[UR10][R14.64] ;  /* 0x0000000a0e06b981 */ /* 0x000ea8000c1e1500 */
[----:B--2---:R0:W-:Y:S04]  /*1dbe0*/  STL [R1+0x14c], R6 ;  /* 0x00014c0601007387 */ /* 0x0041e80000100800 */
[----:B0-----:R-:W2:Y:S04]  /*1dbf0*/  LDL.LU R6, [R1+0x1948] ;  /* 0x0019480001067983 */ /* 0x001ea80000300800 */
[----:B------:R-:W3:Y:S04]  /*1dc00*/  LDL R14, [R1+0x98c] ;  /* 0x00098c00010e7983 */ /* 0x000ee80000100800 */
[----:B------:R-:W3:Y:S04]  /*1dc10*/  LDL R15, [R1+0x990] ;  /* 0x00099000010f7983 */ /* 0x000ee80000100800 */
[----:B------:R0:W-:Y:S04]  /*1dc20*/  STS.U16 [R0+UR5+0x400], R3 ;  /* 0x0004000300007988 */ /* 0x0001e80008000405 */
[----:B0-----:R-:W4:Y:S01]  /*1dc30*/  LDL.LU R3, [R1+0x1944] ;  /* 0x0019440001037983 */ /* 0x001f220000300800 */
[----:B--2---:R-:W-:-:S02]  /*1dc40*/  PRMT R6, RZ, 0x7610, R6 ;  /* 0x00007610ff067816 */ /* 0x004fc40000000006 */
[----:B---3--:R-:W-:-:S04]  /*1dc50*/  @!P3 LOP3.LUT R15, R15, R14, RZ, 0x3c, !PT ;  /* 0x0000000e0f0fb212 */ /* 0x008fc800078e3cff */
[----:B------:R-:W-:-:S04]  /*1dc60*/  @!P3 LOP3.LUT R14, R15, R14, RZ, 0x3c, !PT ;  /* 0x0000000e0f0eb212 */ /* 0x000fc800078e3cff */
[----:B------:R-:W-:-:S05]  /*1dc70*/  @!P3 LOP3.LUT R15, R15, R14, RZ, 0x3c, !PT ;  /* 0x0000000e0f0fb212 */ /* 0x000fca00078e3cff */
[----:B------:R0:W2:Y:S04]  /*1dc80*/  @!P3 LDG.E.U16 R6, desc[UR10][R14.64] ;  /* 0x0000000a0e06b981 */ /* 0x0000a8000c1e1500 */
[----:B------:R-:W3:Y:S01]  /*1dc90*/  LDL R15, [R1+0x96c] ;  /* 0x00096c00010f7983 */ /* 0x000ee20000100800 */
[----:B----4-:R-:W-:Y:S01]  /*1dca0*/  PRMT R3, RZ, 0x7610, R3 ;  /* 0x00007610ff037816 */ /* 0x010fe20000000003 */
[----:B0-----:R-:W-:-:S05]  /*1dcb0*/  @!P3 IMAD.MOV.U32 R14, RZ, RZ, R4 ;  /* 0x000000ffff0eb224 */ /* 0x001fca00078e0004 */
[----:B---3--:R-:W3:Y:S04]  /*1dcc0*/  @!P3 LDG.E.U16 R3, desc[UR10][R14.64] ;  /* 0x0000000a0e03b981 */ /* 0x008ee8000c1e1500 */
[----:B--2---:R0:W-:Y:S04]  /*1dcd0*/  STL [R1+0x148], R6 ;  /* 0x0001480601007387 */ /* 0x0041e80000100800 */
[----:B------:R1:W-:Y:S04]  /*1dce0*/  STS.U16 [R0+UR5+0x800], R5 ;  /* 0x0008000500007988 */ /* 0x0003e80008000405 */
[----:B------:R-:W2:Y:S04]  /*1dcf0*/  LDL R14, [R1+0x94c] ;  /* 0x00094c00010e7983 */ /* 0x000ea80000100800 */
[----:B------:R-:W2:Y:S04]  /*1dd00*/  LDL R15, [R1+0x950] ;  /* 0x00095000010f7983 */ /* 0x000ea80000100800 */
[----:B0-----:R-:W4:Y:S04]  /*1dd10*/  LDL R6, [R1+0x90c] ;  /* 0x00090c0001067983 */ /* 0x001f280000100800 */
[----:B-1----:R-:W4:Y:S04]  /*1dd20*/  LDL R5, [R1+0x910] ;  /* 0x0009100001057983 */ /* 0x002f280000100800 */
[----:B------:R-:W4:Y:S04]  /*1dd30*/  LDL R4, [R1+0x8ec] ;  /* 0x0008ec0001047983 */ /* 0x000f280000100800 */
[----:B------:R-:W-:Y:S04]  /*1dd40*/  STS.U16 [R0+UR5+0xc00], R7 ;  /* 0x000c000700007988 */ /* 0x000fe80008000405 */
[----:B---3--:R0:W-:Y:S04]  /*1dd50*/  STL [R1+0x144], R3 ;  /* 0x0001440301007387 */ /* 0x0081e80000100800 */
[----:B0-----:R-:W3:Y:S04]  /*1dd60*/  LDL R3, [R1+0x8f0] ;  /* 0x0008f00001037983 */ /* 0x001ee80000100800 */
[----:B------:R-:W3:Y:S01]  /*1dd70*/  LDL.LU R7, [R1+0x1940] ;  /* 0x0019400001077983 */ /* 0x000ee20000300800 */
[----:B--2---:R-:W-:-:S04]  /*1dd80*/  @!P3 LOP3.LUT R15, R15, R14, RZ, 0x3c, !PT ;  /* 0x0000000e0f0fb212 */ /* 0x004fc800078e3cff */
[----:B------:R-:W-:-:S04]  /*1dd90*/  @!P3 LOP3.LUT R14, R15, R14, RZ, 0x3c, !PT ;  /* 0x0000000e0f0eb212 */ /* 0x000fc800078e3cff */
[----:B------:R-:W-:Y:S02]  /*1dda0*/  @!P3 LOP3.LUT R15, R15, R14, RZ, 0x3c, !PT ;  /* 0x0000000e0f0fb212 */ /* 0x000fe400078e3cff */
[----:B---3--:R-:W-:-:S06]  /*1ddb0*/  PRMT R7, RZ, 0x7610, R7 ;  /* 0x00007610ff077816 */ /* 0x008fcc0000000007 */
[----:B------:R-:W2:Y:S04]  /*1ddc0*/  @!P3 LDG.E.U16 R7, desc[UR10][R14.64] ;  /* 0x0000000a0e07b981 */ /* 0x000ea8000c1e1500 */
[----:B------:R-:W-:Y:S04]  /*1ddd0*/  STS.U16 [R0+UR5+0x1000], R28 ;  /* 0x0010001c00007988 */ /* 0x000fe80008000405 */
[----:B--2---:R0:W-:Y:S04]  /*1dde0*/  STL [R1+0x140], R7 ;  /* 0x0001400701007387 */ /* 0x0041e80000100800 */
[----:B0-----:R-:W2:Y:S04]  /*1ddf0*/  LDL.LU R7, [R1+0x193c] ;  /* 0x00193c0001077983 */ /* 0x001ea80000300800 */
[----:B------:R-:W3:Y:S04]  /*1de00*/  LDL R14, [R1+0x92c] ;  /* 0x00092c00010e7983 */ /* 0x000ee80000100800 */
[----:B------:R-:W3:Y:S04]  /*1de10*/  LDL R15, [R1+0x930] ;  /* 0x00093000010f7983 */ /* 0x000ee80000100800 */
[----:B------:R-:W2:Y:S01]  /*1de20*/  LDL.LU R28, [R1+0x1938] ;  /* 0x00193800011c7983 */ /* 0x000ea20000300800 */
[----:B------:R-:W-:-:S02]  /*1de30*/  PRMT R26, RZ, 0x7610, R26 ;  /* 0x00007610ff1a7816 */ /* 0x000fc4000000001a */
[----:B---3--:R-:W-:-:S04]  /*1de40*/  @!P3 LOP3.LUT R15, R15, R14, RZ, 0x3c, !PT ;  /* 0x0000000e0f0fb212 */ /* 0x008fc800078e3cff */
[C---:B------:R-:W-:Y:S02]  /*1de50*/  @!P3 LOP3.LUT R14, R15.reuse, R14, RZ, 0x3c, !PT ;  /* 0x0000000e0f0eb212 */ /* 0x040fe400078e3cff */
[----:B--2---:R-:W-:Y:S02]  /*1de60*/  PRMT R28, RZ, 0x7610, R28 ;  /* 0x00007610ff1c7816 */ /* 0x004fe4000000001c */
[----:B------:R-:W-:-:S05]  /*1de70*/  @!P3 LOP3.LUT R15, R15, R14, RZ, 0x3c, !PT ;  /* 0x0000000e0f0fb212 */ /* 0x000fca00078e3cff */
[----:B------:R4:W2:Y:S02]  /*1de80*/  @!P3 LDG.E.U16 R28, desc[UR10][R14.64] ;  /* 0x0000000a0e1cb981 */ /* 0x0008a4000c1e1500 */
[----:B----4-:R-:W-:Y:S02]  /*1de90*/  @!P3 IMAD.MOV.U32 R14, RZ, RZ, R5 ;  /* 0x000000ffff0eb224 */ /* 0x010fe400078e0005 */
[----:B------:R-:W-:-:S05]  /*1dea0*/  @!P3 IMAD.MOV.U32 R15, RZ, RZ, R6 ;  /* 0x000000ffff0fb224 */ /* 0x000fca00078e0006 */
[----:B------:R0:W3:Y:S01]  /*1deb0*/  @!P3 LDG.E.U16 R26, desc[UR10][R14.64] ;  /* 0x0000000a0e1ab981 */ /* 0x0000e2000c1e1500 */
[----:B------:R-:W-:Y:S01]  /*1dec0*/  PRMT R24, RZ, 0x7610, R24 ;  /* 0x00007610ff187816 */ /* 0x000fe20000000018 */
[----:B0-----:R-:W-:Y:S02]  /*1ded0*/  @!P3 IMAD.MOV.U32 R14, RZ, RZ, R3 ;  /* 0x000000ffff0eb224 */ /* 0x001fe400078e0003 */
[----:B------:R-:W-:-:S05]  /*1dee0*/  @!P3 IMAD.MOV.U32 R15, RZ, RZ, R4 ;  /* 0x000000ffff0fb224 */ /* 0x000fca00078e0004 */
[----:B------:R-:W4:Y:S04]  /*1def0*/  @!P3 LDG.E.U16 R24, desc[UR10][R14.64] ;  /* 0x0000000a0e18b981 */ /* 0x000f28000c1e1500 */
[----:B--2---:R0:W-:Y:S04]  /*1df00*/  STL [R1+0x13c], R28 ;  /* 0x00013c1c01007387 */ /* 0x0041e80000100800 */
[----:B0-----:R-:W2:Y:S04]  /*1df10*/  LDL.LU R28, [R1+0x58] ;  /* 0x00005800011c7983 */ /* 0x001ea80000300800 */
[----:B---3--:R-:W-:Y:S04]  /*1df20*/  STL [R1+0x1840], R26 ;  /* 0x0018401a01007387 */ /* 0x008fe80000100800 */
[----:B------:R-:W3:Y:S04]  /*1df30*/  LDL R6, [R1+0x8cc] ;  /* 0x0008cc0001067983 */ /* 0x000ee80000100800 */
[----:B------:R-:W3:Y:S04]  /*1df40*/  LDL R5, [R1+0x8d0] ;  /* 0x0008d00001057983 */ /* 0x000ee80000100800 */
[----:B------:R0:W-:Y:S04]  /*1df50*/  STS.U16 [R0+UR5+0x1400], R27 ;  /* 0x0014001b00007988 */ /* 0x0001e80008000405 */
[----:B------:R1:W-:Y:S04]  /*1df60*/  STS.U16 [R0+UR5+0x1800], R29 ;  /* 0x0018001d00007988 */ /* 0x0003e80008000405 */
[----:B0-----:R-:W3:Y:S04]  /*1df70*/  LDL.LU R27, [R1+0x54] ;  /* 0x00005400011b7983 */ /* 0x001ee80000300800 */
[----:B------:R-:W3:Y:S04]  /*1df80*/  LDL R4, [R1+0x8ac] ;  /* 0x0008ac0001047983 */ /* 0x000ee80000100800 */
[----:B------:R-:W3:Y:S04]  /*1df90*/  LDL R3, [R1+0x8b0] ;  /* 0x0008b00001037983 */ /* 0x000ee80000100800 */
[----:B-1----:R-:W3:Y:S04]  /*1dfa0*/  LDL.LU R29, [R1+0x50] ;  /* 0x00005000011d7983 */ /* 0x002ee80000300800 */
[----:B----4-:R-:W-:Y:S04]  /*1dfb0*/  STL [R1+0x1844], R24 ;  /* 0x0018441801007387 */ /* 0x010fe80000100800 */
[----:B------:R-:W-:Y:S04]  /*1dfc0*/  STL [R1+0x1848], R24 ;  /* 0x0018481801007387 */ /* 0x000fe80000100800 */
[----:B------:R-:W-:Y:S04]  /*1dfd0*/  STL [R1+0x184c], R24 ;  /* 0x00184c1801007387 */ /* 0x000fe80000100800 */
[----:B------:R-:W-:Y:S04]  /*1dfe0*/  STL [R1+0x1850], R24 ;  /* 0x0018501801007387 */ /* 0x000fe80000100800 */
[----:B------:R-:W-:Y:S04]  /*1dff0*/  STL [R1+0x1878], R24 ;  /* 0x0018781801007387 */ /* 0x000fe80000100800 */
[----:B------:R-:W-:Y:S04]  /*1e000*/  STL [R1+0x18ac], R24 ;  /* 0x0018ac1801007387 */ /* 0x000fe80000100800 */
[----:B------:R-:W-:Y:S01]  /*1e010*/  STL [R1+0x18b0], R24 ;  /* 0x0018b01801007387 */ /* 0x000fe20000100800 */
[----:B------:R-:W-:-:S03]  /*1e020*/  PRMT R22, RZ, 0x7610, R22 ;  /* 0x00007610ff167816 */ /* 0x000fc60000000016 */
        /* <DEDUP_REMOVED lines=8> */
[----:B--2---:R0:W-:Y:S04]  /*1e0b0*/  STS.U16 [R0+UR5+0x1c00], R28 ;  /* 0x001c001c00007988 */ /* 0x0041e80008000405 */
[----:B0-----:R-:W2:Y:S01]  /*1e0c0*/  LDL.LU R28, [R1+0x4c] ;  /* 0x00004c00011c7983 */ /* 0x001ea20000300800 */
[----:B---3--:R-:W-:-:S03]  /*1e0d0*/  @!P3 IMAD.MOV.U32 R15, RZ, RZ, R6 ;  /* 0x000000ffff0fb224 */ /* 0x008fc600078e0006 */
[----:B------:R-:W3:Y:S01]  /*1e0e0*/  LDL R6, [R1+0x88c] ;  /* 0x00088c0001067983 */ /* 0x000ee20000100800 */
[----:B------:R-:W-:-:S03]  /*1e0f0*/  @!P3 IMAD.MOV.U32 R14, RZ, RZ, R5 ;  /* 0x000000ffff0eb224 */ /* 0x000fc600078e0005 */
[----:B------:R-:W4:Y:S04]  /*1e100*/  LDL R5, [R1+0x890] ;  /* 0x0008900001057983 */ /* 0x000f280000100800 */
[----:B------:R0:W2:Y:S01]  /*1e110*/  @!P3 LDG.E.U16 R22, desc[UR10][R14.64] ;  /* 0x0000000a0e16b981 */ /* 0x0000a2000c1e1500 */
[----:B------:R-:W-:Y:S02]  /*1e120*/  PRMT R20, RZ, 0x7610, R20 ;  /* 0x00007610ff147816 */ /* 0x000fe40000000014 */
[----:B------:R-:W-:Y:S01]  /*1e130*/  PRMT R18, RZ, 0x7610, R18 ;  /* 0x00007610ff127816 */ /* 0x000fe20000000012 */
[----:B0-----:R-:W-:Y:S02]  /*1e140*/  @!P3 IMAD.MOV.U32 R15, RZ, RZ, R4 ;  /* 0x000000ffff0fb224 */ /* 0x001fe400078e0004 */
[----:B------:R-:W-:-:S05]  /*1e150*/  @!P3 IMAD.MOV.U32 R14, RZ, RZ, R3 ;  /* 0x000000ffff0eb224 */ /* 0x000fca00078e0003 */
[----:B------:R3:W2:Y:S02]  /*1e160*/  @!P3 LDG.E.U16 R20, desc[UR10][R14.64] ;  /* 0x0000000a0e14b981 */ /* 0x0006a4000c1e1500 */
[----:B---3--:R-:W-:Y:S02]  /*1e170*/  @!P3 IMAD.MOV.U32 R15, RZ, RZ, R6 ;  /* 0x000000ffff0fb224 */ /* 0x008fe400078e0006 */
[----:B----4-:R-:W-:Y:S01]  /*1e180*/  @!P3 IMAD.MOV.U32 R14, RZ, RZ, R5 ;  /* 0x000000ffff0eb224 */ /* 0x010fe200078e0005 */
[----:B--2---:R-:W-:Y:S04]  /*1e190*/  STL [R1+0x1854], R22 ;  /* 0x0018541601007387 */ /* 0x004fe80000100800 */
[----:B------:R-:W-:Y:S04]  /*1e1a0*/  STL [R1+0x1858], R22 ;  /* 0x0018581601007387 */ /* 0x000fe80000100800 */
[----:B------:R-:W-:Y:S04]  /*1e1b0*/  STL [R1+0x187c], R22 ;  /* 0x00187c1601007387 */ /* 0x000fe80000100800 */
[----:B------:R-:W-:Y:S04]  /*1e1c0*/  STL [R1+0x1880], R22 ;  /* 0x0018801601007387 */ /* 0x000fe80000100800 */
[----:B------:R-:W-:Y:S04]  /*1e1d0*/  STL [R1+0x1884], R22 ;  /* 0x0018841601007387 */ /* 0x000fe80000100800 */
[----:B------:R-:W-:Y:S04]  /*1e1e0*/  STL [R1+0x1888], R22 ;  /* 0x0018881601007387 */ /* 0x000fe80000100800 */
[----:B------:R-:W2:Y:S04]  /*1e1f0*/  @!P3 LDG.E.U16 R18, desc[UR10][R14.64] ;  /* 0x0000000a0e12b981 */ /* 0x000ea8000c1e1500 */
[----:B------:R-:W-:Y:S04]  /*1e200*/  STL [R1+0x188c], R22 ;  /* 0x00188c1601007387 */ /* 0x000fe80000100800 */
[----:B------:R-:W3:Y:S04]  /*1e210*/  LDL R4, [R1+0x86c] ;  /* 0x00086c0001047983 */ /* 0x000ee80000100800 */
[----:B------:R-:W4:Y:S04]  /*1e220*/  LDL R3, [R1+0x870] ;  /* 0x0008700001037983 */ /* 0x000f280000100800 */
[----:B------:R0:W-:Y:S01]  /*1e230*/  STS.U16 [R0+UR5+0x2000], R27 ;  /* 0x0020001b00007988 */ /* 0x0001e20008000405 */
[----:B------:R-:W-:-:S03]  /*1e240*/  PRMT R16, RZ, 0x7610, R16 ;  /* 0x00007610ff107816 */ /* 0x000fc60000000010 */
[----:B------:R1:W-:Y:S04]  /*1e250*/  STS.U16 [R0+UR5+0x2400], R29 ;  /* 0x0024001d00007988 */ /* 0x0003e80008000405 */
[----:B0-----:R-:W4:Y:S04]  /*1e260*/  LDL.LU R27, [R1+0x48] ;  /* 0x00004800011b7983 */ /* 0x001f280000300800 */
[----:B------:R-:W-:Y:S04]  /*1e270*/  STL [R1+0x185c], R20 ;  /* 0x00185c1401007387 */ /* 0x000fe80000100800 */
[----:B------:R-:W-:Y:S04]  /*1e280*/  STL [R1+0x1860], R20 ;  /* 0x0018601401007387 */ /* 0x000fe80000100800 */
[----:B------:R-:W-:Y:S04]  /*1e290*/  STL [R1+0x1864], R20 ;  /* 0x0018641401007387 */ /* 0x000fe80000100800 */
[----:B------:R-:W-:Y:S04]  /*1e2a0*/  STL [R1+0x1890], R20 ;  /* 0x0018901401007387 */ /* 0x000fe80000100800 */
[----:B-1----:R-:W4:Y:S04]  /*1e2b0*/  LDL.LU R29, [R1+0x40] ;  /* 0x00004000011d7983 */ /* 0x002f280000300800 */
[----:B------:R0:W-:Y:S04]  /*1e2c0*/  STS.U16 [R0+UR5+0x2800], R28 ;  /* 0x0028001c00007988 */ /* 0x0001e80008000405 */
[----:B--2---:R-:W-:Y:S04]  /*1e2d0*/  STL [R1+0x1868], R18 ;  /* 0x0018681201007387 */ /* 0x004fe80000100800 */
[----:B------:R-:W-:Y:S04]  /*1e2e0*/  STL [R1+0x186c], R18 ;  /* 0x00186c1201007387 */ /* 0x000fe80000100800 */
[----:B------:R-:W-:Y:S01]  /*1e2f0*/  STL [R1+0x1870], R18 ;  /* 0x0018701201007387 */ /* 0x000fe20000100800 */
[----:B---3--:R-:W-:-:S02]  /*1e300*/  @!P3 IMAD.MOV.U32 R15, RZ, RZ, R4 ;  /* 0x000000ffff0fb224 */ /* 0x008fc400078e0004 */
[----:B----4-:R-:W-:Y:S01]  /*1e310*/  @!P3 IMAD.MOV.U32 R14, RZ, RZ, R3 ;  /* 0x000000ffff0eb224 */ /* 0x010fe200078e0003 */
[----:B------:R-:W-:Y:S04]  /*1e320*/  STL [R1+0x1894], R18 ;  /* 0x0018941201007387 */ /* 0x000fe80000100800 */
[----:B------:R-:W-:Y:S04]  /*1e330*/  STL [R1+0x1898], R18 ;  /* 0x0018981201007387 */ /* 0x000fe80000100800 */
[----:B0-----:R-:W2:Y:S04]  /*1e340*/  LDL R28, [R1+0x830] ;  /* 0x00083000011c7983 */ /* 0x001ea80000100800 */
[----:B------:R-:W3:Y:S04]  /*1e350*/  LDL R3, [R1+0x810] ;  /* 0x0008100001037983 */ /* 0x000ee80000100800 */
[----:B------:R-:W4:Y:S04]  /*1e360*/  LDL.LU R5, [R1+0x38] ;  /* 0x0000380001057983 */ /* 0x000f280000300800 */
[----:B------:R-:W2:Y:S04]  /*1e370*/  LDL.LU R4, [R1+0x2c] ;  /* 0x00002c0001047983 */ /* 0x000ea80000300800 */
[----:B------:R0:W2:Y:S04]  /*1e380*/  @!P3 LDG.E.U16 R16, desc[UR10][R14.64] ;  /* 0x0000000a0e10b981 */ /* 0x0000a8000c1e1500 */
[----:B------:R-:W0:Y:S04]  /*1e390*/  LDL R14, [R1+0x84c] ;  /* 0x00084c00010e7983 */ /* 0x000e280000100800 */
[----:B------:R-:W0:Y:S01]  /*1e3a0*/  LDL R15, [R1+0x850] ;  /* 0x00085000010f7983 */ /* 0x000e220000100800 */
[----:B------:R-:W-:-:S02]  /*1e3b0*/  PRMT R7, RZ, 0x7610, R7 ;  /* 0x00007610ff077816 */ /* 0x000fc40000000007 */
[----:B0-----:R-:W-:-:S04]  /*1e3c0*/  @!P3 LOP3.LUT R15, R15, R14, RZ, 0x3c, !PT ;  /* 0x0000000e0f0fb212 */ /* 0x001fc800078e3cff */
[----:B------:R-:W-:-:S04]  /*1e3d0*/  @!P3 LOP3.LUT R14, R15, R14, RZ, 0x3c, !PT ;  /* 0x0000000e0f0eb212 */ /* 0x000fc800078e3cff */
[----:B------:R-:W-:-:S05]  /*1e3e0*/  @!P3 LOP3.LUT R15, R15, R14, RZ, 0x3c, !PT ;  /* 0x0000000e0f0fb212 */ /* 0x000fca00078e3cff */
[----:B------:R-:W3:Y:S04]  /*1e3f0*/  @!P3 LDG.E.U16 R7, desc[UR10][R14.64] ;  /* 0x0000000a0e07b981 */ /* 0x000ee8000c1e1500 */
[----:B--2---:R-:W-:Y:S04]  /*1e400*/  STL [R1+0x1874], R16 ;  /* 0x0018741001007387 */ /* 0x004fe80000100800 */
[----:B------:R-:W-:Y:S04]  /*1e410*/  STL [R1+0x189c], R16 ;  /* 0x00189c1001007387 */ /* 0x000fe80000100800 */
[----:B------:R-:W-:Y:S04]  /*1e420*/  STL [R1+0x18a0], R16 ;  /* 0x0018a01001007387 */ /* 0x000fe80000100800 */
[----:B------:R-:W-:Y:S04]  /*1e430*/  STL [R1+0x18a4], R16 ;  /* 0x0018a41001007387 */ /* 0x000fe80000100800 */
[----:B------:R-:W-:Y:S04]  /*1e440*/  STL [R1+0x18a8], R16 ;  /* 0x0018a81001007387 */ /* 0x000fe80000100800 */
[----:B------:R-:W-:Y:S04]  /*1e450*/  STL [R1+0x18d4], R16 ;  /* 0x0018d41001007387 */ /* 0x000fe80000100800 */
[----:B------:R0:W-:Y:S04]  /*1e460*/  STS.U16 [R0+UR5+0x2c00], R27 ;  /* 0x002c001b00007988 */ /* 0x0001e80008000405 */
[----:B------:R-:W2:Y:S04]  /*1e470*/  LDL R6, [R1+0x7f0] ;  /* 0x0007f00001067983 */ /* 0x000ea80000100800 */
[----:B0-----:R-:W2:Y:S04]  /*1e480*/  LDL R27, [R1+0x7ec] ;  /* 0x0007ec00011b7983 */ /* 0x001ea80000100800 */
[----:B---3--:R0:W-:Y:S04]  /*1e490*/  STL [R1+0x138], R7 ;  /* 0x0001380701007387 */ /* 0x0081e80000100800 */
[----:B0-----:R-:W3:Y:S04]  /*1e4a0*/  LDL.LU R7, [R1+0x1934] ;  /* 0x0019340001077983 */ /* 0x001ee80000300800 */
[----:B------:R-:W2:Y:S04]  /*1e4b0*/  LDL.LU R14, [R1+0x44] ;  /* 0x00004400010e7983 */ /* 0x000ea80000300800 */
[----:B------:R-:W4:Y:S01]  /*1e4c0*/  LDL R15, [R1+0x82c] ;  /* 0x00082c00010f7983 */ /* 0x000f220000100800 */
[----:B---3--:R-:W-:-:S03]  /*1e4d0*/  PRMT R7, RZ, 0x7610, R7 ;  /* 0x00007610ff077816 */ /* 0x008fc60000000007 */
[----:B--2---:R0:W-:Y:S02]  /*1e4e0*/  STS.U16 [R0+UR5+0x3000], R14 ;  /* 0x0030000e00007988 */ /* 0x0041e40008000405 */
[----:B0-----:R-:W-:Y:S02]  /*1e4f0*/  @!P3 IMAD.MOV.U32 R14, RZ, RZ, R28 ;  /* 0x000000ffff0eb224 */ /* 0x001fe400078e001c */
[----:B------:R-:W2:Y:S04]  /*1e500*/  LDL.LU R28, [R1+0x24] ;  /* 0x00002400011c7983 */ /* 0x000ea80000300800 */
[----:B----4-:R-:W3:Y:S04]  /*1e510*/  @!P3 LDG.E.U16 R7, desc[UR10][R14.64] ;  /* 0x0000000a0e07b981 */ /* 0x010ee8000c1e1500 */
[----:B---3--:R0:W-:Y:S04]  /*1e520*/  STL [R1+0x134], R7 ;  /* 0x0001340701007387 */ /* 0x0081e80000100800 */
[----:B0-----:R-:W3:Y:S04]  /*1e530*/  LDL.LU R7, [R1+0x1930] ;  /* 0x0019300001077983 */ /* 0x001ee80000300800 */
[----:B------:R-:W4:Y:S01]  /*1e540*/  LDL R15, [R1+0x80c] ;  /* 0x00080c00010f7983 */ /* 0x000f220000100800 */
[----:B------:R-:W-:Y:S01]  /*1e550*/  @!P3 IMAD.MOV.U32 R14, RZ, RZ, R3 ;  /* 0x000000ffff0eb224 */ /* 0x000fe200078e0003 */
[----:B---3--:R-:W-:-:S06]  /*1e560*/  PRMT R7, RZ, 0x7610, R7 ;  /* 0x00007610ff077816 */ /* 0x008fcc0000000007 */
[----:B----4-:R-:W3:Y:S04]  /*1e570*/  @!P3 LDG.E.U16 R7, desc[UR10][R14.64] ;  /* 0x0000000a0e07b981 */ /* 0x010ee8000c1e1500 */
[----:B------:R0:W-:Y:S04]  /*1e580*/  STS.U16 [R0+UR5+0x3400], R29 ;  /* 0x0034001d00007988 */ /* 0x0001e80008000405 */
[----:B0-----:R-:W4:Y:S04]  /*1e590*/  LDL.LU R29, [R1+0x20] ;  /* 0x00002000011d7983 */ /* 0x001f280000300800 */
[----:B------:R-:W2:Y:S04]  /*1e5a0*/  LDL R3, [R1+0x7b0] ;  /* 0x0007b00001037983 */ /* 0x000ea80000100800 */
[----:B---3--:R0:W-:Y:S04]  /*1e5b0*/  STL [R1+0x130], R7 ;  /* 0x0001300701007387 */ /* 0x0081e80000100800 */
[----:B0-----:R-:W3:Y:S04]  /*1e5c0*/  LDL.LU R7, [R1+0x192c] ;  /* 0x00192c0001077983 */ /* 0x001ee80000300800 */
[----:B------:R-:W2:Y:S01]  /*1e5d0*/  LDL.LU R15, [R1+0x3c] ;  /* 0x00003c00010f7983 */ /* 0x000ea20000300800 */
[----:B------:R-:W-:Y:S01]  /*1e5e0*/  @!P3 IMAD.MOV.U32 R14, RZ, RZ, R6 ;  /* 0x000000ffff0eb224 */ /* 0x000fe200078e0006 */
[----:B---3--:R-:W-:-:S02]  /*1e5f0*/  PRMT R7, RZ, 0x7610, R7 ;  /* 0x00007610ff077816 */ /* 0x008fc40000000007 */
[----:B--2---:R0:W-:Y:S02]  /*1e600*/  STS.U16 [R0+UR5+0x3800], R15 ;  /* 0x0038000f00007988 */ /* 0x0041e40008000405 */
[----:B0-----:R-:W-:Y:S02]  /*1e610*/  @!P3 IMAD.MOV.U32 R15, RZ, RZ, R27 ;  /* 0x000000ffff0fb224 */ /* 0x001fe400078e001b */
[----:B------:R-:W2:Y:S04]  /*1e620*/  LDL R27, [R1+0x790] ;  /* 0x00079000011b7983 */ /* 0x000ea80000100800 */
[----:B------:R-:W3:Y:S04]  /*1e630*/  @!P3 LDG.E.U16 R7, desc[UR10][R14.64] ;  /* 0x0000000a0e07b981 */ /* 0x000ee8000c1e1500 */
[----:B------:R-:W2:Y:S04]  /*1e640*/  LDL.LU R6, [R1+0x1c] ;  /* 0x00001c0001067983 */ /* 0x000ea80000300800 */
[----:B---3--:R0:W-:Y:S04]  /*1e650*/  STL [R1+0x12c], R7 ;  /* 0x00012c0701007387 */ /* 0x0081e80000100800 */
[----:B0-----:R-:W3:Y:S04]  /*1e660*/  LDL.LU R7, [R1+0x1928] ;  /* 0x0019280001077983 */ /* 0x001ee80000300800 */
[----:B------:R-:W2:Y:S04]  /*1e670*/  LDL R14, [R1+0x7cc] ;  /* 0x0007cc00010e7983 */ /* 0x000ea80000100800 */
[----:B------:R-:W2:Y:S01]  /*1e680*/  LDL R15, [R1+0x7d0] ;  /* 0x0007d000010f7983 */ /* 0x000ea20000100800 */
[----:B------:R-:W-:-:S03]  /*1e690*/  PRMT R2, RZ, 0x7610, R2 ;  /* 0x00007610ff027816 */ /* 0x000fc60000000002 */
[----:B------:R0:W-:Y:S04]  /*1e6a0*/  STS.U16 [R0+UR5+0x3c00], R5 ;  /* 0x003c000500007988 */ /* 0x0001e80008000405 */
[----:B0-----:R-:W3:Y:S01]  /*1e6b0*/  LDL.LU R5, [R1+0x18] ;  /* 0x0000180001057983 */ /* 0x001ee20000300800 */
[----:B--2---:R-:W-:-:S04]  /*1e6c0*/  @!P3 LOP3.LUT R15, R15, R14, RZ, 0x3c, !PT ;  /* 0x0000000e0f0fb212 */ /* 0x004fc800078e3cff */
[----:B------:R-:W-:-:S04]  /*1e6d0*/  @!P3 LOP3.LUT R14, R15, R14, RZ, 0x3c, !PT ;  /* 0x0000000e0f0eb212 */ /* 0x000fc800078e3cff */
[----:B------:R-:W-:-:S05]  /*1e6e0*/  @!P3 LOP3.LUT R15, R15, R14, RZ, 0x3c, !PT ;  /* 0x0000000e0f0fb212 */ /* 0x000fca00078e3cff */
[----:B------:R0:W2:Y:S04]  /*1e6f0*/  @!P3 LDG.E.U16 R2, desc[UR10][R14.64] ;  /* 0x0000000a0e02b981 */ /* 0x0000a8000c1e1500 */
[----:B------:R-:W3:Y:S01]  /*1e700*/  LDL R15, [R1+0x7ac] ;  /* 0x0007ac00010f7983 */ /* 0x000ee20000100800 */
[----:B------:R-:W-:Y:S01]  /*1e710*/  PRMT R17, RZ, 0x7610, R17 ;  /* 0x00007610ff117816 */ /* 0x000fe20000000011 */
[----:B0-----:R-:W-:Y:S02]  /*1e720*/  @!P3 IMAD.MOV.U32 R14, RZ, RZ, R3 ;  /* 0x000000ffff0eb224 */ /* 0x001fe400078e0003 */
[----:B------:R-:W-:Y:S04]  /*1e730*/  STS.U16 [R0+UR5+0x4000], R4 ;  /* 0x0040000400007988 */ /* 0x000fe80008000405 */
[----:B--2---:R0:W-:Y:S04]  /*1e740*/  STL [R1+0x128], R2 ;  /* 0x0001280201007387 */ /* 0x0041e80000100800 */
[----:B0-----:R-:W2:Y:S04]  /*1e750*/  LDL R2, [R1+0x750] ;  /* 0x0007500001027983 */ /* 0x001ea80000100800 */
[----:B------:R-:W2:Y:S04]  /*1e760*/  LDL.LU R4, [R1+0x14] ;  /* 0x0000140001047983 */ /* 0x000ea80000300800 */
[----:B------:R-:W2:Y:S04]  /*1e770*/  LDL.LU R3, [R1+0x10] ;  /* 0x0000100001037983 */ /* 0x000ea80000300800 */
[----:B---3--:R0:W3:Y:S04]  /*1e780*/  @!P3 LDG.E.U16 R17, desc[UR10][R14.64] ;  /* 0x0000000a0e11b981 */ /* 0x0080e8000c1e1500 */
[----:B------:R-:W2:Y:S04]  /*1e790*/  LDL.LU R14, [R1+0x28] ;  /* 0x00002800010e7983 */ /* 0x000ea80000300800 */
[----:B------:R-:W3:Y:S01]  /*1e7a0*/  LDL R15, [R1+0x78c] ;  /* 0x00078c00010f7983 */ /* 0x000ee20000100800 */
[----:B------:R-:W-:-:S03]  /*1e7b0*/  PRMT R19, RZ, 0x7610, R19 ;  /* 0x00007610ff137816 */ /* 0x000fc60000000013 */
[----:B--2---:R0:W-:Y:S02]  /*1e7c0*/  STS.U16 [R0+UR5+0x4400], R14 ;  /* 0x0044000e00007988 */ /* 0x0041e40008000405 */
[----:B0-----:R-:W-:Y:S02]  /*1e7d0*/  @!P3 IMAD.MOV.U32 R14, RZ, RZ, R27 ;  /* 0x000000ffff0eb224 */ /* 0x001fe400078e001b */
[----:B------:R-:W2:Y:S04]  /*1e7e0*/  LDL.LU R27, [R1+0xc] ;  /* 0x00000c00011b7983 */ /* 0x000ea80000300800 */
[----:B---3--:R0:W3:Y:S04]  /*1e7f0*/  @!P3 LDG.E.U16 R19, desc[UR10][R14.64] ;  /* 0x0000000a0e13b981 */ /* 0x0080e8000c1e1500 */
[----:B------:R-:W0:Y:S04]  /*1e800*/  LDL R14, [R1+0x76c] ;  /* 0x00076c00010e7983 */ /* 0x000e280000100800 */
[----:B------:R-:W0:Y:S01]  /*1e810*/  LDL R15, [R1+0x770] ;  /* 0x00077000010f7983 */ /* 0x000e220000100800 */
[----:B------:R-:W-:-:S03]  /*1e820*/  PRMT R21, RZ, 0x7610, R21 ;  /* 0x00007610ff157816 */ /* 0x000fc60000000015 */
[----:B------:R1:W-:Y:S04]  /*1e830*/  STS.U16 [R0+UR5+0x4800], R28 ;  /* 0x0048001c00007988 */ /* 0x0003e80008000405 */
[----:B-1----:R-:W2:Y:S01]  /*1e840*/  LDL.LU R28, [R1+0x8] ;  /* 0x00000800011c7983 */ /* 0x002ea20000300800 */
[----:B0-----:R-:W-:-:S04]  /*1e850*/  @!P3 LOP3.LUT R15, R15, R14, RZ, 0x3c, !PT ;  /* 0x0000000e0f0fb212 */ /* 0x001fc800078e3cff */
[----:B------:R-:W-:-:S04]  /*1e860*/  @!P3 LOP3.LUT R14, R15, R14, RZ, 0x3c, !PT ;  /* 0x0000000e0f0eb212 */ /* 0x000fc800078e3cff */
[----:B------:R-:W-:-:S05]  /*1e870*/  @!P3 LOP3.LUT R15, R15, R14, RZ, 0x3c, !PT ;  /* 0x0000000e0f0fb212 */ /* 0x000fca00078e3cff */
[----:B------:R0:W2:Y:S04]  /*1e880*/  @!P3 LDG.E.U16 R21, desc[UR10][R14.64] ;  /* 0x0000000a0e15b981 */ /* 0x0000a8000c1e1500 */
[----:B------:R-:W2:Y:S01]  /*1e890*/  LDL R15, [R1+0x74c] ;  /* 0x00074c00010f7983 */ /* 0x000ea20000100800 */
[----:B------:R-:W-:Y:S01]  /*1e8a0*/  PRMT R23, RZ, 0x7610, R23 ;  /* 0x00007610ff177816 */ /* 0x000fe20000000017 */
[----:B0-----:R-:W-:Y:S02]  /*1e8b0*/  @!P3 IMAD.MOV.U32 R14, RZ, RZ, R2 ;  /* 0x000000ffff0eb224 */ /* 0x001fe400078e0002 */
[----:B----4-:R0:W-:Y:S04]  /*1e8c0*/  STS.U16 [R0+UR5+0x4c00], R29 ;  /* 0x004c001d00007988 */ /* 0x0101e80008000405 */
[----:B0-----:R-:W4:Y:S04]  /*1e8d0*/  LDL.LU R29, [R1+0x4] ;  /* 0x00000400011d7983 */ /* 0x001f280000300800 */
[----:B------:R-:W3:Y:S04]  /*1e8e0*/  LDL.LU R2, [R1] ;  /* 0x0000000001027983 */ /* 0x000ee80000300800 */
[----:B--2---:R0:W2:Y:S04]  /*1e8f0*/  @!P3 LDG.E.U16 R23, desc[UR10][R14.64] ;  /* 0x0000000a0e17b981 */ /* 0x0040a8000c1e1500 */
[----:B------:R-:W0:Y:S04]  /*1e900*/  LDL R14, [R1+0x72c] ;  /* 0x00072c00010e7983 */ /* 0x000e280000100800 */
[----:B------:R-:W0:Y:S01]  /*1e910*/  LDL R15, [R1+0x730] ;  /* 0x00073000010f7983 */ /* 0x000e220000100800 */
[----:B------:R-:W-:-:S03]  /*1e920*/  PRMT R25, RZ, 0x7610, R25 ;  /* 0x00007610ff197816 */ /* 0x000fc60000000019 */
[----:B------:R1:W-:Y:S04]  /*1e930*/  STS.U16 [R0+UR5+0x5000], R6 ;  /* 0x0050000600007988 */ /* 0x0003e80008000405 */
[----:B-1----:R-:W2:Y:S04]  /*1e940*/  LDL.LU R6, [R1+0x1924] ;  /* 0x0019240001067983 */ /* 0x002ea80000300800 */
[----:B------:R1:W-:Y:S01]  /*1e950*/  STS.U16 [R0+UR5+0x5400], R5 ;  /* 0x0054000500007988 */ /* 0x0003e20008000405 */
[----:B0-----:R-:W-:-:S04]  /*1e960*/  @!P3 LOP3.LUT R15, R15, R14, RZ, 0x3c, !PT ;  /* 0x0000000e0f0fb212 */ /* 0x001fc800078e3cff */
[----:B------:R-:W-:-:S04]  /*1e970*/  @!P3 LOP3.LUT R14, R15, R14, RZ, 0x3c, !PT ;  /* 0x0000000e0f0eb212 */ /* 0x000fc800078e3cff */
[----:B------:R-:W-:-:S05]  /*1e980*/  @!P3 LOP3.LUT R15, R15, R14, RZ, 0x3c, !PT ;  /* 0x0000000e0f0fb212 */ /* 0x000fca00078e3cff */
[----:B------:R0:W2:Y:S04]  /*1e990*/  @!P3 LDG.E.U16 R25, desc[UR10][R14.64] ;  /* 0x0000000a0e19b981 */ /* 0x0000a8000c1e1500 */
[----:B------:R-:W0:Y:S04]  /*1e9a0*/  LDL R14, [R1+0x70c] ;  /* 0x00070c00010e7983 */ /* 0x000e280000100800 */
[----:B------:R-:W0:Y:S04]  /*1e9b0*/  LDL R15, [R1+0x710] ;  /* 0x00071000010f7983 */ /* 0x000e280000100800 */
[----:B-1----:R-:W2:Y:S01]  /*1e9c0*/  LDL.LU R5, [R1+0x1920] ;  /* 0x0019200001057983 */ /* 0x002ea20000300800 */
[----:B0-----:R-:W-:-:S04]  /*1e9d0*/  @!P3 LOP3.LUT R15, R15, R14, RZ, 0x3c, !PT ;  /* 0x0000000e0f0fb212 */ /* 0x001fc800078e3cff */
[C---:B------:R-:W-:Y:S02]  /*1e9e0*/  @!P3 LOP3.LUT R14, R15.reuse, R14, RZ, 0x3c, !PT ;  /* 0x0000000e0f0eb212 */ /* 0x040fe400078e3cff */
[----:B--2---:R-:W-:Y:S02]  /*1e9f0*/  PRMT R5, RZ, 0x7610, R5 ;  /* 0x00007610ff057816 */ /* 0x004fe40000000005 */
[----:B------:R-:W-:-:S05]  /*1ea00*/  @!P3 LOP3.LUT R15, R15, R14, RZ, 0x3c, !PT ;  /* 0x0000000e0f0fb212 */ /* 0x000fca00078e3cff */
[----:B------:R-:W2:Y:S04]  /*1ea10*/  @!P3 LDG.E.U16 R5, desc[UR10][R14.64] ;  /* 0x0000000a0e05b981 */ /* 0x000ea8000c1e1500 */
[----:B------:R-:W-:Y:S04]  /*1ea20*/  STS.U16 [R0+UR5+0x5800], R4 ;  /* 0x0058000400007988 */ /* 0x000fe80008000405 */
[----:B--2---:R0:W-:Y:S04]  /*1ea30*/  STL [R1+0x124], R5 ;  /* 0x0001240501007387 */ /* 0x0041e80000100800 */
[----:B0-----:R-:W2:Y:S04]  /*1ea40*/  LDL.LU R5, [R1+0x191c] ;  /* 0x00191c0001057983 */ /* 0x001ea80000300800 */
        /* <DEDUP_REMOVED lines=8> */
[----:B------:R-:W-:Y:S04]  /*1ead0*/  STS.U16 [R0+UR5+0x5c00], R3 ;  /* 0x005c000300007988 */ /* 0x000fe80008000405 */
[----:B--2---:R0:W-:Y:S04]  /*1eae0*/  STL [R1+0x120], R4 ;  /* 0x0001200401007387 */ /* 0x0041e80000100800 */
[----:B0-----:R-:W2:Y:S04]  /*1eaf0*/  LDL.LU R4, [R1+0x1914] ;  /* 0x0019140001047983 */ /* 0x001ea80000300800 */
[----:B------:R-:W3:Y:S04]  /*1eb00*/  LDL R14, [R1+0x6cc] ;  /* 0x0006cc00010e7983 */ /* 0x000ee80000100800 */
[----:B------:R-:W3:Y:S04]  /*1eb10*/  LDL R15, [R1+0x6d0] ;  /* 0x0006d000010f7983 */ /* 0x000ee80000100800 */
[----:B------:R-:W2:Y:S01]  /*1eb20*/  LDL.LU R3, [R1+0x1910] ;  /* 0x0019100001037983 */ /* 0x000ea20000300800 */
[----:B---3--:R-:W-:-:S04]  /*1eb30*/  @!P3 LOP3.LUT R15, R15, R14, RZ, 0x3c, !PT ;  /* 0x0000000e0f0fb212 */ /* 0x008fc800078e3cff */
[C---:B------:R-:W-:Y:S02]  /*1eb40*/  @!P3 LOP3.LUT R14, R15.reuse, R14, RZ, 0x3c, !PT ;  /* 0x0000000e0f0eb212 */ /* 0x040fe400078e3cff */
[----:B--2---:R-:W-:Y:S02]  /*1eb50*/  PRMT R3, RZ, 0x7610, R3 ;  /* 0x00007610ff037816 */ /* 0x004fe40000000003 */
        /* <DEDUP_REMOVED lines=24> */
[----:B--2---:R0:W-:Y:S04]  /*1ece0*/  STL [R1+0xfc], R28 ;  /* 0x0000fc1c01007387 */ /* 0x0041e80000100800 */
[----:B0-----:R-:W2:Y:S04]  /*1ecf0*/  LDL.LU R28, [R1+0x18fc] ;  /* 0x0018fc00011c7983 */ /* 0x001ea80000300800 */
[----:B------:R-:W3:Y:S04]  /*1ed00*/  LDL R14, [R1+0x66c] ;  /* 0x00066c00010e7983 */ /* 0x000ee80000100800 */
[----:B------:R-:W3:Y:S01]  /*1ed10*/  LDL R15, [R1+0x670] ;  /* 0x00067000010f7983 */ /* 0x000ee20000100800 */
[----:B------:R-:W-:-:S03]  /*1ed20*/  PRMT R24, RZ, 0x7610, R24 ;  /* 0x00007610ff187816 */ /* 0x000fc60000000018 */
[----:B----4-:R0:W-:Y:S04]  /*1ed30*/  STS.U16 [R0+UR5+0x6800], R29 ;  /* 0x0068001d00007988 */ /* 0x0101e80008000405 */
[----:B0-----:R-:W4:Y:S01]  /*1ed40*/  LDL.LU R29, [R1+0x18f8] ;  /* 0x0018f800011d7983 */ /* 0x001f220000300800 */
[----:B---3--:R-:W-:-:S04]  /*1ed50*/  @!P3 LOP3.LUT R15, R15, R14, RZ, 0x3c, !PT ;  /* 0x0000000e0f0fb212 */ /* 0x008fc800078e3cff */
[----:B------:R-:W-:-:S04]  /*1ed60*/  @!P3 LOP3.LUT R14, R15, R14, RZ, 0x3c, !PT ;  /* 0x0000000e0f0eb212 */ /* 0x000fc800078e3cff */
[----:B------:R-:W-:-:S05]  /*1ed70*/  @!P3 LOP3.LUT R15, R15, R14, RZ, 0x3c, !PT ;  /* 0x0000000e0f0fb212 */ /* 0x000fca00078e3cff */
[----:B------:R0:W3:Y:S04]  /*1ed80*/  @!P3 LDG.E.U16 R24, desc[UR10][R14.64] ;  /* 0x0000000a0e18b981 */ /* 0x0000e8000c1e1500 */
[----:B------:R-:W0:Y:S04]  /*1ed90*/  LDL R14, [R1+0x64c] ;  /* 0x00064c00010e7983 */ /* 0x000e280000100800 */
[----:B------:R-:W0:Y:S01]  /*1eda0*/  LDL R15, [R1+0x650] ;  /* 0x00065000010f7983 */ /* 0x000e220000100800 */
[----:B----4-:R-:W-:Y:S02]  /*1edb0*/  PRMT R29, RZ, 0x7610, R29 ;  /* 0x00007610ff1d7816 */ /* 0x010fe4000000001d */
[----:B0-----:R-:W-:-:S04]  /*1edc0*/  @!P3 LOP3.LUT R15, R15, R14, RZ, 0x3c, !PT ;  /* 0x0000000e0f0fb212 */ /* 0x001fc800078e3cff */
[----:B------:R-:W-:-:S04]  /*1edd0*/  @!P3 LOP3.LUT R14, R15, R14, RZ, 0x3c, !PT ;  /* 0x0000000e0f0eb212 */ /* 0x000fc800078e3cff */
[----:B------:R-:W-:-:S05]  /*1ede0*/  @!P3 LOP3.LUT R15, R15, R14, RZ, 0x3c, !PT ;  /* 0x0000000e0f0fb212 */ /* 0x000fca00078e3cff */
[----:B------:R-:W4:Y:S04]  /*1edf0*/  @!P3 LDG.E.U16 R29, desc[UR10][R14.64] ;  /* 0x0000000a0e1db981 */ /* 0x000f28000c1e1500 */
[----:B------:R0:W-:Y:S04]  /*1ee00*/  STS.U16 [R0+UR5+0x6c00], R2 ;  /* 0x006c000200007988 */ /* 0x0001e80008000405 */
[----:B---3--:R1:W-:Y:S04]  /*1ee10*/  STL [R1+0xec], R24 ;  /* 0x0000ec1801007387 */ /* 0x0083e80000100800 */
[----:B0-----:R-:W3:Y:S04]  /*1ee20*/  LDL R2, [R1+0x5d0] ;  /* 0x0005d00001027983 */ /* 0x001ee80000100800 */
[----:B-1----:R-:W2:Y:S04]  /*1ee30*/  LDL R24, [R1+0x5cc] ;  /* 0x0005cc0001187983 */ /* 0x002ea80000100800 */
        /* <DEDUP_REMOVED lines=17> */
[----:B------:R-:W3:Y:S04]  /*1ef50*/  @!P3 LDG.E.U16 R27, desc[UR10][R14.64] ;  /* 0x0000000a0e1bb981 */ /* 0x000ee8000c1e1500 */
[----:B---3--:R0:W-:Y:S04]  /*1ef60*/  STL [R1+0xbc], R27 ;  /* 0x0000bc1b01007387 */ /* 0x0081e80000100800 */
[----:B0-----:R-:W3:Y:S04]  /*1ef70*/  LDL.LU R27, [R1+0x18ec] ;  /* 0x0018ec00011b7983 */ /* 0x001ee80000300800 */
[----:B------:R-:W2:Y:S04]  /*1ef80*/  LDL R14, [R1+0x5ec] ;  /* 0x0005ec00010e7983 */ /* 0x000ea80000100800 */
[----:B------:R-:W2:Y:S01]  /*1ef90*/  LDL R15, [R1+0x5f0] ;  /* 0x0005f000010f7983 */ /* 0x000ea20000100800 */
[----:B------:R-:W-:-:S02]  /*1efa0*/  PRMT R26, RZ, 0x7610, R26 ;  /* 0x00007610ff1a7816 */ /* 0x000fc4000000001a */
[----:B------:R-:W-:Y:S01]  /*1efb0*/  PRMT R4, RZ, 0x7610, R4 ;  /* 0x00007610ff047816 */ /* 0x000fe20000000004 */
[----:B------:R0:W-:Y:S02]  /*1efc0*/  STS.U16 [R0+UR5+0x7c00], R3 ;  /* 0x007c000300007988 */ /* 0x0001e40008000405 */
[----:B0-----:R-:W-:-:S05]  /*1efd0*/  @!P3 IMAD.MOV.U32 R3, RZ, RZ, R24 ;  /* 0x000000ffff03b224 */ /* 0x001fca00078e0018 */
[----:B------:R-:W3:Y:S01]  /*1efe0*/  @!P3 LDG.E.U16 R4, desc[UR10][R2.64] ;  /* 0x0000000a0204b981 */ /* 0x000ee2000c1e1500 */
[----:B--2---:R-:W-:-:S04]  /*1eff0*/  @!P3 LOP3.LUT R15, R15, R14, RZ, 0x3c, !PT ;  /* 0x0000000e0f0fb212 */ /* 0x004fc800078e3cff */
[----:B------:R-:W-:-:S04]  /*1f000*/  @!P3 LOP3.LUT R14, R15, R14, RZ, 0x3c, !PT ;  /* 0x0000000e0f0eb212 */ /* 0x000fc800078e3cff */
[----:B------:R-:W-:-:S05]  /*1f010*/  @!P3 LOP3.LUT R15, R15, R14, RZ, 0x3c, !PT ;  /* 0x0000000e0f0fb212 */ /* 0x000fca00078e3cff */
[----:B------:R-:W2:Y:S04]  /*1f020*/  @!P3 LDG.E.U16 R26, desc[UR10][R14.64] ;  /* 0x0000000a0e1ab981 */ /* 0x000ea8000c1e1500 */
[----:B--2---:R0:W-:Y:S04]  /*1f030*/  STL [R1+0xb8], R26 ;  /* 0x0000b81a01007387 */ /* 0x0041e80000100800 */
[----:B------:R-:W2:Y:S04]  /*1f040*/  LDL R24, [R1+0x550] ;  /* 0x0005500001187983 */ /* 0x000ea80000100800 */
[----:B0-----:R-:W2:Y:S04]  /*1f050*/  LDL R26, [R1+0x54c] ;  /* 0x00054c00011a7983 */ /* 0x001ea80000100800 */
[----:B---3--:R0:W-:Y:S04]  /*1f060*/  STL [R1+0xb4], R4 ;  /* 0x0000b40401007387 */ /* 0x0081e80000100800 */
[----:B0-----:R-:W3:Y:S04]  /*1f070*/  LDL.LU R4, [R1+0x18e8] ;  /* 0x0018e80001047983 */ /* 0x001ee80000300800 */
        /* <DEDUP_REMOVED lines=22> */
[----:B------:R0:W3:Y:S01]  /*1f1e0*/  @!P3 LDG.E.U16 R7, desc[UR10][R2.64] ;  /* 0x0000000a0207b981 */ /* 0x0000e2000c1e1500 */
[----:B------:R-:W-:-:S03]  /*1f1f0*/  PRMT R20, RZ, 0x7610, R20 ;  /* 0x00007610ff147816 */ /* 0x000fc60000000014 */
[----:B--2---:R1:W-:Y:S01]  /*1f200*/  STL [R1+0xac], R22 ;  /* 0x0000ac1601007387 */ /* 0x0043e20000100800 */
[----:B0-----:R-:W-:Y:S02]  /*1f210*/  @!P3 IMAD.MOV.U32 R2, RZ, RZ, R24 ;  /* 0x000000ffff02b224 */ /* 0x001fe400078e0018 */
[----:B------:R-:W-:Y:S01]  /*1f220*/  @!P3 IMAD.MOV.U32 R3, RZ, RZ, R26 ;  /* 0x000000ffff03b224 */ /* 0x000fe200078e001a */
[----:B-1----:R-:W2:Y:S04]  /*1f230*/  LDL R22, [R1+0x510] ;  /* 0x0005100001167983 */ /* 0x002ea80000100800 */
[----:B------:R0:W2:Y:S04]  /*1f240*/  @!P3 LDG.E.U16 R20, desc[UR10][R2.64] ;  /* 0x0000000a0214b981 */ /* 0x0000a8000c1e1500 */
[----:B---3--:R1:W-:Y:S04]  /*1f250*/  STL [R1+0xa8], R7 ;  /* 0x0000a80701007387 */ /* 0x0083e80000100800 */
[----:B-1----:R-:W3:Y:S04]  /*1f260*/  LDL.LU R7, [R1+0x18e0] ;  /* 0x0018e00001077983 */ /* 0x002ee80000300800 */
[----:B------:R-:W0:Y:S04]  /*1f270*/  LDL R2, [R1+0x52c] ;  /* 0x00052c0001027983 */ /* 0x000e280000100800 */
[----:B------:R-:W0:Y:S01]  /*1f280*/  LDL R3, [R1+0x530] ;  /* 0x0005300001037983 */ /* 0x000e220000100800 */
[----:B------:R-:W-:-:S03]  /*1f290*/  PRMT R9, RZ, 0x7610, R9 ;  /* 0x00007610ff097816 */ /* 0x000fc60000000009 */
[----:B------:R-:W2:Y:S01]  /*1f2a0*/  LDL R26, [R1+0x4cc] ;  /* 0x0004cc00011a7983 */ /* 0x000ea20000100800 */
[----:B0-----:R-:W-:-:S04]  /*1f2b0*/  @!P3 LOP3.LUT R3, R3, R2, RZ, 0x3c, !PT ;  /* 0x000000020303b212 */ /* 0x001fc800078e3cff */
[----:B------:R-:W-:-:S04]  /*1f2c0*/  @!P3 LOP3.LUT R2, R3, R2, RZ, 0x3c, !PT ;  /* 0x000000020302b212 */ /* 0x000fc800078e3cff */
[----:B------:R-:W-:-:S05]  /*1f2d0*/  @!P3 LOP3.LUT R3, R3, R2, RZ, 0x3c, !PT ;  /* 0x000000020303b212 */ /* 0x000fca00078e3cff */
[----:B------:R-:W3:Y:S04]  /*1f2e0*/  @!P3 LDG.E.U16 R9, desc[UR10][R2.64] ;  /* 0x0000000a0209b981 */ /* 0x000ee8000c1e1500 */
[----:B--2---:R0:W-:Y:S04]  /*1f2f0*/  STL [R1+0xa4], R20 ;  /* 0x0000a41401007387 */ /* 0x0041e80000100800 */
[----:B0-----:R-:W2:Y:S04]  /*1f300*/  LDL R20, [R1+0x4d0] ;  /* 0x0004d00001147983 */ /* 0x001ea80000100800 */
[----:B------:R-:W2:Y:S04]  /*1f310*/  LDL.LU R24, [R1+0x80] ;  /* 0x0000800001187983 */ /* 0x000ea80000300800 */
[----:B---3--:R0:W-:Y:S04]  /*1f320*/  STL [R1+0xa0], R9 ;  /* 0x0000a00901007387 */ /* 0x0081e80000100800 */
[----:B0-----:R-:W3:Y:S04]  /*1f330*/  LDL.LU R9, [R1+0x18dc] ;  /* 0x0018dc0001097983 */ /* 0x001ee80000300800 */
[----:B------:R-:W2:Y:S01]  /*1f340*/  LDL R3, [R1+0x50c] ;  /* 0x00050c0001037983 */ /* 0x000ea20000100800 */
[----:B------:R-:W-:Y:S01]  /*1f350*/  PRMT R13, RZ, 0x7610, R13 ;  /* 0x00007610ff0d7816 */ /* 0x000fe2000000000d */
[----:B------:R-:W-:-:S02]  /*1f360*/  @!P3 IMAD.MOV.U32 R2, RZ, RZ, R22 ;  /* 0x000000ffff02b224 */ /* 0x000fc400078e0016 */
        /* <DEDUP_REMOVED lines=10> */
[----:B------:R0:W2:Y:S01]  /*1f410*/  @!P3 LDG.E.U16 R18, desc[UR10][R2.64] ;  /* 0x0000000a0212b981 */ /* 0x0000a2000c1e1500 */
[----:B------:R-:W-:Y:S01]  /*1f420*/  PRMT R16, RZ, 0x7610, R16 ;  /* 0x00007610ff107816 */ /* 0x000fe20000000010 */
[----:B0-----:R-:W-:Y:S02]  /*1f430*/  @!P3 IMAD.MOV.U32 R2, RZ, RZ, R20 ;  /* 0x000000ffff02b224 */ /* 0x001fe400078e0014 */
[----:B------:R-:W-:-:S05]  /*1f440*/  @!P3 IMAD.MOV.U32 R3, RZ, RZ, R26 ;  /* 0x000000ffff03b224 */ /* 0x000fca00078e001a */
[----:B------:R3:W4:Y:S04]  /*1f450*/  @!P3 LDG.E.U16 R16, desc[UR10][R2.64] ;  /* 0x0000000a0210b981 */ /* 0x000728000c1e1500 */
[----:B--2---:R0:W-:Y:S04]  /*1f460*/  STL [R1+0x98], R18 ;  /* 0x0000981201007387 */ /* 0x0041e80000100800 */
[----:B------:R-:W2:Y:S01]  /*1f470*/  LDL R3, [R1+0x4ac] ;  /* 0x0004ac0001037983 */ /* 0x000ea20000100800 */
[----:B------:R-:W-:Y:S01]  /*1f480*/  PRMT R15, RZ, 0x7610, R15 ;  /* 0x00007610ff0f7816 */ /* 0x000fe2000000000f */
[----:B---3--:R-:W-:-:S02]  /*1f490*/  @!P3 IMAD.MOV.U32 R2, RZ, RZ, R22 ;  /* 0x000000ffff02b224 */ /* 0x008fc400078e0016 */
[----:B------:R-:W3:Y:S04]  /*1f4a0*/  LDL R26, [R1+0x470] ;  /* 0x00047000011a7983 */ /* 0x000ee80000100800 */
[----:B0-----:R-:W3:Y:S04]  /*1f4b0*/  LDL R18, [R1+0x490] ;  /* 0x0004900001127983 */ /* 0x001ee80000100800 */
[----:B--2---:R-:W2:Y:S04]  /*1f4c0*/  @!P3 LDG.E.U16 R15, desc[UR10][R2.64] ;  /* 0x0000000a020fb981 */ /* 0x004ea8000c1e1500 */
[----:B----4-:R0:W-:Y:S04]  /*1f4d0*/  STL [R1+0x94], R16 ;  /* 0x0000941001007387 */ /* 0x0101e80000100800 */
[----:B------:R1:W-:Y:S04]  /*1f4e0*/  STS.U16 [R0+UR5+0xa000], R11 ;  /* 0x00a0000b00007988 */ /* 0x0003e80008000405 */
[----:B0-----:R-:W4:Y:S04]  /*1f4f0*/  LDL.LU R16, [R1+0x8c] ;  /* 0x00008c0001107983 */ /* 0x001f280000300800 */
[----:B------:R-:W3:Y:S04]  /*1f500*/  LDL.LU R20, [R1+0xc0] ;  /* 0x0000c00001147983 */ /* 0x000ee80000300800 */
[----:B-1----:R-:W4:Y:S04]  /*1f510*/  LDL.LU R11, [R1+0x84] ;  /* 0x00008400010b7983 */ /* 0x002f280000300800 */
[----:B------:R-:W4:Y:S04]  /*1f520*/  LDL R3, [R1+0x48c] ;  /* 0x00048c0001037983 */ /* 0x000f280000100800 */
[----:B------:R-:W-:Y:S04]  /*1f530*/  STS.U16 [R0+UR5+0xa400], R10 ;  /* 0x00a4000a00007988 */ /* 0x000fe80008000405 */
[----:B--2---:R0:W-:Y:S04]  /*1f540*/  STL [R1+0x90], R15 ;  /* 0x0000900f01007387 */ /* 0x0041e80000100800 */
[----:B0-----:R-:W2:Y:S04]  /*1f550*/  LDL R15, [R1+0xba8] ;  /* 0x000ba800010f7983 */ /* 0x001ea80000100800 */
[----:B------:R-:W2:Y:S04]  /*1f560*/  LDL.LU R22, [R1+0xc4] ;  /* 0x0000c40001167983 */ /* 0x000ea80000300800 */
[----:B------:R-:W2:Y:S01]  /*1f570*/  LDL R10, [R1+0x46c] ;  /* 0x00046c00010a7983 */ /* 0x000ea20000100800 */
[----:B---3--:R-:W-:-:S03]  /*1f580*/  @!P3 IMAD.MOV.U32 R2, RZ, RZ, R18 ;  /* 0x000000ffff02b224 */ /* 0x008fc600078e0012 */
[----:B------:R0:W-:Y:S04]  /*1f590*/  STS.U16 [R0+UR5+0x9000], R8 ;  /* 0x0090000800007988 */ /* 0x0001e80008000405 */
[----:B------:R1:W-:Y:S04]  /*1f5a0*/  STS.U16 [R0+UR5+0x8c00], R7 ;  /* 0x008c000700007988 */ /* 0x0003e80008000405 */
[----:B------:R-:W3:Y:S01]  /*1f5b0*/  LDL R18, [R1+0xbc8] ;  /* 0x000bc80001127983 */ /* 0x000ee20000100800 */
[----:B0-----:R-:W-:Y:S02]  /*1f5c0*/  PRMT R8, RZ, 0x7610, R8 ;  /* 0x00007610ff087816 */ /* 0x001fe40000000008 */
[----:B-1----:R-:W-:-:S04]  /*1f5d0*/  PRMT R7, RZ, 0x7610, R7 ;  /* 0x00007610ff077816 */ /* 0x002fc80000000007 */
[----:B----4-:R0:W4:Y:S04]  /*1f5e0*/  @!P3 LDG.E.U16 R8, desc[UR10][R2.64] ;  /* 0x0000000a0208b981 */ /* 0x010128000c1e1500 */
[----:B------:R1:W-:Y:S01]  /*1f5f0*/  STS.U16 [R0+UR5+0xa800], R24 ;  /* 0x00a8001800007988 */ /* 0x0003e20008000405 */
[----:B0-----:R-:W-:-:S03]  /*1f600*/  @!P3 IMAD.MOV.U32 R2, RZ, RZ, R26 ;  /* 0x000000ffff02b224 */ /* 0x001fc600078e001a */
[----:B-1----:R-:W3:Y:S04]  /*1f610*/  LDL.LU R24, [R1+0xc8] ;  /* 0x0000c80001187983 */ /* 0x002ee80000300800 */
[----:B------:R-:W3:Y:S01]  /*1f620*/  LDL.LU R26, [R1+0xd0] ;  /* 0x0000d000011a7983 */ /* 0x000ee20000300800 */
[----:B--2---:R-:W-:-:S03]  /*1f630*/  @!P3 IMAD.MOV.U32 R3, RZ, RZ, R10 ;  /* 0x000000ffff03b224 */ /* 0x004fc600078e000a */
[----:B------:R0:W-:Y:S04]  /*1f640*/  STS.U16 [R0+UR5+0x8800], R6 ;  /* 0x0088000600007988 */ /* 0x0001e80008000405 */
[----:B------:R1:W2:Y:S04]  /*1f650*/  @!P3 LDG.E.U16 R7, desc[UR10][R2.64] ;  /* 0x0000000a0207b981 */ /* 0x0002a8000c1e1500 */
[----:B------:R1:W-:Y:S04]  /*1f660*/  STS.U16 [R0+UR5+0xac00], R11 ;  /* 0x00ac000b00007988 */ /* 0x0003e80008000405 */
[----:B------:R-:W2:Y:S04]  /*1f670*/  LDL R10, [R1+0xc1c] ;  /* 0x000c1c00010a7983 */ /* 0x000ea80000100800 */
[----:B------:R-:W2:Y:S01]  /*1f680*/  LDL R3, [R1+0x454] ;  /* 0x0004540001037983 */ /* 0x000ea20000100800 */
[----:B0-----:R-:W-:Y:S01]  /*1f690*/  PRMT R6, RZ, 0x7610, R6 ;  /* 0x00007610ff067816 */ /* 0x001fe20000000006 */
[----:B-1----:R-:W-:-:S02]  /*1f6a0*/  @!P3 IMAD.MOV.U32 R2, RZ, RZ, R15 ;  /* 0x000000ffff02b224 */ /* 0x002fc400078e000f */
[----:B------:R-:W3:Y:S04]  /*1f6b0*/  LDL R11, [R1+0xbcc] ;  /* 0x000bcc00010b7983 */ /* 0x000ee80000100800 */
[----:B------:R-:W3:Y:S04]  /*1f6c0*/  LDL.LU R15, [R1+0xd4] ;  /* 0x0000d400010f7983 */ /* 0x000ee80000300800 */
[----:B--2---:R3:W2:Y:S04]  /*1f6d0*/  @!P3 LDG.E.U16 R6, desc[UR10][R2.64] ;  /* 0x0000000a0206b981 */ /* 0x0046a8000c1e1500 */
[----:B------:R-:W2:Y:S04]  /*1f6e0*/  LDL.LU R2, [R1+0x88] ;  /* 0x0000880001027983 */ /* 0x000ea80000300800 */
[----:B------:R-:W3:Y:S04]  /*1f6f0*/  LDL R3, [R1+0x444] ;  /* 0x0004440001037983 */ /* 0x000ee80000100800 */
[----:B------:R0:W-:Y:S02]  /*1f700*/  STS.U16 [R0+UR5+0x8400], R5 ;  /* 0x0084000500007988 */ /* 0x0001e40008000405 */
[----:B0-----:R-:W-:-:S02]  /*1f710*/  PRMT R5, RZ, 0x7610, R5 ;  /* 0x00007610ff057816 */ /* 0x001fc40000000005 */
[----:B--2---:R3:W-:Y:S02]  /*1f720*/  STS.U16 [R0+UR5+0xb000], R2 ;  /* 0x00b0000200007988 */ /* 0x0047e40008000405 */
[----:B---3--:R-:W-:Y:S02]  /*1f730*/  @!P3 IMAD.MOV.U32 R2, RZ, RZ, R18 ;  /* 0x000000ffff02b224 */ /* 0x008fe400078e0012 */
[----:B------:R-:W2:Y:S04]  /*1f740*/  LDL.LU R18, [R1+0xd8] ;  /* 0x0000d80001127983 */ /* 0x000ea80000300800 */
[----:B------:R0:W3:Y:S04]  /*1f750*/  @!P3 LDG.E.U16 R5, desc[UR10][R2.64] ;  /* 0x0000000a0205b981 */ /* 0x0000e8000c1e1500 */
[----:B------:R-:W0:Y:S04]  /*1f760*/  LDL R2, [R1+0xbac] ;  /* 0x000bac0001027983 */ /* 0x000e280000100800 */
[----:B------:R-:W0:Y:S04]  /*1f770*/  LDL R3, [R1+0xbe8] ;  /* 0x000be80001037983 */ /* 0x000e280000100800 */
[----:B------:R1:W-:Y:S02]  /*1f780*/  STS.U16 [R0+UR5+0x8000], R4 ;  /* 0x0080000400007988 */ /* 0x0003e40008000405 */
[----:B-1----:R-:W-:-:S02]  /*1f790*/  PRMT R4, RZ, 0x7610, R4 ;  /* 0x00007610ff047816 */ /* 0x002fc40000000004 */
[----:B------:R1:W-:Y:S04]  /*1f7a0*/  STS.U16 [R0+UR5+0xb400], R16 ;  /* 0x00b4001000007988 */ /* 0x0003e80008000405 */
[----:B------:R4:W-:Y:S04]  /*1f7b0*/  STS.U16 [R0+UR5+0xb800], R20 ;  /* 0x00b8001400007988 */ /* 0x0009e80008000405 */
[----:B-1----:R-:W2:Y:S04]  /*1f7c0*/  LDL.LU R16, [R1+0x18d4] ;  /* 0x0018d40001107983 */ /* 0x002ea80000300800 */
[----:B----4-:R-:W4:Y:S01]  /*1f7d0*/  LDL.LU R20, [R1+0xe0] ;  /* 0x0000e00001147983 */ /* 0x010f220000300800 */
[----:B0-----:R-:W-:-:S04]  /*1f7e0*/  @!P3 LOP3.LUT R3, R3, R2, RZ, 0x3c, !PT ;  /* 0x000000020303b212 */ /* 0x001fc800078e3cff */
[----:B------:R-:W-:-:S04]  /*1f7f0*/  @!P3 LOP3.LUT R2, R3, R2, RZ, 0x3c, !PT ;  /* 0x000000020302b212 */ /* 0x000fc800078e3cff */
[----:B------:R-:W-:-:S05]  /*1f800*/  @!P3 LOP3.LUT R3, R3, R2, RZ, 0x3c, !PT ;  /* 0x000000020303b212 */ /* 0x000fca00078e3cff */
[----:B------:R0:W2:Y:S02]  /*1f810*/  @!P3 LDG.E.U16 R4, desc[UR10][R2.64] ;  /* 0x0000000a0204b981 */ /* 0x0000a4000c1e1500 */
[----:B0-----:R-:W-:-:S06]  /*1f820*/  PRMT R3, RZ, 0x7610, R3 ;  /* 0x00007610ff037816 */ /* 0x001fcc0000000003 */
[----:B------:R0:W2:Y:S04]  /*1f830*/  @!P3 LDG.E.U16 R3, desc[UR10][R10.64] ;  /* 0x0000000a0a03b981 */ /* 0x0000a8000c1e1500 */
        /* <DEDUP_REMOVED lines=27> */
[----:B------:R0:W-:Y:S04]  /*1f9f0*/  STS.U16 [R0+UR5+0xc400], R26 ;  /* 0x00c4001a00007988 */ /* 0x0001e80008000405 */
[----:B0-----:R-:W3:Y:S04]  /*1fa00*/  LDL.LU R26, [R1+0xf0] ;  /* 0x0000f000011a7983 */ /* 0x001ee80000300800 */
[----:B--2---:R0:W-:Y:S04]  /*1fa10*/  STL [R1+0x88], R24 ;  /* 0x0000881801007387 */ /* 0x0041e80000100800 */
[----:B0-----:R-:W2:Y:S04]  /*1fa20*/  LDL.LU R24, [R1+0x18c8] ;  /* 0x0018c80001187983 */ /* 0x001ea80000300800 */
        /* <DEDUP_REMOVED lines=15> */
[----:B------:R-:W3:Y:S04]  /*1fb20*/  @!P3 LDG.E.U16 R24, desc[UR10][R10.64] ;  /* 0x0000000a0a18b981 */ /* 0x000ee8000c1e1500 */
[----:B--2---:R0:W-:Y:S04]  /*1fb30*/  STL [R1+0x84], R16 ;  /* 0x0000841001007387 */ /* 0x0041e80000100800 */
[----:B------:R1:W-:Y:S04]  /*1fb40*/  STS.U16 [R0+UR5+0xcc00], R18 ;  /* 0x00cc001200007988 */ /* 0x0003e80008000405 */
[----:B0-----:R-:W2:Y:S04]  /*1fb50*/  LDL R16, [R1+0xae8] ;  /* 0x000ae80001107983 */ /* 0x001ea80000100800 */
[----:B-1----:R-:W2:Y:S04]  /*1fb60*/  LDL.LU R18, [R1+0xf8] ;  /* 0x0000f80001127983 */ /* 0x002ea80000300800 */
[----:B---3--:R0:W-:Y:S04]  /*1fb70*/  STL [R1+0x80], R24 ;  /* 0x0000801801007387 */ /* 0x0081e80000100800 */
[----:B0-----:R-:W3:Y:S04]  /*1fb80*/  LDL.LU R24, [R1+0x18c4] ;  /* 0x0018c40001187983 */ /* 0x001ee80000300800 */
[----:B------:R-:W2:Y:S04]  /*1fb90*/  LDL R10, [R1+0xb24] ;  /* 0x000b2400010a7983 */ /* 0x000ea80000100800 */
[----:B------:R-:W2:Y:S04]  /*1fba0*/  LDL R11, [R1+0xb28] ;  /* 0x000b2800010b7983 */ /* 0x000ea80000100800 */
[----:B------:R0:W-:Y:S04]  /*1fbb0*/  STS.U16 [R0+UR5+0x9800], R13 ;  /* 0x0098000d00007988 */ /* 0x0001e80008000405 */
[----:B----4-:R1:W-:Y:S01]  /*1fbc0*/  STS.U16 [R0+UR5+0xd000], R20 ;  /* 0x00d0001400007988 */ /* 0x0103e20008000405 */
[----:B0-----:R-:W-:-:S03]  /*1fbd0*/  PRMT R13, RZ, 0x7610, R13 ;  /* 0x00007610ff0d7816 */ /* 0x001fc6000000000d */
[----:B-1----:R-:W4:Y:S01]  /*1fbe0*/  LDL.LU R20, [R1+0x100] ;  /* 0x0001000001147983 */ /* 0x002f220000300800 */
[----:B--2---:R-:W-:-:S04]  /*1fbf0*/  @!P3 LOP3.LUT R11, R11, R10, RZ, 0x3c, !PT ;  /* 0x0000000a0b0bb212 */ /* 0x004fc800078e3cff */
[----:B------:R-:W-:-:S04]  /*1fc00*/  @!P3 LOP3.LUT R10, R11, R10, RZ, 0x3c, !PT ;  /* 0x0000000a0b0ab212 */ /* 0x000fc800078e3cff */
[----:B------:R-:W-:-:S05]  /*1fc10*/  @!P3 LOP3.LUT R11, R11, R10, RZ, 0x3c, !PT ;  /* 0x0000000a0b0bb212 */ /* 0x000fca00078e3cff */
[----:B------:R0:W2:Y:S04]  /*1fc20*/  @!P3 LDG.E.U16 R13, desc[UR10][R10.64] ;  /* 0x0000000a0a0db981 */ /* 0x0000a8000c1e1500 */
[----:B------:R-:W0:Y:S04]  /*1fc30*/  LDL R10, [R1+0xb04] ;  /* 0x000b0400010a7983 */ /* 0x000e280000100800 */
[----:B------:R-:W0:Y:S01]  /*1fc40*/  LDL R11, [R1+0xb08] ;  /* 0x000b0800010b7983 */ /* 0x000e220000100800 */
[----:B---3--:R-:W-:Y:S02]  /*1fc50*/  PRMT R24, RZ, 0x7610, R24 ;  /* 0x00007610ff187816 */ /* 0x008fe40000000018 */
        /* <DEDUP_REMOVED lines=19> */
[----:B------:R-:W4:Y:S04]  /*1fd90*/  LDL R10, [R1+0xac4] ;  /* 0x000ac400010a7983 */ /* 0x000f280000100800 */
[----:B------:R-:W4:Y:S01]  /*1fda0*/  LDL R11, [R1+0xac8] ;  /* 0x000ac800010b7983 */ /* 0x000f220000100800 */
[----:B---3--:R-:W-:-:S02]  /*1fdb0*/  PRMT R24, RZ, 0x7610, R24 ;  /* 0x00007610ff187816 */ /* 0x008fc40000000018 */
[----:B----4-:R-:W-:-:S04]  /*1fdc0*/  @!P3 LOP3.LUT R11, R11, R10, RZ, 0x3c, !PT ;  /* 0x0000000a0b0bb212 */ /* 0x010fc800078e3cff */
[----:B------:R-:W-:-:S04]  /*1fdd0*/  @!P3 LOP3.LUT R10, R11, R10, RZ, 0x3c, !PT ;  /* 0x0000000a0b0ab212 */ /* 0x000fc800078e3cff */
[----:B------:R-:W-:-:S05]  /*1fde0*/  @!P3 LOP3.LUT R11, R11, R10, RZ, 0x3c, !PT ;  /* 0x0000000a0b0bb212 */ /* 0x000fca00078e3cff */
[----:B------:R-:W3:Y:S04]  /*1fdf0*/  @!P3 LDG.E.U16 R24, desc[UR10][R10.64] ;  /* 0x0000000a0a18b981 */ /* 0x000ee8000c1e1500 */
[----:B------:R0:W-:Y:S04]  /*1fe00*/  STS.U16 [R0+UR5+0xdc00], R26 ;  /* 0x00dc001a00007988 */ /* 0x0001e80008000405 */
[----:B0-----:R-:W4:Y:S04]  /*1fe10*/  LDL.LU R26, [R1+0x110] ;  /* 0x00011000011a7983 */ /* 0x001f280000300800 */
[----:B---3--:R0:W-:Y:S04]  /*1fe20*/  STL [R1+0x70], R24 ;  /* 0x0000701801007387 */ /* 0x0081e80000100800 */
[----:B0-----:R-:W3:Y:S04]  /*1fe30*/  LDL.LU R24, [R1+0x18b8] ;  /* 0x0018b80001187983 */ /* 0x001ee80000300800 */
[----:B------:R-:W2:Y:S01]  /*1fe40*/  LDL R11, [R1+0xaa4] ;  /* 0x000aa400010b7983 */ /* 0x000ea20000100800 */
[----:B------:R-:W-:Y:S01]  /*1fe50*/  @!P3 IMAD.MOV.U32 R10, RZ, RZ, R13 ;  /* 0x000000ffff0ab224 */ /* 0x000fe200078e000d */
[----:B---3--:R-:W-:-:S06]  /*1fe60*/  PRMT R24, RZ, 0x7610, R24 ;  /* 0x00007610ff187816 */ /* 0x008fcc0000000018 */
[----:B--2---:R-:W2:Y:S04]  /*1fe70*/  @!P3 LDG.E.U16 R24, desc[UR10][R10.64] ;  /* 0x0000000a0a18b981 */ /* 0x004ea8000c1e1500 */
[----:B------:R0:W-:Y:S04]  /*1fe80*/  STS.U16 [R0+UR5+0xe000], R15 ;  /* 0x00e0000f00007988 */ /* 0x0001e80008000405 */
[----:B0-----:R-:W3:Y:S04]  /*1fe90*/  LDL.LU R15, [R1+0x114] ;  /* 0x00011400010f7983 */ /* 0x001ee80000300800 */
[----:B------:R-:W3:Y:S04]  /*1fea0*/  LDL R13, [R1+0xc20] ;  /* 0x000c2000010d7983 */ /* 0x000ee80000100800 */
        /* <DEDUP_REMOVED lines=33> */
[----:B------:R-:W3:Y:S04]  /*200c0*/  LDL R10, [R1+0xa24] ;  /* 0x000a2400010a7983 */ /* 0x000ee80000100800 */
[----:B------:R-:W3:Y:S04]  /*200d0*/  LDL R11, [R1+0xa28] ;  /* 0x000a2800010b7983 */ /* 0x000ee80000100800 */
        /* <DEDUP_REMOVED lines=18> */
[----:B----4-:R0:W-:Y:S04]  /*20200*/  STS.U16 [R0+UR5+0xf400], R26 ;  /* 0x00f4001a00007988 */ /* 0x0101e80008000405 */
[----:B0-----:R-:W3:Y:S04]  /*20210*/  LDL.LU R26, [R1+0x180] ;  /* 0x00018000011a7983 */ /* 0x001ee80000300800 */
[----:B--2---:R0:W-:Y:S04]  /*20220*/  STL [R1+0x58], R16 ;  /* 0x0000581001007387 */ /* 0x0041e80000100800 */
[----:B0-----:R-:W2:Y:S04]  /*20230*/  LDL.LU R16, [R1+0x18a0] ;  /* 0x0018a00001107983 */ /* 0x001ea80000300800 */
[----:B------:R-:W4:Y:S04]  /*20240*/  LDL R10, [R1+0x9e4] ;  /* 0x0009e400010a7983 */ /* 0x000f280000100800 */
[----:B------:R-:W4:Y:S01]  /*20250*/  LDL R11, [R1+0x9e8] ;  /* 0x0009e800010b7983 */ /* 0x000f220000100800 */
[----:B--2---:R-:W-:-:S02]  /*20260*/  PRMT R16, RZ, 0x7610, R16 ;  /* 0x00007610ff107816 */ /* 0x004fc40000000010 */
[----:B----4-:R-:W-:-:S04]  /*20270*/  @!P3 LOP3.LUT R11, R11, R10, RZ, 0x3c, !PT ;  /* 0x0000000a0b0bb212 */ /* 0x010fc800078e3cff */
[----:B------:R-:W-:-:S04]  /*20280*/  @!P3 LOP3.LUT R10, R11, R10, RZ, 0x3c, !PT ;  /* 0x0000000a0b0ab212 */ /* 0x000fc800078e3cff */
[----:B------:R-:W-:-:S05]  /*20290*/  @!P3 LOP3.LUT R11, R11, R10, RZ, 0x3c, !PT ;  /* 0x0000000a0b0bb212 */ /* 0x000fca00078e3cff */
[----:B------:R-:W2:Y:S04]  /*202a0*/  @!P3 LDG.E.U16 R16, desc[UR10][R10.64] ;  /* 0x0000000a0a10b981 */ /* 0x000ea8000c1e1500 */
[----:B------:R0:W-:Y:S04]  /*202b0*/  STS.U16 [R0+UR5+0xf800], R15 ;  /* 0x00f8000f00007988 */ /* 0x0001e80008000405 */
[----:B0-----:R-:W4:Y:S04]  /*202c0*/  LDL.LU R15, [R1+0x17c] ;  /* 0x00017c00010f7983 */ /* 0x001f280000300800 */
        /* <DEDUP_REMOVED lines=11> */
[----:B------:R-:W-:Y:S04]  /*20380*/  STL [R1+0xc74], R0 ;  /* 0x000c740001007387 */ /* 0x000fe80000100800 */
        /* <DEDUP_REMOVED lines=16> */
[----:B------:R-:W3:Y:S04]  /*20490*/  LDL R10, [R1+0x984] ;  /* 0x00098400010a7983 */ /* 0x000ee80000100800 */
[----:B------:R-:W3:Y:S01]  /*204a0*/  LDL R11, [R1+0x988] ;  /* 0x00098800010b7983 */ /* 0x000ee20000100800 */
[----:B------:R-:W-:-:S03]  /*204b0*/  PRMT R18, RZ, 0x7610, R18 ;  /* 0x00007610ff127816 */ /* 0x000fc60000000012 */
[----:B------:R-:W-:Y:S04]  /*204c0*/  STS.U16 [R13+UR5+0x500], R22 ;  /* 0x000500160d007988 */ /* 0x000fe80008000405 */
[----:B--2---:R0:W-:Y:S04]  /*204d0*/  STL [R1+0x4c], R20 ;  /* 0x00004c1401007387 */ /* 0x0041e80000100800 */
[----:B0-----:R-:W2:Y:S01]  /*204e0*/  LDL.LU R20, [R1+0x170] ;  /* 0x0001700001147983 */ /* 0x001ea20000300800 */
[----:B---3--:R-:W-:-:S03]  /*204f0*/  @!P3 LOP3.LUT R11, R11, R10, RZ, 0x3c, !PT ;  /* 0x0000000a0b0bb212 */ /* 0x008fc600078e3cff */
[----:B------:R-:W3:Y:S01]  /*20500*/  LDL.LU R22, [R1+0x188c] ;  /* 0x00188c0001167983 */ /* 0x000ee20000300800 */
[----:B------:R-:W-:-:S04]  /*20510*/  @!P3 LOP3.LUT R10, R11, R10, RZ, 0x3c, !PT ;  /* 0x0000000a0b0ab212 */ /* 0x000fc800078e3cff */
[----:B------:R-:W-:-:S05]  /*20520*/  @!P3 LOP3.LUT R11, R11, R10, RZ, 0x3c, !PT ;  /* 0x0000000a0b0bb212 */ /* 0x000fca00078e3cff */
[----:B------:R-:W2:Y:S04]  /*20530*/  @!P3 LDG.E.U16 R18, desc[UR10][R10.64] ;  /* 0x0000000a0a12b981 */ /* 0x000ea8000c1e1500 */
[----:B------:R-:W3:Y:S04]  /*20540*/  LDL R10, [R1+0x964] ;  /* 0x00096400010a7983 */ /* 0x000ee80000100800 */
[----:B------:R-:W3:Y:S01]  /*20550*/  LDL R11, [R1+0x968] ;  /* 0x00096800010b7983 */ /* 0x000ee20000100800 */
[----:B------:R-:W-:-:S03]  /*20560*/  PRMT R14, RZ, 0x7610, R14 ;  /* 0x00007610ff0e7816 */ /* 0x000fc6000000000e */
[----:B------:R-:W-:Y:S04]  /*20570*/  STS.U16 [R13+UR5+0x900], R24 ;  /* 0x000900180d007988 */ /* 0x000fe80008000405 */
[----:B--2---:R0:W-:Y:S04]  /*20580*/  STL [R1+0x48], R18 ;  /* 0x0000481201007387 */ /* 0x0041e80000100800 */
[----:B0-----:R-:W2:Y:S01]  /*20590*/  LDL R18, [R1+0x908] ;  /* 0x0009080001127983 */ /* 0x001ea20000100800 */
[----:B---3--:R-:W-:-:S03]  /*205a0*/  @!P3 LOP3.LUT R11, R11, R10, RZ, 0x3c, !PT ;  /* 0x0000000a0b0bb212 */ /* 0x008fc600078e3cff */
[----:B------:R-:W3:Y:S01]  /*205b0*/  LDL.LU R24, [R1+0x16c] ;  /* 0x00016c0001187983 */ /* 0x000ee20000300800 */
        /* <DEDUP_REMOVED lines=23> */
[----:B----4-:R0:W-:Y:S04]  /*20730*/  STS.U16 [R13+UR5+0x1100], R15 ;  /* 0x0011000f0d007988 */ /* 0x0101e80008000405 */
[----:B0-----:R-:W3:Y:S04]  /*20740*/  LDL.LU R15, [R1+0x164] ;  /* 0x00016400010f7983 */ /* 0x001ee80000300800 */
[----:B--2---:R0:W-:Y:S04]  /*20750*/  STL [R1+0x3c], R22 ;  /* 0x00003c1601007387 */ /* 0x0041e80000100800 */
[----:B0-----:R-:W2:Y:S04]  /*20760*/  LDL.LU R22, [R1+0x1884] ;  /* 0x0018840001167983 */ /* 0x001ea80000300800 */
[----:B------:R-:W4:Y:S04]  /*20770*/  LDL.LU R10, [R1+0x178] ;  /* 0x00017800010a7983 */ /* 0x000f280000300800 */
[----:B------:R-:W3:Y:S01]  /*20780*/  LDL R11, [R1+0x904] ;  /* 0x00090400010b7983 */ /* 0x000ee20000100800 */
[----:B--2---:R-:W-:-:S03]  /*20790*/  PRMT R22, RZ, 0x7610, R22 ;  /* 0x00007610ff167816 */ /* 0x004fc60000000016 */
[----:B----4-:R0:W-:Y:S02]  /*207a0*/  STS.U16 [R13+UR5+0x1500], R10 ;  /* 0x0015000a0d007988 */ /* 0x0101e40008000405 */
[----:B0-----:R-:W-:Y:S02]  /*207b0*/  @!P3 IMAD.MOV.U32 R10, RZ, RZ, R18 ;  /* 0x000000ffff0ab224 */ /* 0x001fe400078e0012 */
[----:B------:R-:W2:Y:S04]  /*207c0*/  LDL.LU R18, [R1+0x160] ;  /* 0x0001600001127983 */ /* 0x000ea80000300800 */
[----:B---3--:R-:W3:Y:S04]  /*207d0*/  @!P3 LDG.E.U16 R22, desc[UR10][R10.64] ;  /* 0x0000000a0a16b981 */ /* 0x008ee8000c1e1500 */
[----:B---3--:R0:W-:Y:S04]  /*207e0*/  STL [R1+0x38], R22 ;  /* 0x0000381601007387 */ /* 0x0081e80000100800 */
[----:B0-----:R-:W3:Y:S04]  /*207f0*/  LDL.LU R22, [R1+0x1880] ;  /* 0x0018800001167983 */ /* 0x001ee80000300800 */
[----:B------:R-:W4:Y:S04]  /*20800*/  LDL.LU R10, [R1+0x174] ;  /* 0x00017400010a7983 */ /* 0x000f280000300800 */
[----:B------:R-:W2:Y:S01]  /*20810*/  LDL R11, [R1+0x8e4] ;  /* 0x0008e400010b7983 */ /* 0x000ea20000100800 */
[----:B------:R-:W-:-:S03]  /*20820*/  PRMT R12, RZ, 0x7610, R12 ;  /* 0x00007610ff0c7816 */ /* 0x000fc6000000000c */
[----:B----4-:R0:W-:Y:S02]  /*20830*/  STS.U16 [R13+UR5+0x1900], R10 ;  /* 0x0019000a0d007988 */ /* 0x0101e40008000405 */
[----:B0-----:R-:W-:Y:S01]  /*20840*/  @!P3 IMAD.MOV.U32 R10, RZ, RZ, R14 ;  /* 0x000000ffff0ab224 */ /* 0x001fe200078e000e */
[----:B---3--:R-:W-:Y:S01]  /*20850*/  PRMT R22, RZ, 0x7610, R22 ;  /* 0x00007610ff167816 */ /* 0x008fe20000000016 */
[----:B------:R-:W3:Y:S04]  /*20860*/  LDL R14, [R1+0x864] ;  /* 0x00086400010e7983 */ /* 0x000ee80000100800 */
[----:B--2---:R0:W2:Y:S04]  /*20870*/  @!P3 LDG.E.U16 R12, desc[UR10][R10.64] ;  /* 0x0000000a0a0cb981 */ /* 0x0040a8000c1e1500 */
[----:B------:R-:W0:Y:S04]  /*20880*/  LDL R10, [R1+0x8c4] ;  /* 0x0008c400010a7983 */ /* 0x000e280000100800 */
[----:B------:R-:W0:Y:S02]  /*20890*/  LDL R11, [R1+0x8c8] ;  /* 0x0008c800010b7983 */ /* 0x000e240000100800 */
[----:B0-----:R-:W-:-:S04]  /*208a0*/  @!P3 LOP3.LUT R11, R11, R10, RZ, 0x3c, !PT ;  /* 0x0000000a0b0bb212 */ /* 0x001fc800078e3cff */
[----:B------:R-:W-:-:S04]  /*208b0*/  @!P3 LOP3.LUT R10, R11, R10, RZ, 0x3c, !PT ;  /* 0x0000000a0b0ab212 */ /* 0x000fc800078e3cff */
[----:B------:R-:W-:-:S05]  /*208c0*/  @!P3 LOP3.LUT R11, R11, R10, RZ, 0x3c, !PT ;  /* 0x0000000a0b0bb212 */ /* 0x000fca00078e3cff */
[----:B------:R-:W4:Y:S04]  /*208d0*/  @!P3 LDG.E.U16 R22, desc[UR10][R10.64] ;  /* 0x0000000a0a16b981 */ /* 0x000f28000c1e1500 */
[----:B--2---:R0:W-:Y:S04]  /*208e0*/  STL [R1+0x34], R12 ;  /* 0x0000340c01007387 */ /* 0x0041e80000100800 */
[----:B------:R1:W-:Y:S04]  /*208f0*/  STS.U16 [R13+UR5+0x1d00], R20 ;  /* 0x001d00140d007988 */ /* 0x0003e80008000405 */
[----:B0-----:R-:W2:Y:S04]  /*20900*/  LDL R12, [R1+0x868] ;  /* 0x00086800010c7983 */ /* 0x001ea80000100800 */
[----:B-1----:R-:W2:Y:S04]  /*20910*/  LDL.LU R20, [R1+0x158] ;  /* 0x0001580001147983 */ /* 0x002ea80000300800 */
[----:B----4-:R0:W-:Y:S04]  /*20920*/  STL [R1+0x30], R22 ;  /* 0x0000301601007387 */ /* 0x0101e80000100800 */
[----:B0-----:R-:W4:Y:S04]  /*20930*/  LDL.LU R22, [R1+0x187c] ;  /* 0x00187c0001167983 */ /* 0x001f280000300800 */
[----:B------:R-:W2:Y:S04]  /*20940*/  LDL R10, [R1+0x8a4] ;  /* 0x0008a400010a7983 */ /* 0x000ea80000100800 */
[----:B------:R-:W2:Y:S04]  /*20950*/  LDL R11, [R1+0x8a8] ;  /* 0x0008a800010b7983 */ /* 0x000ea80000100800 */
[----:B------:R0:W-:Y:S04]  /*20960*/  STS.U16 [R13+UR5+0x2100], R24 ;  /* 0x002100180d007988 */ /* 0x0001e80008000405 */
[----:B0-----:R-:W3:Y:S01]  /*20970*/  LDL.LU R24, [R1+0x1878] ;  /* 0x0018780001187983 */ /* 0x001ee20000300800 */
[----:B----4-:R-:W-:-:S02]  /*20980*/  PRMT R22, RZ, 0x7610, R22 ;  /* 0x00007610ff167816 */ /* 0x010fc40000000016 */
[----:B--2---:R-:W-:-:S04]  /*20990*/  @!P3 LOP3.LUT R11, R11, R10, RZ, 0x3c, !PT ;  /* 0x0000000a0b0bb212 */ /* 0x004fc800078e3cff */
[----:B------:R-:W-:-:S04]  /*209a0*/  @!P3 LOP3.LUT R10, R11, R10, RZ, 0x3c, !PT ;  /* 0x0000000a0b0ab212 */ /* 0x000fc800078e3cff */
[----:B------:R-:W-:-:S05]  /*209b0*/  @!P3 LOP3.LUT R11, R11, R10, RZ, 0x3c, !PT ;  /* 0x0000000a0b0bb212 */ /* 0x000fca00078e3cff */
[----:B------:R0:W2:Y:S04]  /*209c0*/  @!P3 LDG.E.U16 R22, desc[UR10][R10.64] ;  /* 0x0000000a0a16b981 */ /* 0x0000a8000c1e1500 */
[----:B------:R-:W0:Y:S04]  /*209d0*/  LDL R10, [R1+0x884] ;  /* 0x00088400010a7983 */ /* 0x000e280000100800 */
[----:B------:R-:W0:Y:S01]  /*209e0*/  LDL R11, [R1+0x888] ;  /* 0x00088800010b7983 */ /* 0x000e220000100800 */
[----:B---3--:R-:W-:Y:S02]  /*209f0*/  PRMT R24, RZ, 0x7610, R24 ;  /* 0x00007610ff187816 */ /* 0x008fe40000000018 */
[----:B------:R-:W-:-:S02]  /*20a00*/  PRMT R16, RZ, 0x7610, R16 ;  /* 0x00007610ff107816 */ /* 0x000fc40000000010 */
[----:B0-----:R-:W-:-:S04]  /*20a10*/  @!P3 LOP3.LUT R11, R11, R10, RZ, 0x3c, !PT ;  /* 0x0000000a0b0bb212 */ /* 0x001fc800078e3cff */
[----:B------:R-:W-:-:S04]  /*20a20*/  @!P3 LOP3.LUT R10, R11, R10, RZ, 0x3c, !PT ;  /* 0x0000000a0b0ab212 */ /* 0x000fc800078e3cff */
[----:B------:R-:W-:-:S05]  /*20a30*/  @!P3 LOP3.LUT R11, R11, R10, RZ, 0x3c, !PT ;  /* 0x0000000a0b0bb212 */ /* 0x000fca00078e3cff */
[----:B------:R0:W3:Y:S02]  /*20a40*/  @!P3 LDG.E.U16 R24, desc[UR10][R10.64] ;  /* 0x0000000a0a18b981 */ /* 0x0000e4000c1e1500 */
[----:B0-----:R-:W-:Y:S02]  /*20a50*/  @!P3 IMAD.MOV.U32 R10, RZ, RZ, R12 ;  /* 0x000000ffff0ab224 */ /* 0x001fe400078e000c */
[----:B------:R-:W-:-:S05]  /*20a60*/  @!P3 IMAD.MOV.U32 R11, RZ, RZ, R14 ;  /* 0x000000ffff0bb224 */ /* 0x000fca00078e000e */
[----:B------:R-:W4:Y:S04]  /*20a70*/  @!P3 LDG.E.U16 R16, desc[UR10][R10.64] ;  /* 0x0000000a0a10b981 */ /* 0x000f28000c1e1500 */
[----:B------:R0:W-:Y:S04]  /*20a80*/  STS.U16 [R13+UR5+0x2500], R26 ;  /* 0x0025001a0d007988 */ /* 0x0001e80008000405 */
[----:B------:R-:W-:Y:S04]  /*20a90*/  STS.U16 [R13+UR5+0x2900], R15 ;  /* 0x0029000f0d007988 */ /* 0x000fe80008000405 */
[----:B0-----:R-:W4:Y:S04]  /*20aa0*/  LDL R26, [R1+0x828] ;  /* 0x00082800011a7983 */ /* 0x001f280000100800 */
[----:B--2---:R0:W-:Y:S04]  /*20ab0*/  STL [R1+0x2c], R22 ;  /* 0x00002c1601007387 */ /* 0x0041e80000100800 */
[----:B0-----:R-:W2:Y:S04]  /*20ac0*/  LDL.LU R22, [R1+0x150] ;  /* 0x0001500001167983 */ /* 0x001ea80000300800 */
[----:B------:R-:W-:Y:S04]  /*20ad0*/  STS.U16 [R13+UR5+0x2d00], R18 ;  /* 0x002d00120d007988 */ /* 0x000fe80008000405 */
[----:B---3--:R0:W-:Y:S04]  /*20ae0*/  STL [R1+0x28], R24 ;  /* 0x0000281801007387 */ /* 0x0081e80000100800 */
[----:B0-----:R-:W3:Y:S04]  /*20af0*/  LDL.LU R24, [R1+0x14c] ;  /* 0x00014c0001187983 */ /* 0x001ee80000300800 */
[----:B------:R-:W2:Y:S04]  /*20b00*/  LDL R15, [R1+0x7e4] ;  /* 0x0007e400010f7983 */ /* 0x000ea80000100800 */
[----:B------:R-:W2:Y:S04]  /*20b10*/  LDL R14, [R1+0x7e8] ;  /* 0x0007e800010e7983 */ /* 0x000ea80000100800 */
[----:B------:R-:W2:Y:S04]  /*20b20*/  LDL.LU R12, [R1+0x148] ;  /* 0x00014800010c7983 */ /* 0x000ea80000300800 */
        /* <DEDUP_REMOVED lines=19> */
[----:B------:R-:W-:Y:S04]  /*20c60*/  STS.U16 [R13+UR5+0x3500], R20 ;  /* 0x003500140d007988 */ /* 0x000fe80008000405 */
[----:B---3--:R0:W-:Y:S04]  /*20c70*/  STL [R1+0x1c], R18 ;  /* 0x00001c1201007387 */ /* 0x0081e80000100800 */
[----:B0-----:R-:W3:Y:S04]  /*20c80*/  LDL.LU R18, [R1+0x1868] ;  /* 0x0018680001127983 */ /* 0x001ee80000300800 */
[----:B------:R-:W4:Y:S04]  /*20c90*/  LDL R10, [R1+0x804] ;  /* 0x00080400010a7983 */ /* 0x000f280000100800 */
[----:B------:R-:W4:Y:S04]  /*20ca0*/  LDL R11, [R1+0x808] ;  /* 0x00080800010b7983 */ /* 0x000f280000100800 */
[----:B------:R-:W2:Y:S01]  /*20cb0*/  LDL.LU R20, [R1+0x1864] ;  /* 0x0018640001147983 */ /* 0x000ea20000300800 */
[----:B----4-:R-:W-:-:S04]  /*20cc0*/  @!P3 LOP3.LUT R11, R11, R10, RZ, 0x3c, !PT ;  /* 0x0000000a0b0bb212 */ /* 0x010fc800078e3cff */
[C---:B------:R-:W-:Y:S02]  /*20cd0*/  @!P3 LOP3.LUT R10, R11.reuse, R10, RZ, 0x3c, !PT ;  /* 0x0000000a0b0ab212 */ /* 0x040fe400078e3cff */
[----:B--2---:R-:W-:Y:S02]  /*20ce0*/  PRMT R20, RZ, 0x7610, R20 ;  /* 0x00007610ff147816 */ /* 0x004fe40000000014 */
[----:B------:R-:W-:-:S05]  /*20cf0*/  @!P3 LOP3.LUT R11, R11, R10, RZ, 0x3c, !PT ;  /* 0x0000000a0b0bb212 */ /* 0x000fca00078e3cff */
[----:B------:R-:W2:Y:S04]  /*20d00*/  @!P3 LDG.E.U16 R20, desc[UR10][R10.64] ;  /* 0x0000000a0a14b981 */ /* 0x000ea8000c1e1500 */
[----:B--2---:R0:W-:Y:S04]  /*20d10*/  STL [R1+0x18], R20 ;  /* 0x0000181401007387 */ /* 0x0041e80000100800 */
[----:B0-----:R-:W2:Y:S04]  /*20d20*/  LDL.LU R20, [R1+0x1860] ;  /* 0x0018600001147983 */ /* 0x001ea80000300800 */
[----:B------:R-:W4:Y:S01]  /*20d30*/  LDL.LU R11, [R1+0x154] ;  /* 0x00015400010b7983 */ /* 0x000f220000300800 */
[----:B------:R-:W-:-:S03]  /*20d40*/  @!P3 IMAD.MOV.U32 R10, RZ, RZ, R14 ;  /* 0x000000ffff0ab224 */ /* 0x000fc600078e000e */
[----:B------:R-:W3:Y:S01]  /*20d50*/  LDL R14, [R1+0x768] ;  /* 0x00076800010e7983 */ /* 0x000ee20000100800 */
[----:B--2---:R-:W-:-:S03]  /*20d60*/  PRMT R20, RZ, 0x7610, R20 ;  /* 0x00007610ff147816 */ /* 0x004fc60000000014 */
[----:B----4-:R0:W-:Y:S02]  /*20d70*/  STS.U16 [R13+UR5+0x3900], R11 ;  /* 0x0039000b0d007988 */ /* 0x0101e40008000405 */
[----:B0-----:R-:W-:Y:S02]  /*20d80*/  @!P3 IMAD.MOV.U32 R11, RZ, RZ, R15 ;  /* 0x000000ffff0bb224 */ /* 0x001fe400078e000f */
[----:B------:R-:W2:Y:S04]  /*20d90*/  LDL R15, [R1+0x764] ;  /* 0x00076400010f7983 */ /* 0x000ea80000100800 */
[----:B------:R-:W4:Y:S04]  /*20da0*/  @!P3 LDG.E.U16 R20, desc[UR10][R10.64] ;  /* 0x0000000a0a14b981 */ /* 0x000f28000c1e1500 */
[----:B------:R-:W-:Y:S04]  /*20db0*/  STS.U16 [R13+UR5+0x3d00], R22 ;  /* 0x003d00160d007988 */ /* 0x000fe80008000405 */
        /* <DEDUP_REMOVED lines=31> */
[----:B0-----:R-:W3:Y:S04]  /*20fb0*/  LDL R12, [R1+0x728] ;  /* 0x00072800010c7983 */ /* 0x001ee80000100800 */
[----:B--2---:R0:W-:Y:S04]  /*20fc0*/  STL [R1+0x8], R24 ;  /* 0x0000081801007387 */ /* 0x0041e80000100800 */
[----:B0-----:R-:W2:Y:S04]  /*20fd0*/  LDL.LU R24, [R1+0x1848] ;  /* 0x0018480001187983 */ /* 0x001ea80000300800 */
[----:B------:R-:W3:Y:S01]  /*20fe0*/  LDL.LU R11, [R1+0x144] ;  /* 0x00014400010b7983 */ /* 0x000ee20000300800 */
[----:B------:R-:W-:-:S03]  /*20ff0*/  @!P3 IMAD.MOV.U32 R10, RZ, RZ, R14 ;  /* 0x000000ffff0ab224 */ /* 0x000fc600078e000e */
[----:B------:R-:W4:Y:S01]  /*21000*/  LDL R14, [R1+0x708] ;  /* 0x00070800010e7983 */ /* 0x000f220000100800 */
[----:B--2---:R-:W-:-:S03]  /*21010*/  PRMT R24, RZ, 0x7610, R24 ;  /* 0x00007610ff187816 */ /* 0x004fc60000000018 */
[----:B---3--:R0:W-:Y:S02]  /*21020*/  STS.U16 [R13+UR5+0x4900], R11 ;  /* 0x0049000b0d007988 */ /* 0x0081e40008000405 */
[----:B0-----:R-:W-:Y:S02]  /*21030*/  @!P3 IMAD.MOV.U32 R11, RZ, RZ, R15 ;  /* 0x000000ffff0bb224 */ /* 0x001fe400078e000f */
[----:B------:R-:W2:Y:S04]  /*21040*/  LDL R15, [R1+0x704] ;  /* 0x00070400010f7983 */ /* 0x000ea80000100800 */
[----:B------:R-:W3:Y:S04]  /*21050*/  @!P3 LDG.E.U16 R24, desc[UR10][R10.64] ;  /* 0x0000000a0a18b981 */ /* 0x000ee8000c1e1500 */
        /* <DEDUP_REMOVED lines=11> */
[----:B------:R-:W2:Y:S04]  /*21110*/  LDL.LU R10, [R1+0x13c] ;  /* 0x00013c00010a7983 */ /* 0x000ea80000300800 */
[----:B------:R-:W3:Y:S01]  /*21120*/  LDL R11, [R1+0x724] ;  /* 0x00072400010b7983 */ /* 0x000ee20000100800 */
[----:B------:R-:W-:-:S03]  /*21130*/  PRMT R28, RZ, 0x7610, R28 ;  /* 0x00007610ff1c7816 */ /* 0x000fc6000000001c */
[----:B--2---:R0:W-:Y:S02]  /*21140*/  STS.U16 [R13+UR5+0x5100], R10 ;  /* 0x0051000a0d007988 */ /* 0x0041e40008000405 */
[----:B0-----:R-:W-:-:S05]  /*21150*/  @!P3 IMAD.MOV.U32 R10, RZ, RZ, R12 ;  /* 0x000000ffff0ab224 */ /* 0x001fca00078e000c */
[----:B---3--:R4:W2:Y:S04]  /*21160*/  @!P3 LDG.E.U16 R28, desc[UR10][R10.64] ;  /* 0x0000000a0a1cb981 */ /* 0x0088a8000c1e1500 */
[----:B------:R0:W-:Y:S04]  /*21170*/  STL [R1+0x17cc], R0 ;  /* 0x0017cc0001007387 */ /* 0x0001e80000100800 */
[----:B------:R1:W-:Y:S01]  /*21180*/  STS.U16 [R13+UR5+0x5500], R26 ;  /* 0x0055001a0d007988 */ /* 0x0003e20008000405 */
[----:B----4-:R-:W-:-:S03]  /*21190*/  @!P3 IMAD.MOV.U32 R10, RZ, RZ, R14 ;  /* 0x000000ffff0ab224 */ /* 0x010fc600078e000e */
[----:B------:R-:W3:Y:S01]  /*211a0*/  LDL R12, [R1+0x6c4] ;  /* 0x0006c400010c7983 */ /* 0x000ee20000100800 */
[----:B------:R-:W-:-:S03]  /*211b0*/  @!P3 IMAD.MOV.U32 R11, RZ, RZ, R15 ;  /* 0x000000ffff0bb224 */ /* 0x000fc600078e000f */
[----:B0-----:R-:W4:Y:S01]  /*211c0*/  LDL R0, [R1+0x6c8] ;  /* 0x0006c80001007983 */ /* 0x001f220000100800 */
[----:B-1----:R-:W-:-:S06]  /*211d0*/  PRMT R26, RZ, 0x7610, R26 ;  /* 0x00007610ff1a7816 */ /* 0x002fcc000000001a */
[----:B------:R0:W3:Y:S04]  /*211e0*/  @!P3 LDG.E.U16 R26, desc[UR10][R10.64] ;  /* 0x0000000a0a1ab981 */ /* 0x0000e8000c1e1500 */
[----:B--2---:R1:W-:Y:S04]  /*211f0*/  STL [R1+0x17d0], R28 ;  /* 0x0017d01c01007387 */ /* 0x0043e80000100800 */
[----:B------:R-:W2:Y:S04]  /*21200*/  LDL R11, [R1+0x6e4] ;  /* 0x0006e400010b7983 */ /* 0x000ea80000100800 */
[----:B------:R0:W-:Y:S04]  /*21210*/  STS.U16 [R13+UR5+0x5900], R24 ;  /* 0x005900180d007988 */ /* 0x0001e80008000405 */
[----:B-1----:R-:W2:Y:S04]  /*21220*/  LDL R28, [R1+0x6e8] ;  /* 0x0006e800011c7983 */ /* 0x002ea80000100800 */
[----:B------:R-:W3:Y:S01]  /*21230*/  LDL R15, [R1+0x6a4] ;  /* 0x0006a400010f7983 */ /* 0x000ee20000100800 */
[----:B0-----:R-:W-:-:S03]  /*21240*/  PRMT R24, RZ, 0x7610, R24 ;  /* 0x00007610ff187816 */ /* 0x001fc60000000018 */
[----:B------:R0:W-:Y:S04]  /*21250*/  STS.U16 [R13+UR5+0x5d00], R22 ;  /* 0x005d00160d007988 */ /* 0x0001e80008000405 */
[----:B------:R-:W3:Y:S01]  /*21260*/  LDL R14, [R1+0x6a8] ;  /* 0x0006a800010e7983 */ /* 0x000ee20000100800 */
[----:B0-----:R-:W-:Y:S01]  /*21270*/  PRMT R22, RZ, 0x7610, R22 ;  /* 0x00007610ff167816 */ /* 0x001fe20000000016 */
[----:B--2---:R-:W-:-:S05]  /*21280*/  @!P3 IMAD.MOV.U32 R10, RZ, RZ, R28 ;  /* 0x000000ffff0ab224 */ /* 0x004fca00078e001c */
[----:B------:R4:W2:Y:S02]  /*21290*/  @!P3 LDG.E.U16 R24, desc[UR10][R10.64] ;  /* 0x0000000a0a18b981 */ /* 0x0008a4000c1e1500 */
[----:B----4-:R-:W-:Y:S02]  /*212a0*/  @!P3 IMAD.MOV.U32 R10, RZ, RZ, R0 ;  /* 0x000000ffff0ab224 */ /* 0x010fe400078e0000 */
[----:B---3--:R-:W-:-:S05]  /*212b0*/  @!P3 IMAD.MOV.U32 R11, RZ, RZ, R12 ;  /* 0x000000ffff0bb224 */ /* 0x008fca00078e000c */
[----:B------:R-:W3:Y:S04]  /*212c0*/  @!P3 LDG.E.U16 R22, desc[UR10][R10.64] ;  /* 0x0000000a0a16b981 */ /* 0x000ee8000c1e1500 */
[----:B------:R-:W-:Y:S04]  /*212d0*/  STL [R1+0x17d4], R26 ;  /* 0x0017d41a01007387 */ /* 0x000fe80000100800 */
[----:B--2---:R-:W-:Y:S04]  /*212e0*/  STL [R1+0x17d8], R24 ;  /* 0x0017d81801007387 */ /* 0x004fe80000100800 */
[----:B------:R-:W2:Y:S04]  /*212f0*/  LDL R12, [R1+0x684] ;  /* 0x00068400010c7983 */ /* 0x000ea80000100800 */
[----:B------:R-:W4:Y:S04]  /*21300*/  LDL R0, [R1+0x688] ;  /* 0x0006880001007983 */ /* 0x000f280000100800 */
[----:B------:R-:W2:Y:S04]  /*21310*/  LDL.LU R13, [R1+0x134] ;  /* 0x00013400010d7983 */ /* 0x000ea80000300800 */
[----:B---3--:R0:W-:Y:S04]  /*21320*/  STL [R1+0x17dc], R22 ;  /* 0x0017dc1601007387 */ /* 0x0081e80000100800 */
[----:B0-----:R-:W3:Y:S01]  /*21330*/  LDL R22, [R1+0xc20] ;  /* 0x000c200001167983 */ /* 0x001ee20000100800 */
[----:B------:R-:W-:-:S02]  /*21340*/  @!P3 IMAD.MOV.U32 R10, RZ, RZ, R14 ;  /* 0x000000ffff0ab224 */ /* 0x000fc400078e000e */
[----:B------:R-:W-:Y:S01]  /*21350*/  @!P3 IMAD.MOV.U32 R11, RZ, RZ, R15 ;  /* 0x000000ffff0bb224 */ /* 0x000fe200078e000f */
[----:B------:R-:W2:Y:S04]  /*21360*/  LDL R14, [R1+0x648] ;  /* 0x00064800010e7983 */ /* 0x000ea80000100800 */
[----:B------:R-:W2:Y:S04]  /*21370*/  LDL R15, [R1+0x644] ;  /* 0x00064400010f7983 */ /* 0x000ea80000100800 */
[----:B------:R-:W2:Y:S04]  /*21380*/  LDL.LU R24, [R1+0x130] ;  /* 0x0001300001187983 */ /* 0x000ea80000300800 */
[----:B------:R-:W2:Y:S04]  /*21390*/  LDL.LU R26, [R1+0x12c] ;  /* 0x00012c00011a7983 */ /* 0x000ea80000300800 */
[----:B---3--:R0:W-:Y:S02]  /*213a0*/  STS.U16 [R22+UR5+0x6100], R20 ;  /* 0x0061001416007988 */ /* 0x0081e40008000405 */
[----:B0-----:R-:W-:-:S06]  /*213b0*/  PRMT R20, RZ, 0x7610, R20 ;  /* 0x00007610ff147816 */ /* 0x001fcc0000000014 */
[----:B------:R4:W3:Y:S04]  /*213c0*/  @!P3 LDG.E.U16 R20, desc[UR10][R10.64] ;  /* 0x0000000a0a14b981 */ /* 0x0008e8000c1e1500 */
[----:B------:R0:W-:Y:S01]  /*213d0*/  STS.U16 [R22+UR5+0x6500], R18 ;  /* 0x0065001216007988 */ /* 0x0001e20008000405 */
[----:B----4-:R-:W-:Y:S02]  /*213e0*/  @!P3 IMAD.MOV.U32 R10, RZ, RZ, R0 ;  /* 0x000000ffff0ab224 */ /* 0x010fe400078e0000 */
[----:B--2---:R-:W-:Y:S01]  /*213f0*/  @!P3 IMAD.MOV.U32 R11, RZ, RZ, R12 ;  /* 0x000000ffff0bb224 */ /* 0x004fe200078e000c */
[----:B0-----:R-:W-:-:S06]  /*21400*/  PRMT R18, RZ, 0x7610, R18 ;  /* 0x00007610ff127816 */ /* 0x001fcc0000000012 */
[----:B------:R-:W2:Y:S04]  /*21410*/  @!P3 LDG.E.U16 R18, desc[UR10][R10.64] ;  /* 0x0000000a0a12b981 */ /* 0x000ea8000c1e1500 */
[----:B---3--:R0:W-:Y:S04]  /*21420*/  STL [R1+0x17e0], R20 ;  /* 0x0017e01401007387 */ /* 0x0081e80000100800 */
[----:B------:R-:W3:Y:S04]  /*21430*/  LDL R12, [R1+0x624] ;  /* 0x00062400010c7983 */ /* 0x000ee80000100800 */
[----:B------:R-:W4:Y:S04]  /*21440*/  LDL R0, [R1+0x628] ;  /* 0x0006280001007983 */ /* 0x000f280000100800 */
[----:B0-----:R-:W3:Y:S04]  /*21450*/  LDL R20, [R1+0x668] ;  /* 0x0006680001147983 */ /* 0x001ee80000100800 */
[----:B------:R-:W4:Y:S04]  /*21460*/  LDL.LU R28, [R1+0x128] ;  /* 0x00012800011c7983 */ /* 0x000f280000300800 */
[----:B------:R-:W4:Y:S04]  /*21470*/  LDL R11, [R1+0x664] ;  /* 0x00066400010b7983 */ /* 0x000f280000100800 */
[----:B------:R0:W-:Y:S04]  /*21480*/  STS.U16 [R22+UR5+0x6900], R16 ;  /* 0x0069001016007988 */ /* 0x0001e80008000405 */
[----:B--2---:R1:W-:Y:S01]  /*21490*/  STL [R1+0x17e4], R18 ;  /* 0x0017e41201007387 */ /* 0x0043e20000100800 */
[----:B0-----:R-:W-:-:S03]  /*214a0*/  PRMT R16, RZ, 0x7610, R16 ;  /* 0x00007610ff107816 */ /* 0x001fc60000000010 */
[----:B-1----:R-:W2:Y:S01]  /*214b0*/  LDL R18, [R1+0x608] ;  /* 0x0006080001127983 */ /* 0x002ea20000100800 */
[----:B---3--:R-:W-:-:S03]  /*214c0*/  @!P3 IMAD.MOV.U32 R10, RZ, RZ, R20 ;  /* 0x000000ffff0ab224 */ /* 0x008fc600078e0014 */
[----:B------:R-:W3:Y:S04]  /*214d0*/  LDL R20, [R1+0x604] ;  /* 0x0006040001147983 */ /* 0x000ee80000100800 */
[----:B----4-:R0:W4:Y:S04]  /*214e0*/  @!P3 LDG.E.U16 R16, desc[UR10][R10.64] ;  /* 0x0000000a0a10b981 */ /* 0x010128000c1e1500 */
[----:B------:R-:W2:Y:S01]  /*214f0*/  LDL.LU R11, [R1+0x138] ;  /* 0x00013800010b7983 */ /* 0x000ea20000300800 */
[----:B0-----:R-:W-:Y:S01]  /*21500*/  @!P3 IMAD.MOV.U32 R10, RZ, RZ, R14 ;  /* 0x000000ffff0ab224 */ /* 0x001fe200078e000e */
[----:B------:R-:W-:-:S02]  /*21510*/  PRMT R9, RZ, 0x7610, R9 ;  /* 0x00007610ff097816 */ /* 0x000fc40000000009 */
[----:B----4-:R-:W-:Y:S04]  /*21520*/  STL [R1+0x17e8], R16 ;  /* 0x0017e81001007387 */ /* 0x010fe80000100800 */
[----:B------:R-:W4:Y:S04]  /*21530*/  LDL R14, [R1+0x5e8] ;  /* 0x0005e800010e7983 */ /* 0x000f280000100800 */
[----:B--2---:R0:W-:Y:S02]  /*21540*/  STS.U16 [R22+UR5+0x6d00], R11 ;  /* 0x006d000b16007988 */ /* 0x0041e40008000405 */
[----:B0-----:R-:W-:-:S02]  /*21550*/  @!P3 IMAD.MOV.U32 R11, RZ, RZ, R15 ;  /* 0x000000ffff0bb224 */ /* 0x001fc400078e000f */
[----:B------:R-:W4:Y:S04]  /*21560*/  LDL R15, [R1+0x5e4] ;  /* 0x0005e400010f7983 */ /* 0x000f280000100800 */
[----:B------:R0:W2:Y:S04]  /*21570*/  @!P3 LDG.E.U16 R9, desc[UR10][R10.64] ;  /* 0x0000000a0a09b981 */ /* 0x0000a8000c1e1500 */
[----:B------:R1:W-:Y:S01]  /*21580*/  STS.U16 [R22+UR5+0x7100], R13 ;  /* 0x0071000d16007988 */ /* 0x0003e20008000405 */
[----:B0-----:R-:W-:Y:S01]  /*21590*/  PRMT R10, RZ, 0x7610, R10 ;  /* 0x00007610ff0a7816 */ /* 0x001fe2000000000a */
[----:B-1----:R-:W-:-:S02]  /*215a0*/  @!P3 IMAD.MOV.U32 R13, RZ, RZ, R12 ;  /* 0x000000ffff0db224 */ /* 0x002fc400078e000c */
[----:B------:R-:W-:Y:S01]  /*215b0*/  @!P3 IMAD.MOV.U32 R12, RZ, RZ, R0 ;  /* 0x000000ffff0cb224 */ /* 0x000fe200078e0000 */
[----:B------:R-:W-:-:S04]  /*215c0*/  PRMT R11, RZ, 0x7610, R11 ;  /* 0x00007610ff0b7816 */ /* 0x000fc8000000000b */
[----:B------:R0:W2:Y:S02]  /*215d0*/  @!P3 LDG.E.U16 R10, desc[UR10][R12.64] ;  /* 0x0000000a0c0ab981 */ /* 0x0000a4000c1e1500 */
[----:B0-----:R-:W-:Y:S02]  /*215e0*/  @!P3 IMAD.MOV.U32 R12, RZ, RZ, R18 ;  /* 0x000000ffff0cb224 */ /* 0x001fe400078e0012 */
[----:B---3--:R-:W-:-:S05]  /*215f0*/  @!P3 IMAD.MOV.U32 R13, RZ, RZ, R20 ;  /* 0x000000ffff0db224 */ /* 0x008fca00078e0014 */
[----:B------:R0:W3:Y:S02]  /*21600*/  @!P3 LDG.E.U16 R11, desc[UR10][R12.64] ;  /* 0x0000000a0c0bb981 */ /* 0x0000e4000c1e1500 */
[----:B0-----:R-:W-:-:S06]  /*21610*/  PRMT R12, RZ, 0x7610, R12 ;  /* 0x00007610ff0c7816 */ /* 0x001fcc000000000c */
[----:B----4-:R-:W4:Y:S04]  /*21620*/  @!P3 LDG.E.U16 R12, desc[UR10][R14.64] ;  /* 0x0000000a0e0cb981 */ /* 0x010f28000c1e1500 */
[----:B--2---:R0:W-:Y:S04]  /*21630*/  STL [R1+0x17ec], R9 ;  /* 0x0017ec0901007387 */ /* 0x0041e80000100800 */
[----:B------:R-:W2:Y:S04]  /*21640*/  LDL R0, [R1+0x5c8] ;  /* 0x0005c80001007983 */ /* 0x000ea80000100800 */
[----:B0-----:R-:W2:Y:S04]  /*21650*/  LDL R9, [R1+0x5c4] ;  /* 0x0005c40001097983 */ /* 0x001ea80000100800 */
[----:B------:R-:W-:Y:S04]  /*21660*/  STL [R1+0x17f0], R10 ;  /* 0x0017f00a01007387 */ /* 0x000fe80000100800 */
[----:B---3--:R0:W-:Y:S04]  /*21670*/  STL [R1+0x17f4], R11 ;  /* 0x0017f40b01007387 */ /* 0x0081e80000100800 */
[----:B------:R-:W3:Y:S04]  /*21680*/  LDL R18, [R1+0x5a4] ;  /* 0x0005a40001127983 */ /* 0x000ee80000100800 */
[----:B------:R-:W3:Y:S04]  /*21690*/  LDL R16, [R1+0x5a8] ;  /* 0x0005a80001107983 */ /* 0x000ee80000100800 */
[----:B----4-:R-:W-:Y:S04]  /*216a0*/  STL [R1+0x17f8], R12 ;  /* 0x0017f80c01007387 */ /* 0x010fe80000100800 */
[----:B0-----:R-:W4:Y:S04]  /*216b0*/  LDL R11, [R1+0x584] ;  /* 0x00058400010b7983 */ /* 0x001f280000100800 */
[----:B------:R-:W4:Y:S01]  /*216c0*/  LDL R10, [R1+0x588] ;  /* 0x00058800010a7983 */ /* 0x000f220000100800 */
[----:B------:R-:W-:Y:S01]  /*216d0*/  PRMT R13, RZ, 0x7610, R13 ;  /* 0x00007610ff0d7816 */ /* 0x000fe2000000000d */
[----:B--2---:R-:W-:-:S02]  /*216e0*/  @!P3 IMAD.MOV.U32 R14, RZ, RZ, R0 ;  /* 0x000000ffff0eb224 */ /* 0x004fc400078e0000 */
[----:B------:R-:W-:Y:S01]  /*216f0*/  STS.U16 [R22+UR5+0x7500], R24 ;  /* 0x0075001816007988 */ /* 0x000fe20008000405 */
[----:B------:R-:W-:-:S03]  /*21700*/  @!P3 IMAD.MOV.U32 R15, RZ, RZ, R9 ;  /* 0x000000ffff0fb224 */ /* 0x000fc600078e0009 */
[----:B------:R-:W-:Y:S04]  /*21710*/  STS.U16 [R22+UR5+0x7900], R26 ;  /* 0x0079001a16007988 */ /* 0x000fe80008000405 */
[----:B------:R-:W-:Y:S04]  /*21720*/  STS.U16 [R22+UR5+0x7d00], R28 ;  /* 0x007d001c16007988 */ /* 0x000fe80008000405 */
[----:B------:R0:W-:Y:S04]  /*21730*/  STS.U16 [R22+UR5+0x8100], R17 ;  /* 0x0081001116007988 */ /* 0x0001e80008000405 */
[----:B------:R3:W2:Y:S04]  /*21740*/  @!P3 LDG.E.U16 R13, desc[UR10][R14.64] ;  /* 0x0000000a0e0db981 */ /* 0x0006a8000c1e1500 */
[----:B------:R-:W2:Y:S01]  /*21750*/  LDL R9, [R1+0x564] ;  /* 0x0005640001097983 */ /* 0x000ea20000100800 */
[----:B0-----:R-:W-:-:S03]  /*21760*/  PRMT R17, RZ, 0x7610, R17 ;  /* 0x00007610ff117816 */ /* 0x001fc60000000011 */
[----:B------:R0:W-:Y:S04]  /*21770*/  STS.U16 [R22+UR5+0x8500], R19 ;  /* 0x0085001316007988 */ /* 0x0001e80008000405 */
[----:B------:R-:W2:Y:S04]  /*21780*/  LDL R0, [R1+0x568] ;  /* 0x0005680001007983 */ /* 0x000ea80000100800 */
[----:B------:R-:W2:Y:S01]  /*21790*/  LDL.LU R26, [R1+0x124] ;  /* 0x00012400011a7983 */ /* 0x000ea20000300800 */
[----:B---3--:R-:W-:Y:S02]  /*217a0*/  @!P3 IMAD.MOV.U32 R15, RZ, RZ, R18 ;  /* 0x000000ffff0fb224 */ /* 0x008fe400078e0012 */
[----:B------:R-:W-:Y:S01]  /*217b0*/  @!P3 IMAD.MOV.U32 R14, RZ, RZ, R16 ;  /* 0x000000ffff0eb224 */ /* 0x000fe200078e0010 */
[----:B0-----:R-:W-:Y:S01]  /*217c0*/  PRMT R19, RZ, 0x7610, R19 ;  /* 0x00007610ff137816 */ /* 0x001fe20000000013 */
[----:B------:R-:W3:Y:S04]  /*217d0*/  LDL.LU R28, [R1+0x120] ;  /* 0x00012000011c7983 */ /* 0x000ee80000300800 */
[----:B------:R4:W3:Y:S02]  /*217e0*/  @!P3 LDG.E.U16 R17, desc[UR10][R14.64] ;  /* 0x0000000a0e11b981 */ /* 0x0008e4000c1e1500 */
[----:B----4-:R-:W-:-:S02]  /*217f0*/  @!P3 IMAD.MOV.U32 R15, RZ, RZ, R11 ;  /* 0x000000ffff0fb224 */ /* 0x010fc400078e000b */
[----:B------:R-:W-:-:S05]  /*21800*/  @!P3 IMAD.MOV.U32 R14, RZ, RZ, R10 ;  /* 0x000000ffff0eb224 */ /* 0x000fca00078e000a */
[----:B------:R-:W4:Y:S04]  /*21810*/  @!P3 LDG.E.U16 R19, desc[UR10][R14.64] ;  /* 0x0000000a0e13b981 */ /* 0x000f28000c1e1500 */
[----:B--2---:R0:W-:Y:S04]  /*21820*/  STL [R1+0x17fc], R13 ;  /* 0x0017fc0d01007387 */ /* 0x0041e80000100800 */
[----:B------:R-:W2:Y:S04]  /*21830*/  LDL R18, [R1+0x544] ;  /* 0x0005440001127983 */ /* 0x000ea80000100800 */
[----:B------:R-:W2:Y:S04]  /*21840*/  LDL R16, [R1+0x548] ;  /* 0x0005480001107983 */ /* 0x000ea80000100800 */
[----:B---3--:R-:W-:Y:S04]  /*21850*/  STL [R1+0x1800], R17 ;  /* 0x0018001101007387 */ /* 0x008fe80000100800 */
[----:B0-----:R-:W3:Y:S04]  /*21860*/  LDL R13, [R1+0x524] ;  /* 0x00052400010d7983 */ /* 0x001ee80000100800 */
[----:B------:R-:W3:Y:S04]  /*21870*/  LDL R12, [R1+0x528] ;  /* 0x00052800010c7983 */ /* 0x000ee80000100800 */
[----:B----4-:R-:W-:Y:S04]  /*21880*/  STL [R1+0x1804], R19 ;  /* 0x0018041301007387 */ /* 0x010fe80000100800 */
[----:B------:R-:W4:Y:S04]  /*21890*/  LDL R11, [R1+0x504] ;  /* 0x00050400010b7983 */ /* 0x000f280000100800 */
[----:B------:R-:W4:Y:S01]  /*218a0*/  LDL R10, [R1+0x508] ;  /* 0x00050800010a7983 */ /* 0x000f220000100800 */
[----:B------:R-:W-:-:S02]  /*218b0*/  @!P3 IMAD.MOV.U32 R14, RZ, RZ, R0 ;  /* 0x000000ffff0eb224 */ /* 0x000fc400078e0000 */
[----:B------:R-:W-:Y:S01]  /*218c0*/  @!P3 IMAD.MOV.U32 R15, RZ, RZ, R9 ;  /* 0x000000ffff0fb224 */ /* 0x000fe200078e0009 */
[----:B------:R-:W4:Y:S04]  /*218d0*/  LDL R0, [R1+0x4e8] ;  /* 0x0004e80001007983 */ /* 0x000f280000100800 */
[----:B------:R-:W4:Y:S04]  /*218e0*/  LDL R9, [R1+0x4e4] ;  /* 0x0004e40001097983 */ /* 0x000f280000100800 */
[----:B------:R0:W-:Y:S04]  /*218f0*/  STS.U16 [R22+UR5+0x8900], R21 ;  /* 0x0089001516007988 */ /* 0x0001e80008000405 */
[----:B------:R1:W-:Y:S01]  /*21900*/  STS.U16 [R22+UR5+0x8d00], R23 ;  /* 0x008d001716007988 */ /* 0x0003e20008000405 */
[----:B0-----:R-:W-:-:S02]  /*21910*/  PRMT R21, RZ, 0x7610, R21 ;  /* 0x00007610ff157816 */ /* 0x001fc40000000015 */
[----:B-1----:R-:W-:-:S04]  /*21920*/  PRMT R23, RZ, 0x7610, R23 ;  /* 0x00007610ff177816 */ /* 0x002fc80000000017 */
[----:B------:R2:W4:Y:S04]  /*21930*/  @!P3 LDG.E.U16 R21, desc[UR10][R14.64] ;  /* 0x0000000a0e15b981 */ /* 0x000528000c1e1500 */
[----:B------:R0:W-:Y:S01]  /*21940*/  STS.U16 [R22+UR5+0x9100], R25 ;  /* 0x0091001916007988 */ /* 0x0001e20008000405 */
[----:B--2---:R-:W-:Y:S02]  /*21950*/  @!P3 IMAD.MOV.U32 R14, RZ, RZ, R16 ;  /* 0x000000ffff0eb224 */ /* 0x004fe400078e0010 */
[----:B------:R-:W-:Y:S01]  /*21960*/  @!P3 IMAD.MOV.U32 R15, RZ, RZ, R18 ;  /* 0x000000ffff0fb224 */ /* 0x000fe200078e0012 */
[----:B0-----:R-:W-:-:S04]  /*21970*/  PRMT R25, RZ, 0x7610, R25 ;  /* 0x00007610ff197816 */ /* 0x001fc80000000019 */
[----:B------:R3:W2:Y:S01]  /*21980*/  @!P3 LDG.E.U16 R23, desc[UR10][R14.64] ;  /* 0x0000000a0e17b981 */ /* 0x0006a2000c1e1500 */
[----:B------:R-:W-:Y:S01]  /*21990*/  PRMT R27, RZ, 0x7610, R27 ;  /* 0x00007610ff1b7816 */ /* 0x000fe2000000001b */
[----:B---3--:R-:W-:Y:S02]  /*219a0*/  @!P3 IMAD.MOV.U32 R14, RZ, RZ, R12 ;  /* 0x000000ffff0eb224 */ /* 0x008fe400078e000c */
[----:B------:R-:W-:-:S05]  /*219b0*/  @!P3 IMAD.MOV.U32 R15, RZ, RZ, R13 ;  /* 0x000000ffff0fb224 */ /* 0x000fca00078e000d */
[----:B------:R4:W3:Y:S02]  /*219c0*/  @!P3 LDG.E.U16 R25, desc[UR10][R14.64] ;  /* 0x0000000a0e19b981 */ /* 0x0008e4000c1e1500 */
[----:B----4-:R-:W-:Y:S02]  /*219d0*/  @!P3 IMAD.MOV.U32 R15, RZ, RZ, R11 ;  /* 0x000000ffff0fb224 */ /* 0x010fe400078e000b */
[----:B------:R-:W-:-:S05]  /*219e0*/  @!P3 IMAD.MOV.U32 R14, RZ, RZ, R10 ;  /* 0x000000ffff0eb224 */ /* 0x000fca00078e000a */
[----:B------:R0:W4:Y:S01]  /*219f0*/  @!P3 LDG.E.U16 R27, desc[UR10][R14.64] ;  /* 0x0000000a0e1bb981 */ /* 0x000122000c1e1500 */
[----:B------:R-:W-:Y:S01]  /*21a00*/  PRMT R29, RZ, 0x7610, R29 ;  /* 0x00007610ff1d7816 */ /* 0x000fe2000000001d */
[----:B0-----:R-:W-:Y:S02]  /*21a10*/  @!P3 IMAD.MOV.U32 R14, RZ, RZ, R0 ;  /* 0x000000ffff0eb224 */ /* 0x001fe400078e0000 */
[----:B------:R-:W-:-:S05]  /*21a20*/  @!P3 IMAD.MOV.U32 R15, RZ, RZ, R9 ;  /* 0x000000ffff0fb224 */ /* 0x000fca00078e0009 */
[----:B------:R-:W4:Y:S04]  /*21a30*/  @!P3 LDG.E.U16 R29, desc[UR10][R14.64] ;  /* 0x0000000a0e1db981 */ /* 0x000f28000c1e1500 */
[----:B------:R-:W-:Y:S04]  /*21a40*/  STL [R1+0x1808], R21 ;  /* 0x0018081501007387 */ /* 0x000fe80000100800 */
[----:B------:R-:W-:Y:S04]  /*21a50*/  STS.U16 [R22+UR5+0x9500], R26 ;  /* 0x0095001a16007988 */ /* 0x000fe80008000405 */
[----:B------:R-:W-:Y:S04]  /*21a60*/  STS.U16 [R22+UR5+0x9900], R28 ;  /* 0x0099001c16007988 */ /* 0x000fe80008000405 */
[----:B--2---:R-:W-:Y:S04]  /*21a70*/  STL [R1+0x180c], R23 ;  /* 0x00180c1701007387 */ /* 0x004fe80000100800 */
[----:B---3--:R-:W-:Y:S04]  /*21a80*/  STL [R1+0x1810], R25 ;  /* 0x0018101901007387 */ /* 0x008fe80000100800 */
[----:B----4-:R0:W-:Y:S04]  /*21a90*/  STL [R1+0x1814], R27 ;  /* 0x0018141b01007387 */ /* 0x0101e80000100800 */
[----:B0-----:R-:W2:Y:S04]  /*21aa0*/  LDL.LU R27, [R1+0x11c] ;  /* 0x00011c00011b7983 */ /* 0x001ea80000300800 */
[----:B------:R-:W3:Y:S04]  /*21ab0*/  LDL.LU R25, [R1+0x10c] ;  /* 0x00010c0001197983 */ /* 0x000ee80000300800 */
[----:B------:R-:W4:Y:S04]  /*21ac0*/  LDL.LU R23, [R1+0xfc] ;  /* 0x0000fc0001177983 */ /* 0x000f280000300800 */
        /* <DEDUP_REMOVED lines=50> */
[----:B--2---:R-:W-:Y:S04]  /*21df0*/  STS.U16 [R22+UR5+0x9d00], R27 ;  /* 0x009d001b16007988 */ /* 0x004fe80008000405 */
[----:B---3--:R-:W-:Y:S04]  /*21e00*/  STS.U16 [R22+UR5+0xa100], R25 ;  /* 0x00a1001916007988 */ /* 0x008fe80008000405 */
[----:B----4-:R-:W-:Y:S04]  /*21e10*/  STS.U16 [R22+UR5+0xa500], R23 ;  /* 0x00a5001716007988 */ /* 0x010fe80008000405 */
[----:B------:R0:W-:Y:S04]  /*21e20*/  STS.U16 [R22+UR5+0xa900], R24 ;  /* 0x00a9001816007988 */ /* 0x0001e80008000405 */
[----:B------:R1:W-:Y:S04]  /*21e30*/  STS.U16 [R22+UR5+0xad00], R26 ;  /* 0x00ad001a16007988 */ /* 0x0003e80008000405 */
[----:B------:R2:W-:Y:S04]  /*21e40*/  STS.U16 [R22+UR5+0xb100], R28 ;  /* 0x00b1001c16007988 */ /* 0x0005e80008000405 */
[----:B------:R3:W-:Y:S04]  /*21e50*/  STS.U16 [R22+UR5+0xb500], R0 ;  /* 0x00b5000016007988 */ /* 0x0007e80008000405 */
[----:B------:R-:W-:Y:S04]  /*21e60*/  STS.U16 [R22+UR5+0xb900], R21 ;  /* 0x00b9001516007988 */ /* 0x000fe80008000405 */
[----:B------:R-:W-:Y:S04]  /*21e70*/  STS.U16 [R22+UR5+0xbd00], R19 ;  /* 0x00bd001316007988 */ /* 0x000fe80008000405 */
[----:B------:R-:W-:Y:S04]  /*21e80*/  STS.U16 [R22+UR5+0xc100], R17 ;  /* 0x00c1001116007988 */ /* 0x000fe80008000405 */
[----:B0-----:R-:W4:Y:S04]  /*21e90*/  LDL.LU R24, [R1+0x8c] ;  /* 0x00008c0001187983 */ /* 0x001f280000300800 */
[----:B------:R-:W-:Y:S04]  /*21ea0*/  STS.U16 [R22+UR5+0xc500], R13 ;  /* 0x00c5000d16007988 */ /* 0x000fe80008000405 */
[----:B-1----:R-:W4:Y:S04]  /*21eb0*/  LDL.LU R26, [R1+0x88] ;  /* 0x00008800011a7983 */ /* 0x002f280000300800 */
[----:B------:R-:W-:Y:S04]  /*21ec0*/  STS.U16 [R22+UR5+0xc900], R12 ;  /* 0x00c9000c16007988 */ /* 0x000fe80008000405 */
[----:B--2---:R-:W2:Y:S04]  /*21ed0*/  LDL.LU R28, [R1+0x84] ;  /* 0x00008400011c7983 */ /* 0x004ea80000300800 */
[----:B------:R-:W-:Y:S04]  /*21ee0*/  STS.U16 [R22+UR5+0xcd00], R11 ;  /* 0x00cd000b16007988 */ /* 0x000fe80008000405 */
[----:B---3--:R-:W3:Y:S04]  /*21ef0*/  LDL.LU R0, [R1+0x80] ;  /* 0x0000800001007983 */ /* 0x008ee80000300800 */
[----:B------:R-:W-:Y:S04]  /*21f00*/  STS.U16 [R22+UR5+0xd100], R10 ;  /* 0x00d1000a16007988 */ /* 0x000fe80008000405 */
[----:B------:R-:W4:Y:S04]  /*21f10*/  LDL R14, [R1+0xc28] ;  /* 0x000c2800010e7983 */ /* 0x000f280000100800 */
[----:B------:R-:W-:Y:S04]  /*21f20*/  STS.U16 [R22+UR5+0xd500], R9 ;  /* 0x00d5000916007988 */ /* 0x000fe80008000405 */
[----:B------:R-:W-:Y:S04]  /*21f30*/  STS.U16 [R22+UR5+0xd900], R16 ;  /* 0x00d9001016007988 */ /* 0x000fe80008000405 */
[----:B------:R-:W-:Y:S04]  /*21f40*/  STL [R1+0x173c], R8 ;  /* 0x00173c0801007387 */ /* 0x000fe80000100800 */
        /* <DEDUP_REMOVED lines=13> */
[----:B------:R0:W-:Y:S04]  /*22020*/  STL [R1+0x1830], R4 ;  /* 0x0018300401007387 */ /* 0x0001e80000100800 */
[----:B0-----:R-:W2:Y:S04]  /*22030*/  LDL.LU R4, [R1+0x70] ;  /* 0x0000700001047983 */ /* 0x001ea80000300800 */
[----:B--2---:R0:W-:Y:S04]  /*22040*/  STL [R1+0x1834], R4 ;  /* 0x0018340401007387 */ /* 0x0041e80000100800 */
[----:B0-----:R-:W2:Y:S04]  /*22050*/  LDL.LU R4, [R1+0x74] ;  /* 0x0000740001047983 */ /* 0x001ea80000300800 */
[----:B--2---:R0:W-:Y:S04]  /*22060*/  STL [R1+0x1838], R4 ;  /* 0x0018380401007387 */ /* 0x0041e80000100800 */
[----:B0-----:R-:W2:Y:S04]  /*22070*/  LDL.LU R4, [R1+0x78] ;  /* 0x0000780001047983 */ /* 0x001ea80000300800 */
[----:B------:R-:W-:Y:S04]  /*22080*/  STS.U16 [R22+UR5+0xf900], R3 ;  /* 0x00f9000316007988 */ /* 0x000fe80008000405 */
[----:B--2---:R0:W-:Y:S04]  /*22090*/  STL [R1+0x183c], R4 ;  /* 0x00183c0401007387 */ /* 0x0041e80000100800 */
[----:B0-----:R-:W2:Y:S04]  /*220a0*/  LDL.LU R4, [R1+0x7c] ;  /* 0x00007c0001047983 */ /* 0x001ea80000300800 */
[----:B------:R-:W2:Y:S04]  /*220b0*/  LDL.LU R5, [R1+0x6c] ;  /* 0x00006c0001057983 */ /* 0x000ea80000300800 */
        /* <DEDUP_REMOVED lines=18> */
[----:B------:R0:W-:Y:S04]  /*221e0*/  STS.U16 [R22+UR5+0xfd00], R2 ;  /* 0x00fd000216007988 */ /* 0x0001e80008000405 */
[----:B------:R-:W2:Y:S04]  /*221f0*/  LDL.LU R20, [R1+0x20] ;  /* 0x0000200001147983 */ /* 0x000ea80000300800 */
[----:B----4-:R1:W-:Y:S04]  /*22200*/  STS.U16 [R14+UR5+0x200], R24 ;  /* 0x000200180e007988 */ /* 0x0103e80008000405 */
[----:B0-----:R-:W4:Y:S04]  /*22210*/  LDL.LU R22, [R1+0x1c] ;  /* 0x00001c0001167983 */ /* 0x001f280000300800 */
[----:B------:R0:W-:Y:S04]  /*22220*/  STS.U16 [R14+UR5+0x600], R26 ;  /* 0x0006001a0e007988 */ /* 0x0001e80008000405 */
[----:B-1----:R-:W4:Y:S04]  /*22230*/  LDL.LU R24, [R1+0x18] ;  /* 0x0000180001187983 */ /* 0x002f280000300800 */
[----:B------:R1:W-:Y:S04]  /*22240*/  STS.U16 [R14+UR5+0xa00], R28 ;  /* 0x000a001c0e007988 */ /* 0x0003e80008000405 */
[----:B0-----:R-:W4:Y:S04]  /*22250*/  LDL.LU R26, [R1+0x14] ;  /* 0x00001400011a7983 */ /* 0x001f280000300800 */
[----:B---3--:R0:W-:Y:S04]  /*22260*/  STS.U16 [R14+UR5+0xe00], R0 ;  /* 0x000e00000e007988 */ /* 0x0081e80008000405 */
[----:B-1----:R-:W3:Y:S04]  /*22270*/  LDL.LU R28, [R1+0x10] ;  /* 0x00001000011c7983 */ /* 0x002ee80000300800 */
[----:B0-----:R-:W3:Y:S04]  /*22280*/  LDL.LU R0, [R1+0xc] ;  /* 0x00000c0001007983 */ /* 0x001ee80000300800 */
[----:B------:R-:W3:Y:S04]  /*22290*/  LDL.LU R2, [R1+0x8] ;  /* 0x0000080001027983 */ /* 0x000ee80000300800 */
[----:B------:R-:W3:Y:S04]  /*222a0*/  LDL.LU R3, [R1+0x4] ;  /* 0x0000040001037983 */ /* 0x000ee80000300800 */
[----:B--2---:R0:W-:Y:S04]  /*222b0*/  STS.U16 [R14+UR5+0x1200], R4 ;  /* 0x001200040e007988 */ /* 0x0041e80008000405 */
[----:B0-----:R-:W2:Y:S04]  /*222c0*/  LDL.LU R4, [R1+0x183c] ;  /* 0x00183c0001047983 */ /* 0x001ea80000300800 */
[----:B--2---:R0:W-:Y:S04]  /*222d0*/  STS.U16 [R14+UR5+0x1600], R4 ;  /* 0x001600040e007988 */ /* 0x0041e80008000405 */
[----:B0-----:R-:W2:Y:S04]  /*222e0*/  LDL.LU R4, [R1+0x1838] ;  /* 0x0018380001047983 */ /* 0x001ea80000300800 */
[----:B--2---:R0:W-:Y:S04]  /*222f0*/  STS.U16 [R14+UR5+0x1a00], R4 ;  /* 0x001a00040e007988 */ /* 0x0041e80008000405 */
[----:B0-----:R-:W2:Y:S04]  /*22300*/  LDL.LU R4, [R1+0x1834] ;  /* 0x0018340001047983 */ /* 0x001ea80000300800 */
[----:B--2---:R0:W-:Y:S04]  /*22310*/  STS.U16 [R14+UR5+0x1e00], R4 ;  /* 0x001e00040e007988 */ /* 0x0041e80008000405 */
[----:B------:R1:W-:Y:S04]  /*22320*/  STS.U16 [R14+UR5+0x2200], R5 ;  /* 0x002200050e007988 */ /* 0x0003e80008000405 */
[----:B------:R2:W-:Y:S04]  /*22330*/  STS.U16 [R14+UR5+0x2600], R6 ;  /* 0x002600060e007988 */ /* 0x0005e80008000405 */
[----:B0-----:R-:W3:Y:S04]  /*22340*/  LDL.LU R4, [R1+0x1830] ;  /* 0x0018300001047983 */ /* 0x001ee80000300800 */
[----:B-1----:R-:W3:Y:S04]  /*22350*/  LDL.LU R5, [R1+0x182c] ;  /* 0x00182c0001057983 */ /* 0x002ee80000300800 */
[----:B------:R0:W-:Y:S04]  /*22360*/  STS.U16 [R14+UR5+0x2a00], R7 ;  /* 0x002a00070e007988 */ /* 0x0001e80008000405 */
[----:B--2---:R-:W2:Y:S04]  /*22370*/  LDL.LU R6, [R1+0x1828] ;  /* 0x0018280001067983 */ /* 0x004ea80000300800 */
[----:B------:R1:W-:Y:S04]  /*22380*/  STS.U16 [R14+UR5+0x2e00], R8 ;  /* 0x002e00080e007988 */ /* 0x0003e80008000405 */
[----:B0-----:R-:W2:Y:S04]  /*22390*/  LDL.LU R7, [R1+0x1824] ;  /* 0x0018240001077983 */ /* 0x001ea80000300800 */
[----:B------:R0:W-:Y:S04]  /*223a0*/  STS.U16 [R14+UR5+0x3200], R15 ;  /* 0x0032000f0e007988 */ /* 0x0001e80008000405 */
[----:B-1----:R-:W2:Y:S04]  /*223b0*/  LDL.LU R8, [R1+0x1820] ;  /* 0x0018200001087983 */ /* 0x002ea80000300800 */
        /* <DEDUP_REMOVED lines=30> */
[----:B----4-:R0:W-:Y:S04]  /*225a0*/  STS.U16 [R14+UR5+0x7200], R22 ;  /* 0x007200160e007988 */ /* 0x0101e80008000405 */
[----:B-1----:R-:W4:Y:S04]  /*225b0*/  LDL.LU R20, [R1+0x17e0] ;  /* 0x0017e00001147983 */ /* 0x002f280000300800 */
[----:B------:R1:W-:Y:S04]  /*225c0*/  STS.U16 [R14+UR5+0x7600], R24 ;  /* 0x007600180e007988 */ /* 0x0003e80008000405 */
[----:B0-----:R-:W4:Y:S04]  /*225d0*/  LDL.LU R22, [R1+0x17dc] ;  /* 0x0017dc0001167983 */ /* 0x001f280000300800 */
[----:B------:R0:W-:Y:S04]  /*225e0*/  STS.U16 [R14+UR5+0x7a00], R26 ;  /* 0x007a001a0e007988 */ /* 0x0001e80008000405 */
[----:B-1----:R-:W4:Y:S04]  /*225f0*/  LDL.LU R24, [R1+0x17d8] ;  /* 0x0017d80001187983 */ /* 0x002f280000300800 */
[----:B---3--:R1:W-:Y:S04]  /*22600*/  STS.U16 [R14+UR5+0x7e00], R28 ;  /* 0x007e001c0e007988 */ /* 0x0083e80008000405 */
[----:B0-----:R-:W3:Y:S04]  /*22610*/  LDL.LU R26, [R1+0x17d4] ;  /* 0x0017d400011a7983 */ /* 0x001ee80000300800 */
[----:B------:R0:W-:Y:S04]  /*22620*/  STS.U16 [R14+UR5+0x8200], R0 ;  /* 0x008200000e007988 */ /* 0x0001e80008000405 */
[----:B-1----:R-:W3:Y:S04]  /*22630*/  LDL.LU R28, [R1+0x17d0] ;  /* 0x0017d000011c7983 */ /* 0x002ee80000300800 */
[----:B------:R1:W-:Y:S04]  /*22640*/  STS.U16 [R14+UR5+0x8600], R2 ;  /* 0x008600020e007988 */ /* 0x0003e80008000405 */
[----:B0-----:R-:W3:Y:S04]  /*22650*/  LDL.LU R0, [R1+0x17cc] ;  /* 0x0017cc0001007983 */ /* 0x001ee80000300800 */
[----:B------:R0:W-:Y:S04]  /*22660*/  STS.U16 [R14+UR5+0x8a00], R3 ;  /* 0x008a00030e007988 */ /* 0x0001e80008000405 */
[----:B-1----:R-:W3:Y:S04]  /*22670*/  LDL R2, [R1+0xb8c] ;  /* 0x000b8c0001027983 */ /* 0x002ee80000100800 */
[----:B0-----:R-:W3:Y:S01]  /*22680*/  LDL R3, [R1+0x434] ;  /* 0x0004340001037983 */ /* 0x001ee20000100800 */
[----:B--2---:R-:W-:-:S06]  /*22690*/  PRMT R8, RZ, 0x7610, R8 ;  /* 0x00007610ff087816 */ /* 0x004fcc0000000008 */
[----:B---3--:R-:W2:Y:S04]  /*226a0*/  @!P3 LDG.E.U16 R8, desc[UR10][R2.64] ;  /* 0x0000000a0208b981 */ /* 0x008ea8000c1e1500 */
[----:B------:R0:W-:Y:S04]  /*226b0*/  STS.U16 [R14+UR5+0x8e00], R0 ;  /* 0x008e00000e007988 */ /* 0x0001e80008000405 */
[----:B------:R-:W-:Y:S04]  /*226c0*/  STS.U16 [R14+UR5+0x9200], R28 ;  /* 0x0092001c0e007988 */ /* 0x000fe80008000405 */
[----:B------:R-:W-:Y:S04]  /*226d0*/  STS.U16 [R14+UR5+0x9600], R26 ;  /* 0x0096001a0e007988 */ /* 0x000fe80008000405 */
[----:B----4-:R-:W-:Y:S04]  /*226e0*/  STS.U16 [R14+UR5+0x9a00], R24 ;  /* 0x009a00180e007988 */ /* 0x010fe80008000405 */
        /* <DEDUP_REMOVED lines=15> */
[----:B0-----:R-:W3:Y:S04]  /*227e0*/  LDL.LU R0, [R1+0xbfc] ;  /* 0x000bfc0001007983 */ /* 0x001ee80000300800 */
[----:B------:R0:W-:Y:S04]  /*227f0*/  STS.U16 [R14+UR5+0xda00], R29 ;  /* 0x00da001d0e007988 */ /* 0x0001e80008000405 */
[----:B0-----:R-:W4:Y:S04]  /*22800*/  LDL.LU R14, [R1+0x17c8] ;  /* 0x0017c800010e7983 */ /* 0x001f280000300800 */
        /* <DEDUP_REMOVED lines=179> */
[----:B------:R0:W4:Y:S04]  /*23340*/  @!P3 LDG.E.U16 R13, desc[UR10][R2.64] ;  /* 0x0000000a020db981 */ /* 0x000128000c1e1500 */
[----:B------:R-:W0:Y:S04]  /*23350*/  LDL R2, [R1+0x8fc] ;  /* 0x0008fc0001027983 */ /* 0x000e280000100800 */
[----:B------:R-:W0:Y:S01]  /*23360*/  LDL R3, [R1+0x900] ;  /* 0x0009000001037983 */ /* 0x000e220000100800 */
[----:B--2---:R-:W-:Y:S02]  /*23370*/  PRMT R14, RZ, 0x7610, R14 ;  /* 0x00007610ff0e7816 */ /* 0x004fe4000000000e */
[----:B0-----:R-:W-:-:S04]  /*23380*/  @!P3 LOP3.LUT R3, R3, R2, RZ, 0x3c, !PT ;  /* 0x000000020303b212 */ /* 0x001fc800078e3cff */
[----:B------:R-:W-:-:S04]  /*23390*/  @!P3 LOP3.LUT R2, R3, R2, RZ, 0x3c, !PT ;  /* 0x000000020302b212 */ /* 0x000fc800078e3cff */
[----:B------:R-:W-:-:S05]  /*233a0*/  @!P3 LOP3.LUT R3, R3, R2, RZ, 0x3c, !PT ;  /* 0x000000020303b212 */ /* 0x000fca00078e3cff */
[----:B------:R-:W2:Y:S04]  /*233b0*/  @!P3 LDG.E.U16 R14, desc[UR10][R2.64] ;  /* 0x0000000a020eb981 */ /* 0x000ea8000c1e1500 */
[----:B----4-:R0:W-:Y:S04]  /*233c0*/  STL [R1+0x68], R13 ;  /* 0x0000680d01007387 */ /* 0x0101e80000100800 */
[----:B0-----:R-:W4:Y:S04]  /*233d0*/  LDL R13, [R1+0x860] ;  /* 0x00086000010d7983 */ /* 0x001f280000100800 */
[----:B--2---:R0:W-:Y:S04]  /*233e0*/  STL [R1+0x64], R14 ;  /* 0x0000640e01007387 */ /* 0x0041e80000100800 */
[----:B0-----:R-:W2:Y:S04]  /*233f0*/  LDL.LU R14, [R1+0x1774] ;  /* 0x00177400010e7983 */ /* 0x001ea80000300800 */
        /* <DEDUP_REMOVED lines=34> */
[----:B--2---:R-:W-:-:S03]  /*23620*/  PRMT R15, RZ, 0x7610, R15 ;  /* 0x00007610ff0f7816 */ /* 0x004fc6000000000f */
[----:B---3--:R0:W-:Y:S04]  /*23630*/  STL [R1+0x54], R14 ;  /* 0x0000540e01007387 */ /* 0x0081e80000100800 */
[----:B0-----:R-:W2:Y:S04]  /*23640*/  LDL.LU R14, [R1+0x1764] ;  /* 0x00176400010e7983 */ /* 0x001ea80000300800 */
[----:B------:R-:W3:Y:S01]  /*23650*/  LDL R3, [R1+0x85c] ;  /* 0x00085c0001037983 */ /* 0x000ee20000100800 */
[----:B----4-:R-:W-:-:S03]  /*23660*/  @!P3 IMAD.MOV.U32 R2, RZ, RZ, R13 ;  /* 0x000000ffff02b224 */ /* 0x010fc600078e000d */
[----:B------:R-:W4:Y:S04]  /*23670*/  LDL R13, [R1+0x7a0] ;  /* 0x0007a000010d7983 */ /* 0x000f280000100800 */
[----:B---3--:R-:W3:Y:S04]  /*23680*/  @!P3 LDG.E.U16 R15, desc[UR10][R2.64] ;  /* 0x0000000a020fb981 */ /* 0x008ee8000c1e1500 */
        /* <DEDUP_REMOVED lines=48> */
[----:B----4-:R-:W-:-:S03]  /*23990*/  @!P3 IMAD.MOV.U32 R2, RZ, RZ, R13 ;  /* 0x000000ffff02b224 */ /* 0x010fc600078e000d */
[----:B------:R-:W4:Y:S01]  /*239a0*/  LDL R13, [R1+0x700] ;  /* 0x00070000010d7983 */ /* 0x000f220000100800 */
[----:B--2---:R-:W-:-:S06]  /*239b0*/  PRMT R14, RZ, 0x7610, R14 ;  /* 0x00007610ff0e7816 */ /* 0x004fcc000000000e */
[----:B---3--:R-:W2:Y:S04]  /*239c0*/  @!P3 LDG.E.U16 R14, desc[UR10][R2.64] ;  /* 0x0000000a020eb981 */ /* 0x008ea8000c1e1500 */
        /* <DEDUP_REMOVED lines=12> */
[----:B------:R-:W2:Y:S02]  /*23a90*/  LDL R3, [R1+0x760] ;  /* 0x0007600001037983 */ /* 0x000ea40000100800 */
[----:B--2---:R-:W-:-:S02]  /*23aa0*/  @!P3 LOP3.LUT R3, R3, R2, RZ, 0x3c, !PT ;  /* 0x000000020303b212 */ /* 0x004fc400078e3cff */
[----:B---3--:R-:W-:Y:S02]  /*23ab0*/  PRMT R15, RZ, 0x7610, R15 ;  /* 0x00007610ff0f7816 */ /* 0x008fe4000000000f */
        /* <DEDUP_REMOVED lines=8> */
[----:B------:R-:W-:Y:S01]  /*23b40*/  @!P3 LOP3.LUT R3, R3, R2, RZ, 0x3c, !PT ;  /* 0x000000020303b212 */ /* 0x000fe200078e3cff */
[----:B--2---:R0:W-:Y:S04]  /*23b50*/  STL [R1+0x30], R15 ;  /* 0x0000300f01007387 */ /* 0x0041e80000100800 */
[----:B------:R1:W2:Y:S01]  /*23b60*/  @!P3 LDG.E.U16 R14, desc[UR10][R2.64] ;  /* 0x0000000a020eb981 */ /* 0x0002a2000c1e1500 */
[----:B------:R-:W-:-:S03]  /*23b70*/  PRMT R8, RZ, 0x7610, R8 ;  /* 0x00007610ff087816 */ /* 0x000fc60000000008 */
[----:B0-----:R-:W3:Y:S04]  /*23b80*/  LDL R15, [R1+0x6c0] ;  /* 0x0006c000010f7983 */ /* 0x001ee80000100800 */
        /* <DEDUP_REMOVED lines=10> */
[----:B------:R-:W2:Y:S01]  /*23c30*/  LDL R3, [R1+0x6fc] ;  /* 0x0006fc0001037983 */ /* 0x000ea20000100800 */
[----:B----4-:R-:W-:-:S03]  /*23c40*/  @!P3 IMAD.MOV.U32 R2, RZ, RZ, R13 ;  /* 0x000000ffff02b224 */ /* 0x010fc600078e000d */
[----:B------:R-:W4:Y:S01]  /*23c50*/  LDL R13, [R1+0x680] ;  /* 0x00068000010d7983 */ /* 0x000f220000100800 */
[----:B---3--:R-:W-:-:S06]  /*23c60*/  PRMT R8, RZ, 0x7610, R8 ;  /* 0x00007610ff087816 */ /* 0x008fcc0000000008 */
[----:B--2---:R-:W2:Y:S04]  /*23c70*/  @!P3 LDG.E.U16 R8, desc[UR10][R2.64] ;  /* 0x0000000a0208b981 */ /* 0x004ea8000c1e1500 */
        /* <DEDUP_REMOVED lines=9> */
[----:B------:R-:W2:Y:S01]  /*23d10*/  LDL R3, [R1+0x6bc] ;  /* 0x0006bc0001037983 */ /* 0x000ea20000100800 */
[----:B------:R-:W-:Y:S01]  /*23d20*/  PRMT R7, RZ, 0x7610, R7 ;  /* 0x00007610ff077816 */ /* 0x000fe20000000007 */
[----:B0-----:R-:W-:Y:S02]  /*23d30*/  @!P3 IMAD.MOV.U32 R2, RZ, RZ, R15 ;  /* 0x000000ffff02b224 */ /* 0x001fe400078e000f */
[----:B---3--:R0:W-:Y:S01]  /*23d40*/  STL [R1+0x20], R12 ;  /* 0x0000200c01007387 */ /* 0x0081e20000100800 */
[----:B------:R-:W-:-:S03]  /*23d50*/  PRMT R11, RZ, 0x7610, R11 ;  /* 0x00007610ff0b7816 */ /* 0x000fc6000000000b */
[----:B------:R-:W3:Y:S04]  /*23d60*/  LDL R15, [R1+0x63c] ;  /* 0x00063c00010f7983 */ /* 0x000ee80000100800 */
[----:B--2---:R1:W2:Y:S04]  /*23d70*/  @!P3 LDG.E.U16 R7, desc[UR10][R2.64] ;  /* 0x0000000a0207b981 */ /* 0x0042a8000c1e1500 */
[----:B0-----:R-:W3:Y:S04]  /*23d80*/  LDL R12, [R1+0x660] ;  /* 0x00066000010c7983 */ /* 0x001ee80000100800 */
[----:B------:R-:W3:Y:S01]  /*23d90*/  LDL R3, [R1+0x69c] ;  /* 0x00069c0001037983 */ /* 0x000ee20000100800 */
[----:B-1----:R-:W-:-:S03]  /*23da0*/  @!P3 IMAD.MOV.U32 R2, RZ, RZ, R14 ;  /* 0x000000ffff02b224 */ /* 0x002fc600078e000e */
[----:B--2---:R0:W-:Y:S01]  /*23db0*/  STL [R1+0x1c], R7 ;  /* 0x00001c0701007387 */ /* 0x0041e20000100800 */
[----:B------:R-:W-:-:S03]  /*23dc0*/  PRMT R9, RZ, 0x7610, R9 ;  /* 0x00007610ff097816 */ /* 0x000fc60000000009 */
[----:B------:R-:W2:Y:S04]  /*23dd0*/  LDL R14, [R1+0x61c] ;  /* 0x00061c00010e7983 */ /* 0x000ea80000100800 */
[----:B---3--:R4:W3:Y:S04]  /*23de0*/  @!P3 LDG.E.U16 R11, desc[UR10][R2.64] ;  /* 0x0000000a020bb981 */ /* 0x0088e8000c1e1500 */
[----:B0-----:R-:W2:Y:S04]  /*23df0*/  LDL R7, [R1+0x640] ;  /* 0x0006400001077983 */ /* 0x001ea80000100800 */
[----:B------:R-:W2:Y:S01]  /*23e00*/  LDL R3, [R1+0x67c] ;  /* 0x00067c0001037983 */ /* 0x000ea20000100800 */
[----:B----4-:R-:W-:-:S03]  /*23e10*/  @!P3 IMAD.MOV.U32 R2, RZ, RZ, R13 ;  /* 0x000000ffff02b224 */ /* 0x010fc600078e000d */
[----:B---3--:R0:W-:Y:S01]  /*23e20*/  STL [R1+0x18], R11 ;  /* 0x0000180b01007387 */ /* 0x0081e20000100800 */
[----:B------:R-:W-:Y:S02]  /*23e30*/  PRMT R4, RZ, 0x7610, R4 ;  /* 0x00007610ff047816 */ /* 0x000fe40000000004 */
[----:B------:R-:W-:Y:S02]  /*23e40*/  PRMT R6, RZ, 0x7610, R6 ;  /* 0x00007610ff067816 */ /* 0x000fe40000000006 */
[----:B------:R-:W-:Y:S01]  /*23e50*/  PRMT R10, RZ, 0x7610, R10 ;  /* 0x00007610ff0a7816 */ /* 0x000fe2000000000a */
[----:B------:R-:W3:Y:S04]  /*23e60*/  LDL R13, [R1+0x5fc] ;  /* 0x0005fc00010d7983 */ /* 0x000ee80000100800 */
[----:B--2---:R1:W2:Y:S04]  /*23e70*/  @!P3 LDG.E.U16 R9, desc[UR10][R2.64] ;  /* 0x0000000a0209b981 */ /* 0x0042a8000c1e1500 */
[----:B0-----:R-:W4:Y:S04]  /*23e80*/  LDL R11, [R1+0x620] ;  /* 0x00062000010b7983 */ /* 0x001f280000100800 */
[----:B------:R-:W2:Y:S01]  /*23e90*/  LDL R3, [R1+0x65c] ;  /* 0x00065c0001037983 */ /* 0x000ea20000100800 */
[----:B-1----:R-:W-:-:S05]  /*23ea0*/  @!P3 IMAD.MOV.U32 R2, RZ, RZ, R12 ;  /* 0x000000ffff02b224 */ /* 0x002fca00078e000c */
[----:B--2---:R0:W2:Y:S02]  /*23eb0*/  @!P3 LDG.E.U16 R4, desc[UR10][R2.64] ;  /* 0x0000000a0204b981 */ /* 0x0040a4000c1e1500 */
[----:B0-----:R-:W-:Y:S02]  /*23ec0*/  @!P3 IMAD.MOV.U32 R2, RZ, RZ, R7 ;  /* 0x000000ffff02b224 */ /* 0x001fe400078e0007 */
[----:B------:R-:W-:-:S05]  /*23ed0*/  @!P3 IMAD.MOV.U32 R3, RZ, RZ, R15 ;  /* 0x000000ffff03b224 */ /* 0x000fca00078e000f */
[----:B------:R4:W3:Y:S04]  /*23ee0*/  @!P3 LDG.E.U16 R6, desc[UR10][R2.64] ;  /* 0x0000000a0206b981 */ /* 0x0008e8000c1e1500 */
[----:B------:R0:W-:Y:S04]  /*23ef0*/  STL [R1+0x14], R9 ;  /* 0x0000140901007387 */ /* 0x0001e80000100800 */
[----:B------:R-:W3:Y:S01]  /*23f00*/  LDL R12, [R1+0x5dc] ;  /* 0x0005dc00010c7983 */ /* 0x000ee20000100800 */
[----:B----4-:R-:W-:Y:S02]  /*23f10*/  @!P3 IMAD.MOV.U32 R2, RZ, RZ, R11 ;  /* 0x000000ffff02b224 */ /* 0x010fe400078e000b */
[----:B------:R-:W-:Y:S01]  /*23f20*/  @!P3 IMAD.MOV.U32 R3, RZ, RZ, R14 ;  /* 0x000000ffff03b224 */ /* 0x000fe200078e000e */
[----:B0-----:R-:W4:Y:S04]  /*23f30*/  LDL R9, [R1+0x600] ;  /* 0x0006000001097983 */ /* 0x001f280000100800 */
[----:B------:R0:W4:Y:S04]  /*23f40*/  @!P3 LDG.E.U16 R10, desc[UR10][R2.64] ;  /* 0x0000000a020ab981 */ /* 0x000128000c1e1500 */
[----:B--2---:R1:W-:Y:S04]  /*23f50*/  STL [R1+0x10], R4 ;  /* 0x0000100401007387 */ /* 0x0043e80000100800 */
[----:B------:R-:W2:Y:S04]  /*23f60*/  LDL R7, [R1+0x5bc] ;  /* 0x0005bc0001077983 */ /* 0x000ea80000100800 */
[----:B-1----:R-:W2:Y:S01]  /*23f70*/  LDL R4, [R1+0x5e0] ;  /* 0x0005e00001047983 */ /* 0x002ea20000100800 */
[----:B------:R-:W-:-:S03]  /*23f80*/  PRMT R8, RZ, 0x7610, R8 ;  /* 0x00007610ff087816 */ /* 0x000fc60000000008 */
[----:B---3--:R1:W-:Y:S04]  /*23f90*/  STL [R1+0xc], R6 ;  /* 0x00000c0601007387 */ /* 0x0083e80000100800 */
[----:B------:R-:W3:Y:S01]  /*23fa0*/  LDL R11, [R1+0x59c] ;  /* 0x00059c00010b7983 */ /* 0x000ee20000100800 */
[----:B0-----:R-:W-:-:S03]  /*23fb0*/  @!P3 IMAD.MOV.U32 R3, RZ, RZ, R13 ;  /* 0x000000ffff03b224 */ /* 0x001fc600078e000d */
[----:B-1----:R-:W3:Y:S01]  /*23fc0*/  LDL R6, [R1+0x5c0] ;  /* 0x0005c00001067983 */ /* 0x002ee20000100800 */
[----:B----4-:R-:W-:-:S03]  /*23fd0*/  @!P3 IMAD.MOV.U32 R2, RZ, RZ, R9 ;  /* 0x000000ffff02b224 */ /* 0x010fc600078e0009 */
[----:B------:R0:W-:Y:S04]  /*23fe0*/  STL [R1+0x8], R10 ;  /* 0x0000080a01007387 */ /* 0x0001e80000100800 */
[----:B------:R1:W4:Y:S01]  /*23ff0*/  @!P3 LDG.E.U16 R8, desc[UR10][R2.64] ;  /* 0x0000000a0208b981 */ /* 0x000322000c1e1500 */
[----:B------:R-:W-:Y:S02]  /*24000*/  PRMT R5, RZ, 0x7610, R5 ;  /* 0x00007610ff057816 */ /* 0x000fe40000000005 */
[----:B------:R-:W-:Y:S02]  /*24010*/  PRMT R28, RZ, 0x7610, R28 ;  /* 0x00007610ff1c7816 */ /* 0x000fe4000000001c */
[----:B------:R-:W-:Y:S01]  /*24020*/  PRMT R26, RZ, 0x7610, R26 ;  /* 0x00007610ff1a7816 */ /* 0x000fe2000000001a */
[----:B------:R-:W4:Y:S04]  /*24030*/  LDL R9, [R1+0x57c] ;  /* 0x00057c0001097983 */ /* 0x000f280000100800 */
[----:B0-----:R-:W4:Y:S01]  /*24040*/  LDL R10, [R1+0x5a0] ;  /* 0x0005a000010a7983 */ /* 0x001f220000100800 */
[----:B-1----:R-:W-:-:S02]  /*24050*/  @!P3 IMAD.MOV.U32 R3, RZ, RZ, R12 ;  /* 0x000000ffff03b224 */ /* 0x002fc400078e000c */
[----:B--2---:R-:W-:-:S05]  /*24060*/  @!P3 IMAD.MOV.U32 R2, RZ, RZ, R4 ;  /* 0x000000ffff02b224 */ /* 0x004fca00078e0004 */
[----:B------:R0:W2:Y:S02]  /*24070*/  @!P3 LDG.E.U16 R5, desc[UR10][R2.64] ;  /* 0x0000000a0205b981 */ /* 0x0000a4000c1e1500 */
[----:B0-----:R-:W-:Y:S02]  /*24080*/  @!P3 IMAD.MOV.U32 R3, RZ, RZ, R7 ;  /* 0x000000ffff03b224 */ /* 0x001fe400078e0007 */
[----:B---3--:R-:W-:-:S05]  /*24090*/  @!P3 IMAD.MOV.U32 R2, RZ, RZ, R6 ;  /* 0x000000ffff02b224 */ /* 0x008fca00078e0006 */
[----:B------:R0:W3:Y:S04]  /*240a0*/  @!P3 LDG.E.U16 R28, desc[UR10][R2.64] ;  /* 0x0000000a021cb981 */ /* 0x0000e8000c1e1500 */
[----:B----4-:R1:W-:Y:S04]  /*240b0*/  STL [R1+0x4], R8 ;  /* 0x0000040801007387 */ /* 0x0103e80000100800 */
[----:B------:R-:W4:Y:S01]  /*240c0*/  LDL R4, [R1+0x560] ;  /* 0x0005600001047983 */ /* 0x000f220000100800 */
[----:B0-----:R-:W-:Y:S02]  /*240d0*/  @!P3 IMAD.MOV.U32 R3, RZ, RZ, R11 ;  /* 0x000000ffff03b224 */ /* 0x001fe400078e000b */
[----:B------:R-:W-:Y:S01]  /*240e0*/  @!P3 IMAD.MOV.U32 R2, RZ, RZ, R10 ;  /* 0x000000ffff02b224 */ /* 0x000fe200078e000a */
[----:B-1----:R-:W4:Y:S04]  /*240f0*/  LDL R8, [R1+0x580] ;  /* 0x0005800001087983 */ /* 0x002f280000100800 */
[----:B------:R0:W4:Y:S04]  /*24100*/  @!P3 LDG.E.U16 R26, desc[UR10][R2.64] ;  /* 0x0000000a021ab981 */ /* 0x000128000c1e1500 */
[----:B--2---:R1:W-:Y:S04]  /*24110*/  STL [R1], R5 ;  /* 0x0000000501007387 */ /* 0x0043e80000100800 */
[----:B------:R-:W2:Y:S04]  /*24120*/  LDL R7, [R1+0x53c] ;  /* 0x00053c0001077983 */ /* 0x000ea80000100800 */
[----:B------:R-:W2:Y:S04]  /*24130*/  LDL R6, [R1+0x540] ;  /* 0x0005400001067983 */ /* 0x000ea80000100800 */
[----:B-1----:R-:W2:Y:S01]  /*24140*/  LDL R5, [R1+0x55c] ;  /* 0x00055c0001057983 */ /* 0x002ea20000100800 */
[----:B0-----:R-:W-:-:S03]  /*24150*/  @!P3 IMAD.MOV.U32 R3, RZ, RZ, R9 ;  /* 0x000000ffff03b224 */ /* 0x001fc600078e0009 */
[----:B---3--:R-:W-:Y:S01]  /*24160*/  STL [R1+0x16f0], R28 ;  /* 0x0016f01c01007387 */ /* 0x008fe20000100800 */
[----:B------:R-:W-:Y:S01]  /*24170*/  PRMT R24, RZ, 0x7610, R24 ;  /* 0x00007610ff187816 */ /* 0x000fe20000000018 */
[----:B----4-:R-:W-:Y:S02]  /*24180*/  @!P3 IMAD.MOV.U32 R2, RZ, RZ, R8 ;  /* 0x000000ffff02b224 */ /* 0x010fe400078e0008 */
[----:B------:R-:W-:Y:S04]  /*24190*/  STL [R1+0x16f4], R26 ;  /* 0x0016f41a01007387 */ /* 0x000fe80000100800 */
[----:B------:R-:W3:Y:S04]  /*241a0*/  LDL R9, [R1+0x51c] ;  /* 0x00051c0001097983 */ /* 0x000ee80000100800 */
[----:B------:R-:W4:Y:S04]  /*241b0*/  LDL R8, [R1+0x520] ;  /* 0x0005200001087983 */ /* 0x000f280000100800 */
[----:B------:R0:W3:Y:S01]  /*241c0*/  @!P3 LDG.E.U16 R24, desc[UR10][R2.64] ;  /* 0x0000000a0218b981 */ /* 0x0000e2000c1e1500 */
[----:B------:R-:W-:Y:S01]  /*241d0*/  PRMT R22, RZ, 0x7610, R22 ;  /* 0x00007610ff167816 */ /* 0x000fe20000000016 */
[----:B0-----:R-:W-:Y:S01]  /*241e0*/  @!P3 IMAD.MOV.U32 R2, RZ, RZ, R4 ;  /* 0x000000ffff02b224 */ /* 0x001fe200078e0004 */
[----:B------:R-:W-:Y:S01]  /*241f0*/  PRMT R20, RZ, 0x7610, R20 ;  /* 0x00007610ff147816 */ /* 0x000fe20000000014 */
[----:B--2---:R-:W-:-:S05]  /*24200*/  @!P3 IMAD.MOV.U32 R3, RZ, RZ, R5 ;  /* 0x000000ffff03b224 */ /* 0x004fca00078e0005 */
[----:B------:R0:W2:Y:S02]  /*24210*/  @!P3 LDG.E.U16 R22, desc[UR10][R2.64] ;  /* 0x0000000a0216b981 */ /* 0x0000a4000c1e1500 */
[----:B0-----:R-:W-:Y:S02]  /*24220*/  @!P3 IMAD.MOV.U32 R2, RZ, RZ, R6 ;  /* 0x000000ffff02b224 */ /* 0x001fe400078e0006 */
[----:B------:R-:W-:-:S05]  /*24230*/  @!P3 IMAD.MOV.U32 R3, RZ, RZ, R7 ;  /* 0x000000ffff03b224 */ /* 0x000fca00078e0007 */
[----:B------:R4:W2:Y:S01]  /*24240*/  @!P3 LDG.E.U16 R20, desc[UR10][R2.64] ;  /* 0x0000000a0214b981 */ /* 0x0008a2000c1e1500 */
[----:B------:R-:W-:Y:S01]  /*24250*/  PRMT R18, RZ, 0x7610, R18 ;  /* 0x00007610ff127816 */ /* 0x000fe20000000012 */
[----:B----4-:R-:W-:Y:S02]  /*24260*/  @!P3 IMAD.MOV.U32 R2, RZ, RZ, R8 ;  /* 0x000000ffff02b224 */ /* 0x010fe400078e0008 */
[----:B---3--:R-:W-:-:S05]  /*24270*/  @!P3 IMAD.MOV.U32 R3, RZ, RZ, R9 ;  /* 0x000000ffff03b224 */ /* 0x008fca00078e0009 */
[----:B------:R0:W3:Y:S04]  /*24280*/  @!P3 LDG.E.U16 R18, desc[UR10][R2.64] ;  /* 0x0000000a0212b981 */ /* 0x0000e8000c1e1500 */
[----:B------:R-:W-:Y:S04]  /*24290*/  STL [R1+0x16f8], R24 ;  /* 0x0016f81801007387 */ /* 0x000fe80000100800 */
[----:B------:R-:W4:Y:S04]  /*242a0*/  LDL R5, [R1+0x4c4] ;  /* 0x0004c40001057983 */ /* 0x000f280000100800 */
[----:B------:R-:W4:Y:S04]  /*242b0*/  LDL R4, [R1+0x4c8] ;  /* 0x0004c80001047983 */ /* 0x000f280000100800 */
[----:B--2---:R-:W-:Y:S04]  /*242c0*/  STL [R1+0x16fc], R22 ;  /* 0x0016fc1601007387 */ /* 0x004fe80000100800 */
[----:B------:R-:W2:Y:S04]  /*242d0*/  LDL R11, [R1+0x4a4] ;  /* 0x0004a400010b7983 */ /* 0x000ea80000100800 */
[----:B------:R-:W2:Y:S04]  /*242e0*/  LDL R10, [R1+0x4a8] ;  /* 0x0004a800010a7983 */ /* 0x000ea80000100800 */
[----:B------:R-:W2:Y:S04]  /*242f0*/  LDL R7, [R1+0x484] ;  /* 0x0004840001077983 */ /* 0x000ea80000100800 */
[----:B------:R-:W2:Y:S04]  /*24300*/  LDL R6, [R1+0x488] ;  /* 0x0004880001067983 */ /* 0x000ea80000100800 */
[----:B------:R1:W-:Y:S04]  /*24310*/  STL [R1+0x1700], R20 ;  /* 0x0017001401007387 */ /* 0x0003e80000100800 */
[----:B------:R-:W2:Y:S04]  /*24320*/  LDL R13, [R1+0x464] ;  /* 0x00046400010d7983 */ /* 0x000ea80000100800 */
[----:B------:R-:W2:Y:S01]  /*24330*/  LDL R12, [R1+0x468] ;  /* 0x00046800010c7983 */ /* 0x000ea20000100800 */
[----:B0-----:R-:W-:-:S02]  /*24340*/  PRMT R2, RZ, 0x7610, R2 ;  /* 0x00007610ff027816 */ /* 0x001fc40000000002 */
[----:B------:R-:W-:Y:S01]  /*24350*/  PRMT R3, RZ, 0x7610, R3 ;  /* 0x00007610ff037816 */ /* 0x000fe20000000003 */
[----:B---3--:R0:W-:Y:S04]  /*24360*/  STL [R1+0x1704], R18 ;  /* 0x0017041201007387 */ /* 0x0081e80000100800 */
[----:B------:R-:W3:Y:S04]  /*24370*/  LDL R9, [R1+0x450] ;  /* 0x0004500001097983 */ /* 0x000ee80000100800 */
[----:B------:R-:W3:Y:S04]  /*24380*/  LDL R8, [R1+0xbb0] ;  /* 0x000bb00001087983 */ /* 0x000ee80000100800 */
[----:B-1----:R-:W3:Y:S04]  /*24390*/  LDL R20, [R1+0x440] ;  /* 0x0004400001147983 */ /* 0x002ee80000100800 */
[----:B----4-:R2:W4:Y:S04]  /*243a0*/  @!P3 LDG.E.U16 R2, desc[UR10][R4.64] ;  /* 0x0000000a0402b981 */ /* 0x010528000c1e1500 */
[----:B------:R-:W3:Y:S04]  /*243b0*/  LDL R15, [R1+0xbd4] ;  /* 0x000bd400010f7983 */ /* 0x000ee80000100800 */
[----:B------:R-:W3:Y:S04]  /*243c0*/  LDL R14, [R1+0xc18] ;  /* 0x000c1800010e7983 */ /* 0x000ee80000100800 */
[----:B------:R-:W3:Y:S04]  /*243d0*/  LDL R28, [R1+0x4fc] ;  /* 0x0004fc00011c7983 */ /* 0x000ee80000100800 */
[----:B0-----:R-:W3:Y:S04]  /*243e0*/  LDL R18, [R1+0xbd0] ;  /* 0x000bd00001127983 */ /* 0x001ee80000100800 */
[----:B------:R-:W3:Y:S04]  /*243f0*/  LDL R26, [R1+0x500] ;  /* 0x00050000011a7983 */ /* 0x000ee80000100800 */
[----:B------:R-:W4:Y:S04]  /*24400*/  LDL R24, [R1+0x4dc] ;  /* 0x0004dc0001187983 */ /* 0x000f280000100800 */
[----:B------:R-:W4:Y:S01]  /*24410*/  LDL R22, [R1+0x4e0] ;  /* 0x0004e00001167983 */ /* 0x000f220000100800 */
[----:B--2---:R-:W-:-:S02]  /*24420*/  @!P3 IMAD.MOV.U32 R5, RZ, RZ, R11 ;  /* 0x000000ffff05b224 */ /* 0x004fc400078e000b */
[----:B------:R-:W-:Y:S01]  /*24430*/  @!P3 IMAD.MOV.U32 R4, RZ, RZ, R10 ;  /* 0x000000ffff04b224 */ /* 0x000fe200078e000a */
[----:B------:R-:W2:Y:S04]  /*24440*/  LDL R11, [R1+0xbb4] ;  /* 0x000bb400010b7983 */ /* 0x000ea80000100800 */
[----:B------:R-:W2:Y:S04]  /*24450*/  LDL R10, [R1+0xbf0] ;  /* 0x000bf000010a7983 */ /* 0x000ea80000100800 */
[----:B------:R0:W4:Y:S02]  /*24460*/  @!P3 LDG.E.U16 R3, desc[UR10][R4.64] ;  /* 0x0000000a0403b981 */ /* 0x000124000c1e1500 */
[----:B0-----:R-:W-:-:S06]  /*24470*/  PRMT R4, RZ, 0x7610, R4 ;  /* 0x00007610ff047816 */ /* 0x001fcc0000000004 */
[----:B------:R0:W4:Y:S02]  /*24480*/  @!P3 LDG.E.U16 R4, desc[UR10][R6.64] ;  /* 0x0000000a0604b981 */ /* 0x000124000c1e1500 */
[----:B0-----:R-:W-:Y:S02]  /*24490*/  @!P3 IMAD.MOV.U32 R6, RZ, RZ, R12 ;  /* 0x000000ffff06b224 */ /* 0x001fe400078e000c */
[----:B------:R-:W-:Y:S01]  /*244a0*/  @!P3 IMAD.MOV.U32 R7, RZ, RZ, R13 ;  /* 0x000000ffff07b224 */ /* 0x000fe200078e000d */
[----:B------:R-:W4:Y:S04]  /*244b0*/  LDL R12, [R1+0xc08] ;  /* 0x000c0800010c7983 */ /* 0x000f280000100800 */
[----:B------:R-:W4:Y:S01]  /*244c0*/  LDL R13, [R1+0xbf4] ;  /* 0x000bf400010d7983 */ /* 0x000f220000100800 */
[----:B------:R-:W-:-:S06]  /*244d0*/  PRMT R5, RZ, 0x7610, R5 ;  /* 0x00007610ff057816 */ /* 0x000fcc0000000005 */
[----:B------:R0:W4:Y:S02]  /*244e0*/  @!P3 LDG.E.U16 R5, desc[UR10][R6.64] ;  /* 0x0000000a0605b981 */ /* 0x000124000c1e1500 */
[----:B0-----:R-:W-:Y:S02]  /*244f0*/  PRMT R6, RZ, 0x7610, R6 ;  /* 0x00007610ff067816 */ /* 0x001fe40000000006 */
[----:B------:R-:W-:-:S04]  /*24500*/  PRMT R7, RZ, 0x7610, R7 ;  /* 0x00007610ff077816 */ /* 0x000fc80000000007 */
[----:B---3--:R0:W3:Y:S02]  /*24510*/  @!P3 LDG.E.U16 R6, desc[UR10][R8.64] ;  /* 0x0000000a0806b981 */ /* 0x0080e4000c1e1500 */
[----:B0-----:R-:W-:Y:S02]  /*24520*/  @!P3 IMAD.MOV.U32 R8, RZ, RZ, R18 ;  /* 0x000000ffff08b224 */ /* 0x001fe400078e0012 */
[----:B------:R-:W-:Y:S01]  /*24530*/  @!P3 IMAD.MOV.U32 R9, RZ, RZ, R20 ;  /* 0x000000ffff09b224 */ /* 0x000fe200078e0014 */
[----:B------:R-:W-:Y:S01]  /*24540*/  PRMT R16, RZ, 0x7610, R16 ;  /* 0x00007610ff107816 */ /* 0x000fe20000000010 */
[----:B------:R-:W3:Y:S04]  /*24550*/  LDL R20, [R1+0x49c] ;  /* 0x00049c0001147983 */ /* 0x000ee80000100800 */
[----:B------:R0:W3:Y:S04]  /*24560*/  @!P3 LDG.E.U16 R7, desc[UR10][R8.64] ;  /* 0x0000000a0807b981 */ /* 0x0000e8000c1e1500 */
[----:B------:R-:W3:Y:S01]  /*24570*/  LDL R18, [R1+0x4a0] ;  /* 0x0004a00001127983 */ /* 0x000ee20000100800 */
[----:B0-----:R-:W-:-:S02]  /*24580*/  PRMT R8, RZ, 0x7610, R8 ;  /* 0x00007610ff087816 */ /* 0x001fc40000000008 */
[----:B------:R-:W-:-:S04]  /*24590*/  PRMT R9, RZ, 0x7610, R9 ;  /* 0x00007610ff097816 */ /* 0x000fc80000000009 */
[----:B--2---:R0:W2:Y:S02]  /*245a0*/  @!P3 LDG.E.U16 R8, desc[UR10][R10.64] ;  /* 0x0000000a0a08b981 */ /* 0x0040a4000c1e1500 */
[----:B0-----:R-:W-:Y:S02]  /*245b0*/  @!P3 IMAD.MOV.U32 R10, RZ, RZ, R14 ;  /* 0x000000ffff0ab224 */ /* 0x001fe400078e000e */
[----:B------:R-:W-:Y:S01]  /*245c0*/  @!P3 IMAD.MOV.U32 R11, RZ, RZ, R15 ;  /* 0x000000ffff0bb224 */ /* 0x000fe200078e000f */
[----:B------:R-:W2:Y:S04]  /*245d0*/  LDL R14, [R1+0x4c0] ;  /* 0x0004c000010e7983 */ /* 0x000ea80000100800 */
[----:B------:R-:W2:Y:S04]  /*245e0*/  LDL R15, [R1+0x4bc] ;  /* 0x0004bc00010f7983 */ /* 0x000ea80000100800 */
[----:B------:R0:W3:Y:S02]  /*245f0*/  @!P3 LDG.E.U16 R9, desc[UR10][R10.64] ;  /* 0x0000000a0a09b981 */ /* 0x0000e4000c1e1500 */
[----:B0-----:R-:W-:-:S06]  /*24600*/  PRMT R10, RZ, 0x7610, R10 ;  /* 0x00007610ff0a7816 */ /* 0x001fcc000000000a */
[----:B----4-:R0:W4:Y:S02]  /*24610*/  @!P3 LDG.E.U16 R10, desc[UR10][R12.64] ;  /* 0x0000000a0c0ab981 */ /* 0x010124000c1e1500 */
[----:B0-----:R-:W-:Y:S02]  /*24620*/  @!P3 IMAD.MOV.U32 R12, RZ, RZ, R26 ;  /* 0x000000ffff0cb224 */ /* 0x001fe400078e001a */
[----:B------:R-:W-:-:S05]  /*24630*/  @!P3 IMAD.MOV.U32 R13, RZ, RZ, R28 ;  /* 0x000000ffff0db224 */ /* 0x000fca00078e001c */
[----:B------:R0:W4:Y:S01]  /*24640*/  @!P3 LDG.E.U16 R16, desc[UR10][R12.64] ;  /* 0x0000000a0c10b981 */ /* 0x000122000c1e1500 */
[----:B------:R-:W-:Y:S01]  /*24650*/  PRMT R11, RZ, 0x7610, R11 ;  /* 0x00007610ff0b7816 */ /* 0x000fe2000000000b */
[----:B0-----:R-:W-:Y:S02]  /*24660*/  @!P3 IMAD.MOV.U32 R12, RZ, RZ, R22 ;  /* 0x000000ffff0cb224 */ /* 0x001fe400078e0016 */
[----:B------:R-:W-:-:S05]  /*24670*/  @!P3 IMAD.MOV.U32 R13, RZ, RZ, R24 ;  /* 0x000000ffff0db224 */ /* 0x000fca00078e0018 */
[----:B------:R0:W4:Y:S02]  /*24680*/  @!P3 LDG.E.U16 R11, desc[UR10][R12.64] ;  /* 0x0000000a0c0bb981 */ /* 0x000124000c1e1500 */
[----:B0-----:R-:W-:Y:S02]  /*24690*/  PRMT R12, RZ, 0x7610, R12 ;  /* 0x00007610ff0c7816 */ /* 0x001fe4000000000c */
[----:B------:R-:W-:-:S04]  /*246a0*/  PRMT R13, RZ, 0x7610, R13 ;  /* 0x00007610ff0d7816 */ /* 0x000fc8000000000d */
[----:B--2---:R3:W2:Y:S02]  /*246b0*/  @!P3 LDG.E.U16 R12, desc[UR10][R14.64] ;  /* 0x0000000a0e0cb981 */ /* 0x0046a4000c1e1500 */
[----:B---3--:R-:W-:Y:S02]  /*246c0*/  @!P3 IMAD.MOV.U32 R14, RZ, RZ, R18 ;  /* 0x000000ffff0eb224 */ /* 0x008fe400078e0012 */
[----:B------:R-:W-:-:S05]  /*246d0*/  @!P3 IMAD.MOV.U32 R15, RZ, RZ, R20 ;  /* 0x000000ffff0fb224 */ /* 0x000fca00078e0014 */
[----:B------:R-:W3:Y:S04]  /*246e0*/  @!P3 LDG.E.U16 R13, desc[UR10][R14.64] ;  /* 0x0000000a0e0db981 */ /* 0x000ee8000c1e1500 */
[----:B----4-:R0:W-:Y:S04]  /*246f0*/  STL [R1+0x1708], R16 ;  /* 0x0017081001007387 */ /* 0x0101e80000100800 */
[----:B0-----:R-:W4:Y:S04]  /*24700*/  LDL R16, [R1+0x480] ;  /* 0x0004800001107983 */ /* 0x001f280000100800 */
[----:B------:R0:W-:Y:S04]  /*24710*/  STL [R1+0x170c], R11 ;  /* 0x00170c0b01007387 */ /* 0x0001e80000100800 */
[----:B------:R-:W4:Y:S04]  /*24720*/  LDL R28, [R1+0x45c] ;  /* 0x00045c00011c7983 */ /* 0x000f280000100800 */
[----:B------:R-:W4:Y:S04]  /*24730*/  LDL R26, [R1+0x460] ;  /* 0x00046000011a7983 */ /* 0x000f280000100800 */
[----:B0-----:R-:W4:Y:S04]  /*24740*/  LDL R11, [R1+0x47c] ;  /* 0x00047c00010b7983 */ /* 0x001f280000100800 */
[----:B--2---:R0:W-:Y:S04]  /*24750*/  STL [R1+0x1710], R12 ;  /* 0x0017100c01007387 */ /* 0x0041e80000100800 */
[----:B------:R-:W2:Y:S04]  /*24760*/  LDL R24, [R1+0x44c] ;  /* 0x00044c0001187983 */ /* 0x000ea80000100800 */
[----:B------:R-:W2:Y:S04]  /*24770*/  LDL R22, [R1+0xbb8] ;  /* 0x000bb80001167983 */ /* 0x000ea80000100800 */
[----:B------:R-:W2:Y:S04]  /*24780*/  LDL R20, [R1+0xb9c] ;  /* 0x000b9c0001147983 */ /* 0x000ea80000100800 */
[----:B------:R-:W2:Y:S04]  /*24790*/  LDL R18, [R1+0xbd8] ;  /* 0x000bd80001127983 */ /* 0x000ea80000100800 */
[----:B---3--:R1:W-:Y:S01]  /*247a0*/  STL [R1+0x1714], R13 ;  /* 0x0017140d01007387 */ /* 0x0083e20000100800 */
[----:B------:R-:W-:-:S02]  /*247b0*/  PRMT R17, RZ, 0x7610, R17 ;  /* 0x00007610ff117816 */ /* 0x000fc40000000011 */
[----:B------:R-:W-:Y:S02]  /*247c0*/  PRMT R19, RZ, 0x7610, R19 ;  /* 0x00007610ff137816 */ /* 0x000fe40000000013 */
[----:B------:R-:W-:Y:S02]  /*247d0*/  PRMT R21, RZ, 0x7610, R21 ;  /* 0x00007610ff157816 */ /* 0x000fe40000000015 */
[----:B------:R-:W-:Y:S02]  /*247e0*/  PRMT R23, RZ, 0x7610, R23 ;  /* 0x00007610ff177816 */ /* 0x000fe40000000017 */
[----:B------:R-:W-:Y:S01]  /*247f0*/  PRMT R25, RZ, 0x7610, R25 ;  /* 0x00007610ff197816 */ /* 0x000fe20000000019 */
[----:B0-----:R-:W3:Y:S04]  /*24800*/  LDL R12, [R1+0xbdc] ;  /* 0x000bdc00010c7983 */ /* 0x001ee80000100800 */
[----:B-1----:R-:W3:Y:S01]  /*24810*/  LDL R13, [R1+0xbf8] ;  /* 0x000bf800010d7983 */ /* 0x002ee20000100800 */
[----:B----4-:R-:W-:-:S03]  /*24820*/  @!P3 IMAD.MOV.U32 R14, RZ, RZ, R16 ;  /* 0x000000ffff0eb224 */ /* 0x010fc600078e0010 */
[----:B------:R-:W4:Y:S01]  /*24830*/  LDL R16, [R1+0xbbc] ;  /* 0x000bbc0001107983 */ /* 0x000f220000100800 */
[----:B------:R-:W-:-:S03]  /*24840*/  @!P3 IMAD.MOV.U32 R15, RZ, RZ, R11 ;  /* 0x000000ffff0fb224 */ /* 0x000fc600078e000b */
[----:B------:R-:W4:Y:S04]  /*24850*/  LDL R11, [R1+0xc14] ;  /* 0x000c1400010b7983 */ /* 0x000f280000100800 */
[----:B------:R0:W4:Y:S02]  /*24860*/  @!P3 LDG.E.U16 R17, desc[UR10][R14.64] ;  /* 0x0000000a0e11b981 */ /* 0x000124000c1e1500 */
[----:B0-----:R-:W-:Y:S02]  /*24870*/  @!P3 IMAD.MOV.U32 R14, RZ, RZ, R26 ;  /* 0x000000ffff0eb224 */ /* 0x001fe400078e001a */
[----:B------:R-:W-:-:S05]  /*24880*/  @!P3 IMAD.MOV.U32 R15, RZ, RZ, R28 ;  /* 0x000000ffff0fb224 */ /* 0x000fca00078e001c */
[----:B------:R2:W4:Y:S02]  /*24890*/  @!P3 LDG.E.U16 R19, desc[UR10][R14.64] ;  /* 0x0000000a0e13b981 */ /* 0x000524000c1e1500 */
[----:B--2---:R-:W-:Y:S02]  /*248a0*/  @!P3 IMAD.MOV.U32 R15, RZ, RZ, R24 ;  /* 0x000000ffff0fb224 */ /* 0x004fe400078e0018 */
[----:B------:R-:W-:-:S05]  /*248b0*/  @!P3 IMAD.MOV.U32 R14, RZ, RZ, R22 ;  /* 0x000000ffff0eb224 */ /* 0x000fca00078e0016 */
[----:B------:R0:W2:Y:S02]  /*248c0*/  @!P3 LDG.E.U16 R21, desc[UR10][R14.64] ;  /* 0x0000000a0e15b981 */ /* 0x0000a4000c1e1500 */
[----:B0-----:R-:W-:Y:S02]  /*248d0*/  @!P3 IMAD.MOV.U32 R14, RZ, RZ, R18 ;  /* 0x000000ffff0eb224 */ /* 0x001fe400078e0012 */
[----:B------:R-:W-:-:S05]  /*248e0*/  @!P3 IMAD.MOV.U32 R15, RZ, RZ, R20 ;  /* 0x000000ffff0fb224 */ /* 0x000fca00078e0014 */
[----:B------:R3:W2:Y:S02]  /*248f0*/  @!P3 LDG.E.U16 R23, desc[UR10][R14.64] ;  /* 0x0000000a0e17b981 */ /* 0x0006a4000c1e1500 */
[----:B---3--:R-:W-:Y:S02]  /*24900*/  @!P3 IMAD.MOV.U32 R14, RZ, RZ, R13 ;  /* 0x000000ffff0eb224 */ /* 0x008fe400078e000d */
[----:B----4-:R-:W-:-:S05]  /*24910*/  @!P3 IMAD.MOV.U32 R15, RZ, RZ, R16 ;  /* 0x000000ffff0fb224 */ /* 0x010fca00078e0010 */
[----:B------:R0:W3:Y:S04]  /*24920*/  @!P3 LDG.E.U16 R25, desc[UR10][R14.64] ;  /* 0x0000000a0e19b981 */ /* 0x0000e8000c1e1500 */
[----:B------:R-:W-:Y:S01]  /*24930*/  STL [R1+0x1718], R17 ;  /* 0x0017181101007387 */ /* 0x000fe20000100800 */
[----:B0-----:R-:W-:Y:S02]  /*24940*/  @!P3 IMAD.MOV.U32 R15, RZ, RZ, R12 ;  /* 0x000000ffff0fb224 */ /* 0x001fe400078e000c */
[----:B------:R-:W-:Y:S01]  /*24950*/  @!P3 IMAD.MOV.U32 R14, RZ, RZ, R11 ;  /* 0x000000ffff0eb224 */ /* 0x000fe200078e000b */
[----:B------:R-:W-:-:S06]  /*24960*/  PRMT R27, RZ, 0x7610, R27 ;  /* 0x00007610ff1b7816 */ /* 0x000fcc000000001b */
[----:B------:R-:W4:Y:S04]  /*24970*/  @!P3 LDG.E.U16 R27, desc[UR10][R14.64] ;  /* 0x0000000a0e1bb981 */ /* 0x000f28000c1e1500 */
[----:B------:R-:W-:Y:S04]  /*24980*/  STL [R1+0x171c], R19 ;  /* 0x00171c1301007387 */ /* 0x000fe80000100800 */
[----:B--2---:R-:W-:Y:S04]  /*24990*/  STL [R1+0x1720], R21 ;  /* 0x0017201501007387 */ /* 0x004fe80000100800 */
[----:B------:R-:W-:Y:S04]  /*249a0*/  STL [R1+0x1724], R23 ;  /* 0x0017241701007387 */ /* 0x000fe80000100800 */
[----:B---3--:R0:W-:Y:S04]  /*249b0*/  STL [R1+0x1728], R25 ;  /* 0x0017281901007387 */ /* 0x0081e80000100800 */
[----:B0-----:R-:W2:Y:S04]  /*249c0*/  LDL.LU R25, [R1+0xb4] ;  /* 0x0000b40001197983 */ /* 0x001ea80000300800 */
[----:B------:R-:W3:Y:S04]  /*249d0*/  LDL.LU R23, [R1+0xb0] ;  /* 0x0000b00001177983 */ /* 0x000ee80000300800 */
        /* <DEDUP_REMOVED lines=13> */
[----:B------:R-:W2:Y:S01]  /*24ab0*/  LDL R15, [R1+0xc04] ;  /* 0x000c0400010f7983 */ /* 0x000ea20000100800 */
[----:B------:R-:W-:-:S03]  /*24ac0*/  PRMT R29, RZ, 0x7610, R29 ;  /* 0x00007610ff1d7816 */ /* 0x000fc6000000001d */
[----:B----4-:R0:W-:Y:S04]  /*24ad0*/  STL [R1+0x172c], R27 ;  /* 0x00172c1b01007387 */ /* 0x0101e80000100800 */
[----:B0-----:R-:W4:Y:S04]  /*24ae0*/  LDL.LU R27, [R1+0xb8] ;  /* 0x0000b800011b7983 */ /* 0x001f280000300800 */
[----:B------:R0:W-:Y:S01]  /*24af0*/  STL [R1+0xc78], R0 ;  /* 0x000c780001007387 */ /* 0x0001e20000100800 */
[----:B--2---:R-:W-:Y:S02]  /*24b00*/  @!P3 IMAD.MOV.U32 R14, RZ, RZ, R15 ;  /* 0x000000ffff0eb224 */ /* 0x004fe400078e000f */
[----:B------:R-:W-:-:S02]  /*24b10*/  @!P3 IMAD.MOV.U32 R15, RZ, RZ, R0 ;  /* 0x000000ffff0fb224 */ /* 0x000fc400078e0000 */
[----:B0-----:R-:W2:Y:S04]  /*24b20*/  LDL R0, [R1+0xc28] ;  /* 0x000c280001007983 */ /* 0x001ea80000100800 */
[----:B------:R-:W3:Y:S04]  /*24b30*/  @!P3 LDG.E.U16 R29, desc[UR10][R14.64] ;  /* 0x0000000a0e1db981 */ /* 0x000ee8000c1e1500 */
[----:B--2---:R0:W-:Y:S04]  /*24b40*/  STS.U16 [R0+UR5+0xde00], R2 ;  /* 0x00de000200007988 */ /* 0x0041e80008000405 */
[----:B---3--:R1:W-:Y:S04]  /*24b50*/  STL [R1+0x1730], R29 ;  /* 0x0017301d01007387 */ /* 0x0083e80000100800 */
[----:B0-----:R-:W4:Y:S04]  /*24b60*/  LDL R2, [R1+0xc24] ;  /* 0x000c240001027983 */ /* 0x001f280000100800 */
[----:B------:R-:W2:Y:S04]  /*24b70*/  LDL.LU R15, [R1+0x78] ;  /* 0x00007800010f7983 */ /* 0x000ea80000300800 */
[----:B-1----:R-:W3:Y:S04]  /*24b80*/  LDL.LU R29, [R1+0x6c] ;  /* 0x00006c00011d7983 */ /* 0x002ee80000300800 */
[----:B---3--:R0:W-:Y:S04]  /*24b90*/  STL [R1+0x1734], R29 ;  /* 0x0017341d01007387 */ /* 0x0081e80000100800 */
[----:B0-----:R-:W3:Y:S04]  /*24ba0*/  LDL.LU R29, [R1+0x70] ;  /* 0x00007000011d7983 */ /* 0x001ee80000300800 */
        /* <DEDUP_REMOVED lines=17> */
[----:B---3--:R0:W-:Y:S04]  /*24cc0*/  STL [R1+0x1738], R29 ;  /* 0x0017381d01007387 */ /* 0x0081e80000100800 */
[----:B0-----:R-:W3:Y:S04]  /*24cd0*/  LDL.LU R29, [R1+0x74] ;  /* 0x00007400011d7983 */ /* 0x001ee80000300800 */
        /* <DEDUP_REMOVED lines=8> */
[----:B------:R0:W-:Y:S04]  /*24d60*/  STS.U16 [R2+UR5+0x2700], R16 ;  /* 0x0027001002007988 */ /* 0x0001e80008000405 */
[----:B------:R-:W4:Y:S04]  /*24d70*/  LDL.LU R11, [R1+0x48] ;  /* 0x00004800010b7983 */ /* 0x000f280000300800 */
[----:B------:R1:W-:Y:S04]  /*24d80*/  STS.U16 [R2+UR5+0x2b00], R18 ;  /* 0x002b001202007988 */ /* 0x0003e80008000405 */
[----:B------:R0:W-:Y:S04]  /*24d90*/  STS.U16 [R2+UR5+0x2f00], R20 ;  /* 0x002f001402007988 */ /* 0x0001e80008000405 */
[----:B------:R0:W-:Y:S04]  /*24da0*/  STS.U16 [R2+UR5+0x3300], R22 ;  /* 0x0033001602007988 */ /* 0x0001e80008000405 */
[----:B------:R1:W-:Y:S04]  /*24db0*/  STS.U16 [R2+UR5+0x3700], R24 ;  /* 0x0037001802007988 */ /* 0x0003e80008000405 */
[----:B------:R2:W-:Y:S04]  /*24dc0*/  STS.U16 [R2+UR5+0x3b00], R26 ;  /* 0x003b001a02007988 */ /* 0x0005e80008000405 */
[----:B0-----:R-:W4:Y:S04]  /*24dd0*/  LDL.LU R16, [R1+0x44] ;  /* 0x0000440001107983 */ /* 0x001f280000300800 */
[----:B-1----:R-:W4:Y:S04]  /*24de0*/  LDL.LU R18, [R1+0x40] ;  /* 0x0000400001127983 */ /* 0x002f280000300800 */
[----:B------:R-:W4:Y:S04]  /*24df0*/  LDL.LU R20, [R1+0x3c] ;  /* 0x00003c0001147983 */ /* 0x000f280000300800 */
[----:B------:R-:W4:Y:S04]  /*24e00*/  LDL.LU R22, [R1+0x38] ;  /* 0x0000380001167983 */ /* 0x000f280000300800 */
[----:B------:R-:W4:Y:S04]  /*24e10*/  LDL.LU R24, [R1+0x34] ;  /* 0x0000340001187983 */ /* 0x000f280000300800 */
[----:B------:R0:W-:Y:S04]  /*24e20*/  STS.U16 [R2+UR5+0x3f00], R28 ;  /* 0x003f001c02007988 */ /* 0x0001e80008000405 */
[----:B--2---:R-:W2:Y:S04]  /*24e30*/  LDL.LU R26, [R1+0x30] ;  /* 0x00003000011a7983 */ /* 0x004ea80000300800 */
        /* <DEDUP_REMOVED lines=12> */
[----:B0-----:R-:W2:Y:S04]  /*24f00*/  LDL.LU R15, [R1] ;  /* 0x00000000010f7983 */ /* 0x001ea80000300800 */
[----:B---3--:R0:W-:Y:S04]  /*24f10*/  STS.U16 [R2+UR5+0x4700], R29 ;  /* 0x0047001d02007988 */ /* 0x0081e80008000405 */
[----:B0-----:R-:W3:Y:S04]  /*24f20*/  LDL.LU R29, [R1+0x1738] ;  /* 0x00173800011d7983 */ /* 0x001ee80000300800 */
[----:B---3--:R0:W-:Y:S04]  /*24f30*/  STS.U16 [R2+UR5+0x4b00], R29 ;  /* 0x004b001d02007988 */ /* 0x0081e80008000405 */
[----:B0-----:R-:W3:Y:S04]  /*24f40*/  LDL.LU R29, [R1+0x1734] ;  /* 0x00173400011d7983 */ /* 0x001ee80000300800 */
[----:B---3--:R0:W-:Y:S04]  /*24f50*/  STS.U16 [R2+UR5+0x4f00], R29 ;  /* 0x004f001d02007988 */ /* 0x0081e80008000405 */
[----:B----4-:R1:W-:Y:S04]  /*24f60*/  STS.U16 [R2+UR5+0x5300], R27 ;  /* 0x0053001b02007988 */ /* 0x0103e80008000405 */
[----:B------:R3:W-:Y:S04]  /*24f70*/  STS.U16 [R2+UR5+0x5700], R25 ;  /* 0x0057001902007988 */ /* 0x0007e80008000405 */
[----:B------:R4:W-:Y:S04]  /*24f80*/  STS.U16 [R2+UR5+0x5b00], R23 ;  /* 0x005b001702007988 */ /* 0x0009e80008000405 */
[----:B------:R1:W-:Y:S04]  /*24f90*/  STS.U16 [R2+UR5+0x5f00], R21 ;  /* 0x005f001502007988 */ /* 0x0003e80008000405 */
[----:B------:R2:W-:Y:S04]  /*24fa0*/  STS.U16 [R2+UR5+0x6300], R19 ;  /* 0x0063001302007988 */ /* 0x0005e80008000405 */
[----:B0-----:R-:W2:Y:S04]  /*24fb0*/  LDL.LU R29, [R1+0x1730] ;  /* 0x00173000011d7983 */ /* 0x001ea80000300800 */
[----:B-1----:R-:W2:Y:S04]  /*24fc0*/  LDL.LU R27, [R1+0x172c] ;  /* 0x00172c00011b7983 */ /* 0x002ea80000300800 */
[----:B---3--:R-:W3:Y:S04]  /*24fd0*/  LDL.LU R25, [R1+0x1728] ;  /* 0x0017280001197983 */ /* 0x008ee80000300800 */
[----:B----4-:R-:W4:Y:S04]  /*24fe0*/  LDL.LU R23, [R1+0x1724] ;  /* 0x0017240001177983 */ /* 0x010f280000300800 */
[----:B------:R-:W3:Y:S04]  /*24ff0*/  LDL.LU R21, [R1+0x1720] ;  /* 0x0017200001157983 */ /* 0x000ee80000300800 */
[----:B--2---:R-:W2:Y:S04]  /*25000*/  LDL.LU R19, [R1+0x171c] ;  /* 0x00171c0001137983 */ /* 0x004ea80000300800 */
[----:B------:R0:W-:Y:S04]  /*25010*/  STS.U16 [R2+UR5+0x6700], R17 ;  /* 0x0067001102007988 */ /* 0x0001e80008000405 */
[----:B------:R1:W-:Y:S04]  /*25020*/  STS.U16 [R2+UR5+0x6b00], R13 ;  /* 0x006b000d02007988 */ /* 0x0003e80008000405 */
[----:B------:R0:W-:Y:S04]  /*25030*/  STS.U16 [R2+UR5+0x6f00], R12 ;  /* 0x006f000c02007988 */ /* 0x0001e80008000405 */
[----:B------:R0:W-:Y:S04]  /*25040*/  STS.U16 [R2+UR5+0x7300], R11 ;  /* 0x0073000b02007988 */ /* 0x0001e80008000405 */
[----:B------:R1:W-:Y:S04]  /*25050*/  STS.U16 [R2+UR5+0x7700], R16 ;  /* 0x0077001002007988 */ /* 0x0003e80008000405 */
[----:B------:R1:W-:Y:S04]  /*25060*/  STS.U16 [R2+UR5+0x7b00], R18 ;  /* 0x007b001202007988 */ /* 0x0003e80008000405 */
[----:B0-----:R-:W2:Y:S04]  /*25070*/  LDL.LU R17, [R1+0x1718] ;  /* 0x0017180001117983 */ /* 0x001ea80000300800 */
[----:B-1----:R-:W2:Y:S04]  /*25080*/  LDL.LU R13, [R1+0x1714] ;  /* 0x00171400010d7983 */ /* 0x002ea80000300800 */
[----:B------:R-:W2:Y:S04]  /*25090*/  LDL.LU R12, [R1+0x1710] ;  /* 0x00171000010c7983 */ /* 0x000ea80000300800 */
[----:B------:R-:W2:Y:S04]  /*250a0*/  LDL.LU R11, [R1+0x170c] ;  /* 0x00170c00010b7983 */ /* 0x000ea80000300800 */
[----:B------:R-:W2:Y:S04]  /*250b0*/  LDL.LU R16, [R1+0x1708] ;  /* 0x0017080001107983 */ /* 0x000ea80000300800 */
[----:B------:R-:W2:Y:S04]  /*250c0*/  LDL.LU R18, [R1+0x1704] ;  /* 0x0017040001127983 */ /* 0x000ea80000300800 */
        /* <DEDUP_REMOVED lines=10> */
[----:B------:R-:W-:Y:S04]  /*25170*/  STS.U16 [R2+UR5+0x9300], R10 ;  /* 0x0093000a02007988 */ /* 0x000fe80008000405 */
[----:B------:R-:W-:Y:S04]  /*25180*/  STS.U16 [R2+UR5+0x9700], R9 ;  /* 0x0097000902007988 */ /* 0x000fe80008000405 */
[----:B------:R-:W-:Y:S04]  /*25190*/  STS.U16 [R2+UR5+0x9b00], R8 ;  /* 0x009b000802007988 */ /* 0x000fe80008000405 */
[----:B------:R-:W-:Y:S04]  /*251a0*/  STS.U16 [R2+UR5+0x9f00], R7 ;  /* 0x009f000702007988 */ /* 0x000fe80008000405 */
[----:B------:R-:W-:Y:S04]  /*251b0*/  STS.U16 [R2+UR5+0xa300], R6 ;  /* 0x00a3000602007988 */ /* 0x000fe80008000405 */
[----:B------:R-:W-:Y:S04]  /*251c0*/  STS.U16 [R2+UR5+0xa700], R5 ;  /* 0x00a7000502007988 */ /* 0x000fe80008000405 */
[----:B------:R0:W-:Y:S04]  /*251d0*/  STS.U16 [R2+UR5+0xab00], R0 ;  /* 0x00ab000002007988 */ /* 0x0001e80008000405 */
[----:B0-----:R-:W3:Y:S04]  /*251e0*/  LDL R0, [R1+0x2c8] ;  /* 0x0002c80001007983 */ /* 0x001ee80000100800 */
[----:B------:R-:W-:Y:S04]  /*251f0*/  STS.U16 [R2+UR5+0xaf00], R4 ;  /* 0x00af000402007988 */ /* 0x000fe80008000405 */
[----:B------:R-:W-:Y:S04]  /*25200*/  STS.U16 [R2+UR5+0xb300], R3 ;  /* 0x00b3000302007988 */ /* 0x000fe80008000405 */
[----:B------:R0:W-:Y:S04]  /*25210*/  STS.U16 [R2+UR5+0xb700], R14 ;  /* 0x00b7000e02007988 */ /* 0x0001e80008000405 */
[----:B------:R1:W-:Y:S01]  /*25220*/  STS.U16 [R2+UR5+0xbb00], R15 ;  /* 0x00bb000f02007988 */ /* 0x0003e20008000405 */
[----:B0-----:R-:W0:Y:S01]  /*25230*/  S2R R14, SR_TID.X ;  /* 0x00000000000e7919 */ /* 0x001e220000002100 */
[----:B-1----:R-:W1:Y:S02]  /*25240*/  S2R R15, SR_TID.X ;  /* 0x00000000000f7919 */ /* 0x002e640000002100 */
[----:B-1----:R-:W-:Y:S01]  /*25250*/  IMAD.SHL.U32 R3, R15, 0x2, RZ ;  /* 0x000000020f037824 */ /* 0x002fe200078e00ff */
[----:B0-----:R-:W-:-:S05]  /*25260*/  LOP3.LUT R15, R14, 0x7, RZ, 0xc0, !PT ;  /* 0x000000070e0f7812 */ /* 0x001fca00078ec0ff */
[----:B------:R-:W-:-:S05]  /*25270*/  IMAD.SHL.U32 R15, R15, 0x10, RZ ;  /* 0x000000100f0f7824 */ /* 0x000fca00078e00ff */
[----:B------:R-:W-:Y:S01]  /*25280*/  LOP3.LUT R15, R15, 0x30, R3, 0x78, !PT ;  /* 0x000000300f0f7812 */ /* 0x000fe200078e7803 */
[----:B--2---:R-:W-:Y:S04]  /*25290*/  STS.U16 [R2+UR5+0xbf00], R28 ;  /* 0x00bf001c02007988 */ /* 0x004fe80008000405 */
        /* <DEDUP_REMOVED lines=11> */
[----:B---3--:R-:W-:Y:S04]  /*25350*/  STS.U16 [R2+UR5+0xef00], R21 ;  /* 0x00ef001502007988 */ /* 0x008fe80008000405 */
[----:B----4-:R-:W-:Y:S04]  /*25360*/  STS.U16 [R2+UR5+0xf300], R23 ;  /* 0x00f3001702007988 */ /* 0x010fe80008000405 */
[----:B------:R-:W-:Y:S04]  /*25370*/  STS.U16 [R2+UR5+0xf700], R25 ;  /* 0x00f7001902007988 */ /* 0x000fe80008000405 */
[----:B------:R-:W-:Y:S04]  /*25380*/  STS.U16 [R2+UR5+0xfb00], R27 ;  /* 0x00fb001b02007988 */ /* 0x000fe80008000405 */
[----:B------:R0:W-:Y:S01]  /*25390*/  STS.U16 [R2+UR5+0xff00], R29 ;  /* 0x00ff001d02007988 */ /* 0x0001e20008000405 */
[----:B------:R-:W-:Y:S01]  /*253a0*/  BAR.SYNC.DEFER_BLOCKING 0x0 ;  /* 0x0000000000007b1d */ /* 0x000fe20000010000 */
[----:B0-----:R-:W-:-:S02]  /*253b0*/  LOP3.LUT R2, R14, 0x60, RZ, 0xc0, !PT ;  /* 0x000000600e027812 */ /* 0x001fc400078ec0ff */
[----:B------:R-:W-:-:S05]  /*253c0*/  LOP3.LUT R14, R14, 0x7, RZ, 0xc0, !PT ;  /* 0x000000070e0e7812 */ /* 0x000fca00078ec0ff */
[----:B------:R-:W-:Y:S02]  /*253d0*/  IMAD R14, R14, 0x4, R2 ;  /* 0x000000040e0e7824 */ /* 0x000fe400078e0202 */
[----:B------:R-:W2:Y:S02]  /*253e0*/  LDL R2, [R1+0x2cc] ;  /* 0x0002cc0001027983 */ /* 0x000ea40000100800 */
[----:B------:R-:W-:-:S05]  /*253f0*/  IMAD.U32 R14, R14, 0x20, R15 ;  /* 0x000000200e0e7824 */ /* 0x000fca00078e000f */
[----:B------:R-:W0:Y:S04]  /*25400*/  LDSM.16.M88.4 R8, [R14+UR5] ;  /* 0x000000050e08783b */ /* 0x000e280008000200 */
[----:B------:R-:W1:Y:S04]  /*25410*/  LDSM.16.M88.4 R24, [R14+UR5+0x1000] ;  /* 0x001000050e18783b */ /* 0x000e680008000200 */
[----:B------:R-:W-:Y:S04]  /*25420*/  LDSM.16.M88.4 R20, [R14+UR5+0x2000] ;  /* 0x002000050e14783b */ /* 0x000fe80008000200 */
[----:B------:R-:W-:Y:S04]  /*25430*/  LDSM.16.MT88.4 R16, [R0+UR5+0x10000] ;  /* 0x010000050010783b */ /* 0x000fe80008004200 */
[----:B0-----:R-:W-:Y:S01]  /*25440*/  STL.64 [R1+0xb0], R8 ;  /* 0x0000b00801007387 */ /* 0x001fe20000100a00 */
[----:B------:R-:W-:-:S03]  /*25450*/  IMAD.MOV.U32 R5, RZ, RZ, R8 ;  /* 0x000000ffff057224 */ /* 0x000fc600078e0008 */
[----:B------:R-:W-:Y:S01]  /*25460*/  STL.64 [R1+0xb8], R10 ;  /* 0x0000b80a01007387 */ /* 0x000fe20000100a00 */
[----:B------:R-:W-:-:S03]  /*25470*/  IMAD.MOV.U32 R4, RZ, RZ, R9 ;  /* 0x000000ffff047224 */ /* 0x000fc600078e0009 */
[----:B------:R-:W0:Y:S04]  /*25480*/  LDSM.16.M88.4 R8, [R14+UR5+0x3000] ;  /* 0x003000050e08783b */ /* 0x000e280008000200 */
[----:B-1----:R-:W-:Y:S04]  /*25490*/  STL.64 [R1+0xa0], R24 ;  /* 0x0000a01801007387 */ /* 0x002fe80000100a00 */
[----:B------:R-:W-:Y:S04]  /*254a0*/  STL.64 [R1+0xa8], R26 ;  /* 0x0000a81a01007387 */ /* 0x000fe80000100a00 */
[----:B------:R-:W-:Y:S04]  /*254b0*/  LDSM.16.M88.4 R24, [R14+UR5+0x6000] ;  /* 0x006000050e18783b */ /* 0x000fe80008000200 */
[----:B0-----:R-:W-:Y:S04]  /*254c0*/  STL.64 [R1+0x80], R8 ;  /* 0x0000800801007387 */ /* 0x001fe80000100a00 */
[----:B------:R-:W-:Y:S04]  /*254d0*/  STL.64 [R1+0x90], R20 ;  /* 0x0000901401007387 */ /* 0x000fe80000100a00 */
[----:B------:R-:W-:Y:S04]  /*254e0*/  STL.64 [R1+0x98], R22 ;  /* 0x0000981601007387 */ /* 0x000fe80000100a00 */
[----:B------:R-:W-:Y:S01]  /*254f0*/  STL.64 [R1+0x88], R10 ;  /* 0x0000880a01007387 */ /* 0x000fe20000100a00 */
[----:B------:R-:W-:-:S03]  /*25500*/  IMAD.MOV.U32 R0, RZ, RZ, R9 ;  /* 0x000000ffff007224 */ /* 0x000fc600078e0009 */
[----:B------:R-:W0:Y:S04]  /*25510*/  LDSM.16.M88.4 R8, [R14+UR5+0x4000] ;  /* 0x004000050e08783b */ /* 0x000e280008000200 */
[----:B0-----:R-:W-:Y:S01]  /*25520*/  STL.64 [R1+0x70], R8 ;  /* 0x0000700801007387 */ /* 0x001fe20000100a00 */
[----:B------:R-:W-:-:S03]  /*25530*/  IMAD.MOV.U32 R20, RZ, RZ, R8 ;  /* 0x000000ffff147224 */ /* 0x000fc600078e0008 */
[----:B------:R-:W-:Y:S01]  /*25540*/  STL.64 [R1+0x78], R10 ;  /* 0x0000780a01007387 */ /* 0x000fe20000100a00 */
[----:B------:R-:W-:-:S03]  /*25550*/  IMAD.MOV.U32 R3, RZ, RZ, R9 ;  /* 0x000000ffff037224 */ /* 0x000fc600078e0009 */
[----:B------:R-:W0:Y:S04]  /*25560*/  LDSM.16.M88.4 R8, [R14+UR5+0x5000] ;  /* 0x005000050e08783b */ /* 0x000e280008000200 */
[----:B0-----:R-:W-:Y:S04]  /*25570*/  STL.64 [R1+0x60], R8 ;  /* 0x0000600801007387 */ /* 0x001fe80000100a00 */
[----:B------:R-:W-:Y:S04]  /*25580*/  STL.64 [R1+0x68], R10 ;  /* 0x0000680a01007387 */ /* 0x000fe80000100a00 */
[----:B------:R-:W0:Y:S04]  /*25590*/  LDSM.16.M88.4 R8, [R14+UR5+0x7000] ;  /* 0x007000050e08783b */ /* 0x000e280008000200 */
[----:B------:R-:W-:Y:S04]  /*255a0*/  STL.64 [R1+0x50], R24 ;  /* 0x0000501801007387 */ /* 0x000fe80000100a00 */
[----:B------:R-:W-:Y:S04]  /*255b0*/  STL.64 [R1+0x58], R26 ;  /* 0x0000581a01007387 */ /* 0x000fe80000100a00 */
[----:B------:R-:W1:Y:S04]  /*255c0*/  LDSM.16.M88.4 R24, [R14+UR5+0x8000] ;  /* 0x008000050e18783b */ /* 0x000e680008000200 */
[----:B0-----:R-:W-:Y:S01]  /*255d0*/  STL.64 [R1+0x40], R8 ;  /* 0x0000400801007387 */ /* 0x001fe20000100a00 */
[----:B------:R-:W-:-:S03]  /*255e0*/  IMAD.MOV.U32 R29, RZ, RZ, R8 ;  /* 0x000000ffff1d7224 */ /* 0x000fc600078e0008 */
[----:B------:R-:W-:Y:S01]  /*255f0*/  STL.64 [R1+0x48], R10 ;  /* 0x0000480a01007387 */ /* 0x000fe20000100a00 */
[----:B------:R-:W-:-:S03]  /*25600*/  IMAD.MOV.U32 R28, RZ, RZ, R9 ;  /* 0x000000ffff1c7224 */ /* 0x000fc600078e0009 */
[----:B-1----:R-:W-:Y:S04]  /*25610*/  STL.64 [R1+0x30], R24 ;  /* 0x0000301801007387 */ /* 0x002fe80000100a00 */
[----:B------:R-:W0:Y:S04]  /*25620*/  LDSM.16.M88.4 R8, [R14+UR5+0x9000] ;  /* 0x009000050e08783b */ /* 0x000e280008000200 */
[----:B------:R-:W-:Y:S04]  /*25630*/  STL.64 [R1+0x38], R26 ;  /* 0x0000381a01007387 */ /* 0x000fe80000100a00 */
[----:B------:R-:W1:Y:S04]  /*25640*/  LDSM.16.M88.4 R24, [R14+UR5+0xa000] ;  /* 0x00a000050e18783b */ /* 0x000e680008000200 */
[----:B0-----:R-:W-:Y:S04]  /*25650*/  STL.64 [R1+0x20], R8 ;  /* 0x0000200801007387 */ /* 0x001fe80000100a00 */
[----:B------:R-:W-:Y:S04]  /*25660*/  STL.64 [R1+0x28], R10 ;  /* 0x0000280a01007387 */ /* 0x000fe80000100a00 */
[----:B-1----:R-:W-:Y:S04]  /*25670*/  STL.64 [R1+0x10], R24 ;  /* 0x0000101801007387 */ /* 0x002fe80000100a00 */
[----:B------:R-:W-:Y:S04]  /*25680*/  STL.64 [R1+0x18], R26 ;  /* 0x0000181a01007387 */ /* 0x000fe80000100a00 */
[----:B------:R-:W0:Y:S04]  /*25690*/  LDSM.16.M88.4 R24, [R14+UR5+0xc000] ;  /* 0x00c000050e18783b */ /* 0x000e280008000200 */
[----:B------:R-:W1:Y:S04]  /*256a0*/  LDSM.16.M88.4 R8, [R14+UR5+0xb000] ;  /* 0x00b000050e08783b */ /* 0x000e680008000200 */
[----:B0-----:R-:W-:Y:S04]  /*256b0*/  STL [R1+0x14ec], R26 ;  /* 0x0014ec1a01007387 */ /* 0x001fe80000100800 */
[----:B-1----:R-:W-:Y:S04]  /*256c0*/  STL.64 [R1], R8 ;  /* 0x0000000801007387 */ /* 0x002fe80000100a00 */
[----:B------:R-:W-:Y:S04]  /*256d0*/  STL.64 [R1+0x8], R10 ;  /* 0x0000080a01007387 */ /* 0x000fe80000100a00 */
[----:B------:R-:W-:Y:S04]  /*256e0*/  STL [R1+0x14e8], R27 ;  /* 0x0014e81b01007387 */ /* 0x000fe80000100800 */
[----:B------:R0:W-:Y:S04]  /*256f0*/  STL.64 [R1+0x16e0], R24 ;  /* 0x0016e01801007387 */ /* 0x0001e80000100a00 */
[----:B------:R-:W-:Y:S01]  /*25700*/  LDSM.16.M88.4 R8, [R14+UR5+0xe000] ;  /* 0x00e000050e08783b */ /* 0x000fe20008000200 */
[----:B0-----:R-:W-:-:S02]  /*25710*/  IMAD.MOV.U32 R24, RZ, RZ, R5 ;  /* 0x000000ffff187224 */ /* 0x001fc400078e0005 */
[----:B------:R-:W-:Y:S02]  /*25720*/  IMAD.MOV.U32 R25, RZ, RZ, R4 ;  /* 0x000000ffff197224 */ /* 0x000fe400078e0004 */
[----:B------:R-:W0:Y:S04]  /*25730*/  LDSM.16.M88.4 R4, [R14+UR5+0xd000] ;  /* 0x00d000050e04783b */ /* 0x000e280008000200 */
[----:B------:R-:W1:Y:S04]  /*25740*/  LDSM.16.M88.4 R12, [R14+UR5+0xf000] ;  /* 0x00f000050e0c783b */ /* 0x000e680008000200 */
[----:B0-----:R-:W-:Y:S04]  /*25750*/  STL [R1+0x1634], R6 ;  /* 0x0016340601007387 */ /* 0x001fe80000100800 */
[----:B------:R-:W-:Y:S04]  /*25760*/  STL [R1+0x1630], R7 ;  /* 0x0016300701007387 */ /* 0x000fe80000100800 */
[----:B------:R0:W-:Y:S04]  /*25770*/  STL.64 [R1+0x16e8], R4 ;  /* 0x0016e80401007387 */ /* 0x0001e80000100a00 */
[----:B0-----:R-:W3:Y:S04]  /*25780*/  LDL.LU.64 R4, [R1+0x2b0] ;  /* 0x0002b00001047983 */ /* 0x001ee80000300a00 */
[----:B------:R-:W3:Y:S04]  /*25790*/  LDL.LU.64 R6, [R1+0x2b8] ;  /* 0x0002b80001067983 */ /* 0x000ee80000300a00 */
[----:B------:R-:W-:Y:S04]  /*257a0*/  STL [R1+0x139c], R10 ;  /* 0x00139c0a01007387 */ /* 0x000fe80000100800 */
[----:B------:R-:W-:Y:S04]  /*257b0*/  STL [R1+0x1398], R11 ;  /* 0x0013980b01007387 */ /* 0x000fe80000100800 */
[----:B------:R0:W-:Y:S02]  /*257c0*/  STL.64 [R1+0x16b0], R8 ;  /* 0x0016b00801007387 */ /* 0x0001e40000100a00 */
[----:B0-----:R-:W-:-:S02]  /*257d0*/  IMAD.MOV.U32 R8, RZ, RZ, R20 ;  /* 0x000000ffff087224 */ /* 0x001fc400078e0014 */
[----:B--2---:R-:W0:Y:S01]  /*257e0*/  LDSM.16.MT88.4 R20, [R2+UR5+0x10000] ;  /* 0x010000050214783b */ /* 0x004e220008004200 */
[----:B------:R-:W-:-:S05]  /*257f0*/  IMAD.MOV.U32 R9, RZ, RZ, R3 ;  /* 0x000000ffff097224 */ /* 0x000fca00078e0003 */
[----:B------:R2:W-:Y:S04]  /*25800*/  STL.64 [R1+0x16b8], R8 ;  /* 0x0016b80801007387 */ /* 0x0005e80000100a00 */
[----:B--2---:R-:W2:Y:S04]  /*25810*/  LDL.LU.64 R8, [R1+0x2a0] ;  /* 0x0002a00001087983 */ /* 0x004ea80000300a00 */
[----:B------:R-:W2:Y:S04]  /*25820*/  LDL.LU.64 R10, [R1+0x2a8] ;  /* 0x0002a800010a7983 */ /* 0x000ea80000300a00 */
[----:B-1----:R-:W-:Y:S04]  /*25830*/  STL [R1+0x14f4], R14 ;  /* 0x0014f40e01007387 */ /* 0x002fe80000100800 */
[----:B------:R-:W-:Y:S04]  /*25840*/  STL [R1+0x14f0], R15 ;  /* 0x0014f00f01007387 */ /* 0x000fe80000100800 */
[----:B0-----:R-:W-:Y:S04]  /*25850*/  STL.64 [R1+0x1618], R22 ;  /* 0x0016181601007387 */ /* 0x001fe80000100a00 */
[----:B------:R0:W-:Y:S04]  /*25860*/  STL.64 [R1+0x1610], R20 ;  /* 0x0016101401007387 */ /* 0x0001e80000100a00 */
[----:B0-----:R-:W2:Y:S04]  /*25870*/  LDL.LU.64 R20, [R1+0xa0] ;  /* 0x0000a00001147983 */ /* 0x001ea80000300a00 */
[----:B------:R-:W-:Y:S01]  /*25880*/  STL [R1+0x14f8], R2 ;  /* 0x0014f80201007387 */ /* 0x000fe20000100800 */
[----:B---3--:R-:W-:Y:S03]  /*25890*/  HMMA.16816.F32 R24, R16, R24, R4 ;  /* 0x000000181018723c */ /* 0x008fe60000001804 */
[----:B------:R-:W3:-:S15]  /*258a0*/  LDL.LU.64 R4, [R1+0x16e8] ;  /* 0x0016e80001047983 */ /* 0x000ede0000300a00 */
[----:B------:R-:W-:Y:S01]  /*258b0*/  NOP ;  /* 0x0000000000007918 */ /* 0x000fe20000000000 */
[----:B------:R0:W-:Y:S04]  /*258c0*/  STL.64 [R1+0x2b0], R24 ;  /* 0x0002b01801007387 */ /* 0x0001e80000100a00 */
[----:B------:R1:W-:Y:S04]  /*258d0*/  STL.64 [R1+0x2b8], R26 ;  /* 0x0002b81a01007387 */ /* 0x0003e80000100a00 */
[----:B0-----:R-:W4:Y:S01]  /*258e0*/  LDL.LU.64 R24, [R1+0x16e0] ;  /* 0x0016e00001187983 */ /* 0x001f220000300a00 */
[----:B--2---:R-:W-:Y:S01]  /*258f0*/  HMMA.16816.F32 R8, R16, R20, R8 ;  /* 0x000000141008723c */ /* 0x004fe20000001808 */
[----:B------:R-:W-:-:S02]  /*25900*/  IMAD.MOV.U32 R6, RZ, RZ, R20 ;  /* 0x000000ffff067224 */ /* 0x000fc400078e0014 */
[----:B------:R-:W-:Y:S02]  /*25910*/  IMAD.MOV.U32 R7, RZ, RZ, R21 ;  /* 0x000000ffff077224 */ /* 0x000fe400078e0015 */
[----:B------:R-:W2:Y:S04]  /*25920*/  LDL.LU.64 R20, [R1+0x290] ;  /* 0x0002900001147983 */ /* 0x000ea80000300a00 */
[----:B------:R-:W2:Y:S10]  /*25930*/  LDL.LU.64 R22, [R1+0x298] ;  /* 0x0002980001167983 */ /* 0x000eb40000300a00 */
[----:B------:R-:W-:-:S02]  /*25940*/  IMAD.MOV.U32 R14, RZ, RZ, R8 ;  /* 0x000000ffff0e7224 */ /* 0x000fc400078e0008 */
[----:B------:R-:W-:Y:S02]  /*25950*/  IMAD.MOV.U32 R15, RZ, RZ, R9 ;  /* 0x000000ffff0f7224 */ /* 0x000fe400078e0009 */
[----:B-1----:R-:W-:Y:S02]  /*25960*/  IMAD.MOV.U32 R26, RZ, RZ, R10 ;  /* 0x000000ffff1a7224 */ /* 0x002fe400078e000a */
[----:B------:R-:W-:Y:S01]  /*25970*/  IMAD.MOV.U32 R27, RZ, RZ, R11 ;  /* 0x000000ffff1b7224 */ /* 0x000fe200078e000b */
[----:B------:R-:W2:Y:S04]  /*25980*/  LDL.LU.64 R8, [R1+0x280] ;  /* 0x0002800001087983 */ /* 0x000ea80000300a00 */
[----:B------:R-:W2:Y:S04]  /*25990*/  LDL.LU.64 R10, [R1+0x288] ;  /* 0x00028800010a7983 */ /* 0x000ea80000300a00 */
[----:B--2---:R-:W-:Y:S04]  /*259a0*/  STL.64 [R1+0x16c8], R10 ;  /* 0x0016c80a01007387 */ /* 0x004fe80000100a00 */
[----:B------:R-:W-:Y:S04]  /*259b0*/  STL.64 [R1+0x16c0], R8 ;  /* 0x0016c00801007387 */ /* 0x000fe80000100a00 */
[----:B------:R-:W-:Y:S04]  /*259c0*/  STL.64 [R1+0x1640], R6 ;  /* 0x0016400601007387 */ /* 0x000fe80000100a00 */
[----:B---3--:R0:W-:Y:S04]  /*259d0*/  STL.64 [R1+0x1638], R4 ;  /* 0x0016380401007387 */ /* 0x0081e80000100a00 */
[----:B0-----:R-:W2:Y:S04]  /*259e0*/  LDL.LU.64 R4, [R1+0x270] ;  /* 0x0002700001047983 */ /* 0x001ea80000300a00 */
[----:B------:R-:W3:Y:S04]  /*259f0*/  LDL.LU.64 R6, [R1+0x278] ;  /* 0x0002780001067983 */ /* 0x000ee80000300a00 */
[----:B---3--:R-:W-:Y:S04]  /*25a00*/  STL.64 [R1+0x16d8], R6 ;  /* 0x0016d80601007387 */ /* 0x008fe80000100a00 */
[----:B--2---:R0:W-:Y:S04]  /*25a10*/  STL.64 [R1+0x16d0], R4 ;  /* 0x0016d00401007387 */ /* 0x0041e80000100a00 */
[----:B0-----:R-:W2:Y:S04]  /*25a20*/  LDL.LU.64 R4, [R1+0x90] ;  /* 0x0000900001047983 */ /* 0x001ea80000300a00 */
[----:B------:R-:W-:Y:S04]  /*25a30*/  STL [R1+0x1504], R15 ;  /* 0x0015040f01007387 */ /* 0x000fe80000100800 */
[----:B------:R-:W-:Y:S04]  /*25a40*/  STL [R1+0x1500], R26 ;  /* 0x0015001a01007387 */ /* 0x000fe80000100800 */
[----:B------:R-:W-:Y:S04]  /*25a50*/  STL [R1+0x14fc], R27 ;  /* 0x0014fc1b01007387 */ /* 0x000fe80000100800 */
[----:B------:R-:W3:Y:S01]  /*25a60*/  LDL.LU.64 R6, [R1+0x16d8] ;  /* 0x0016d80001067983 */ /* 0x000ee20000300a00 */
[----:B--2---:R-:W-:Y:S01]  /*25a70*/  HMMA.16816.F32 R8, R16, R4, R20 ;  /* 0x000000041008723c */ /* 0x004fe20000001814 */
[----:B------:R-:W-:-:S02]  /*25a80*/  IMAD.MOV.U32 R21, RZ, RZ, R4 ;  /* 0x000000ffff157224 */ /* 0x000fc400078e0004 */
[----:B------:R-:W-:Y:S02]  /*25a90*/  IMAD.MOV.U32 R20, RZ, RZ, R5 ;  /* 0x000000ffff147224 */ /* 0x000fe400078e0005 */
[----:B------:R-:W3:-:S14]  /*25aa0*/  LDL.LU.64 R4, [R1+0x16d0] ;  /* 0x0016d00001047983 */ /* 0x000edc0000300a00 */
[----:B------:R-:W-:Y:S04]  /*25ab0*/  STL.64 [R1+0x290], R8 ;  /* 0x0002900801007387 */ /* 0x000fe80000100a00 */
[----:B------:R0:W-:Y:S01]  /*25ac0*/  STL [R1+0x298], R10 ;  /* 0x0002980a01007387 */ /* 0x0001e20000100800 */
[----:B------:R-:W-:-:S03]  /*25ad0*/  IMAD.MOV.U32 R3, RZ, RZ, R11 ;  /* 0x000000ffff037224 */ /* 0x000fc600078e000b */
[----:B0-----:R-:W2:Y:S04]  /*25ae0*/  LDL.LU.64 R10, [R1+0x16c8] ;  /* 0x0016c800010a7983 */ /* 0x001ea80000300a00 */
[----:B------:R-:W2:Y:S04]  /*25af0*/  LDL.LU.64 R8, [R1+0x16c0] ;  /* 0x0016c00001087983 */ /* 0x000ea80000300a00 */
[----:B------:R0:W-:Y:S04]  /*25b00*/  STL.64 [R1+0x1648], R20 ;  /* 0x0016481401007387 */ /* 0x0001e80000100a00 */
[----:B0-----:R-:W2:Y:S01]  /*25b10*/  LDL R20, [R1+0x80] ;  /* 0x0000800001147983 */ /* 0x001ea20000100800 */
[----:B------:R-:W-:-:S03]  /*25b20*/  IMAD.MOV.U32 R21, RZ, RZ, R0 ;  /* 0x000000ffff157224 */ /* 0x000fc600078e0000 */
[----:B------:R-:W-:Y:S04]  /*25b30*/  STL [R1+0x15c0], R3 ;  /* 0x0015c00301007387 */ /* 0x000fe80000100800 */
[----:B--2---:R-:W-:Y:S01]  /*25b40*/  HMMA.16816.F32 R20, R16, R20, R8 ;  /* 0x000000141014723c */ /* 0x004fe20000001808 */
[----:B------:R-:W3:-:S15]  /*25b50*/  LDL.LU.64 R8, [R1+0x16b8] ;  /* 0x0016b80001087983 */ /* 0x000ede0000300a00 */
[----:B------:R-:W-:-:S03]  /*25b60*/  NOP ;  /* 0x0000000000007918 */ /* 0x000fc60000000000 */
[----:B------:R0:W-:Y:S04]  /*25b70*/  STL.64 [R1+0x280], R20 ;  /* 0x0002801401007387 */ /* 0x0001e80000100a00 */
[----:B------:R-:W-:Y:S04]  /*25b80*/  STL [R1+0x288], R22 ;  /* 0x0002881601007387 */ /* 0x000fe80000100800 */
[----:B0-----:R-:W2:Y:S04]  /*25b90*/  LDL.64 R20, [R1] ;  /* 0x0000000001147983 */ /* 0x001ea80000100a00 */
[----:B--2---:R0:W-:Y:S04]  /*25ba0*/  STL.64 [R1+0x1650], R20 ;  /* 0x0016501401007387 */ /* 0x0041e80000100a00 */
[----:B0-----:R-:W2:Y:S01]  /*25bb0*/  LDL.LU.64 R20, [R1+0x10] ;  /* 0x0000100001147983 */ /* 0x001ea20000300a00 */
[----:B------:R-:W-:-:S03]  /*25bc0*/  IMAD.MOV.U32 R0, RZ, RZ, R23 ;  /* 0x000000ffff007224 */ /* 0x000fc600078e0017 */
[----:B--2---:R0:W-:Y:S04]  /*25bd0*/  STL.64 [R1+0x1668], R20 ;  /* 0x0016681401007387 */ /* 0x0041e80000100a00 */
[----:B0-----:R-:W2:Y:S01]  /*25be0*/  LDL.64 R20, [R1+0x20] ;  /* 0x0000200001147983 */ /* 0x001ea20000100a00 */
[----:B---3--:R-:W-:Y:S03]  /*25bf0*/  HMMA.16816.F32 R4, R16, R8, R4 ;  /* 0x000000081004723c */ /* 0x008fe60000001804 */
[----:B--2---:R0:W-:Y:S04]  /*25c00*/  STL.64 [R1+0x1670], R20 ;  /* 0x0016701401007387 */ /* 0x0041e80000100a00 */
[----:B------:R-:W-:Y:S04]  /*25c10*/  STL [R1+0x15c4], R0 ;  /* 0x0015c40001007387 */ /* 0x000fe80000100800 */
[----:B------:R-:W2:Y:S04]  /*25c20*/  LDL.LU.64 R8, [R1+0x260] ;  /* 0x0002600001087983 */ /* 0x000ea80000300a00 */
[----:B------:R-:W2:Y:S04]  /*25c30*/  LDL.LU.64 R10, [R1+0x268] ;  /* 0x00026800010a7983 */ /* 0x000ea80000300a00 */
[----:B0-----:R-:W3:Y:S04]  /*25c40*/  LDL.LU.64 R20, [R1+0x230] ;  /* 0x0002300001147983 */ /* 0x001ee80000300a00 */
[----:B------:R-:W2:Y:S04]  /*25c50*/  LDL.LU.64 R22, [R1+0x238] ;  /* 0x0002380001167983 */ /* 0x000ea80000300a00 */
[----:B--2---:R-:W-:Y:S04]  /*25c60*/  STL.64 [R1+0x1680], R22 ;  /* 0x0016801601007387 */ /* 0x004fe80000100a00 */
[----:B---3--:R0:W-:Y:S04]  /*25c70*/  STL.64 [R1+0x1678], R20 ;  /* 0x0016781401007387 */ /* 0x0081e80000100a00 */
[----:B0-----:R-:W2:Y:S04]  /*25c80*/  LDL.LU.64 R20, [R1+0x240] ;  /* 0x0002400001147983 */ /* 0x001ea80000300a00 */
[----:B------:R-:W3:Y:S04]  /*25c90*/  LDL.LU.64 R22, [R1+0x248] ;  /* 0x0002480001167983 */ /* 0x000ee80000300a00 */
[----:B---3--:R-:W-:Y:S04]  /*25ca0*/  STL.64 [R1+0x1690], R22 ;  /* 0x0016901601007387 */ /* 0x008fe80000100a00 */
[----:B--2---:R0:W-:Y:S04]  /*25cb0*/  STL.64 [R1+0x1688], R20 ;  /* 0x0016881401007387 */ /* 0x0041e80000100a00 */
[----:B0-----:R-:W2:Y:S01]  /*25cc0*/  LDL.64 R20, [R1+0x50] ;  /* 0x0000500001147983 */ /* 0x001ea20000100a00 */
[----:B------:R-:W-:-:S02]  /*25cd0*/  IMAD.MOV.U32 R15, RZ, RZ, R4 ;  /* 0x000000ffff0f7224 */ /* 0x000fc400078e0004 */
[----:B------:R-:W-:Y:S02]  /*25ce0*/  IMAD.MOV.U32 R26, RZ, RZ, R5 ;  /* 0x000000ffff1a7224 */ /* 0x000fe400078e0005 */
[----:B------:R-:W-:Y:S02]  /*25cf0*/  IMAD.MOV.U32 R27, RZ, RZ, R6 ;  /* 0x000000ffff1b7224 */ /* 0x000fe400078e0006 */
[----:B------:R-:W-:Y:S01]  /*25d00*/  IMAD.MOV.U32 R2, RZ, RZ, R7 ;  /* 0x000000ffff027224 */ /* 0x000fe200078e0007 */
[----:B--2---:R0:W-:Y:S04]  /*25d10*/  STL.64 [R1+0x16a8], R20 ;  /* 0x0016a81401007387 */ /* 0x0041e80000100a00 */
[----:B0-----:R-:W2:Y:S04]  /*25d20*/  LDL.LU.64 R20, [R1+0x60] ;  /* 0x0000600001147983 */ /* 0x001ea80000300a00 */
[----:B------:R-:W3:Y:S04]  /*25d30*/  LDL.LU.64 R4, [R1+0x220] ;  /* 0x0002200001047983 */ /* 0x000ee80000300a00 */
[----:B------:R-:W3:Y:S01]  /*25d40*/  LDL.LU.64 R6, [R1+0x228] ;  /* 0x0002280001067983 */ /* 0x000ee20000300a00 */
[----:B--2---:R-:W-:Y:S03]  /*25d50*/  HMMA.16816.F32 R8, R16, R20, R8 ;  /* 0x000000141008723c */ /* 0x004fe60000001808 */
[----:B---3--:R-:W-:Y:S04]  /*25d60*/  STL.64 [R1+0x16a0], R6 ;  /* 0x0016a00601007387 */ /* 0x008fe80000100a00 */
[----:B------:R0:W-:Y:S04]  /*25d70*/  STL.64 [R1+0x1698], R4 ;  /* 0x0016980401007387 */ /* 0x0001e80000100a00 */
[----:B0-----:R-:W2:Y:S04]  /*25d80*/  LDL.LU.64 R4, [R1+0x250] ;  /* 0x0002500001047983 */ /* 0x001ea80000300a00 */
[----:B------:R-:W2:Y:S04]  /*25d90*/  LDL.LU.64 R6, [R1+0x258] ;  /* 0x0002580001067983 */ /* 0x000ea80000300a00 */
[----:B------:R-:W-:Y:S04]  /*25da0*/  STL.64 [R1+0x1660], R26 ;  /* 0x0016601a01007387 */ /* 0x000fe80000100a00 */
[----:B----4-:R-:W-:Y:S04]  /*25db0*/  STL.64 [R1+0x1658], R24 ;  /* 0x0016581801007387 */ /* 0x010fe80000100a00 */
[----:B------:R-:W-:Y:S04]  /*25dc0*/  STL.64 [R1+0x1628], R14 ;  /* 0x0016280e01007387 */ /* 0x000fe80000100a00 */
[----:B------:R0:W-:Y:S04]  /*25dd0*/  STL.64 [R1+0x1620], R12 ;  /* 0x0016200c01007387 */ /* 0x0001e80000100a00 */
[----:B0-----:R-:W3:Y:S04]  /*25de0*/  LDL.LU.64 R12, [R1+0x30] ;  /* 0x00003000010c7983 */ /* 0x001ee80000300a00 */
[----:B------:R-:W-:Y:S04]  /*25df0*/  STL [R1+0x15c8], R2 ;  /* 0x0015c80201007387 */ /* 0x000fe80000100800 */
[----:B------:R0:W-:Y:S04]  /*25e00*/  STL.64 [R1+0x260], R8 ;  /* 0x0002600801007387 */ /* 0x0001e80000100a00 */
[----:B------:R1:W-:Y:S04]  /*25e10*/  STL.64 [R1+0x268], R10 ;  /* 0x0002680a01007387 */ /* 0x0003e80000100a00 */
[----:B0-----:R-:W4:Y:S01]  /*25e20*/  LDL.LU.64 R8, [R1+0x16b0] ;  /* 0x0016b00001087983 */ /* 0x001f220000300a00 */
[----:B-1----:R-:W-:-:S02]  /*25e30*/  IMAD.MOV.U32 R11, RZ, RZ, R20 ;  /* 0x000000ffff0b7224 */ /* 0x002fc400078e0014 */
[----:B------:R-:W-:Y:S02]  /*25e40*/  IMAD.MOV.U32 R10, RZ, RZ, R21 ;  /* 0x000000ffff0a7224 */ /* 0x000fe400078e0015 */
[----:B------:R-:W2:Y:S02]  /*25e50*/  LDL.LU.64 R20, [R1+0x16a8] ;  /* 0x0016a80001147983 */ /* 0x000ea40000300a00 */
[----:B--2---:R-:W-:Y:S01]  /*25e60*/  HMMA.16816.F32 R4, R16, R20, R4 ;  /* 0x000000141004723c */ /* 0x004fe20000001804 */
[----:B------:R-:W-:-:S15]  /*25e70*/  IMAD.MOV.U32 R2, RZ, RZ, R21 ;  /* 0x000000ffff027224 */ /* 0x000fde00078e0015 */
[----:B------:R-:W-:-:S03]  /*25e80*/  NOP ;  /* 0x0000000000007918 */ /* 0x000fc60000000000 */
[----:B------:R-:W-:Y:S04]  /*25e90*/  STL.64 [R1+0x250], R4 ;  /* 0x0002500401007387 */ /* 0x000fe80000100a00 */
[----:B------:R0:W-:Y:S04]  /*25ea0*/  STL.64 [R1+0x258], R6 ;  /* 0x0002580601007387 */ /* 0x0001e80000100a00 */
[----:B0-----:R-:W2:Y:S04]  /*25eb0*/  LDL.LU.64 R6, [R1+0x16a0] ;  /* 0x0016a00001067983 */ /* 0x001ea80000300a00 */
[----:B------:R-:W2:Y:S04]  /*25ec0*/  LDL.LU.64 R4, [R1+0x1698] ;  /* 0x0016980001047983 */ /* 0x000ea80000300a00 */
[----:B------:R-:W2:Y:S04]  /*25ed0*/  LDL.LU.64 R22, [R1+0x1690] ;  /* 0x0016900001167983 */ /* 0x000ea80000300a00 */
[----:B------:R-:W2:Y:S01]  /*25ee0*/  LDL.LU.64 R20, [R1+0x1688] ;  /* 0x0016880001147983 */ /* 0x000ea20000300a00 */
[----:B------:R-:W-:-:S02]  /*25ef0*/  IMAD.MOV.U32 R24, RZ, RZ, R29 ;  /* 0x000000ffff187224 */ /* 0x000fc400078e001d */
[----:B------:R-:W-:Y:S01]  /*25f00*/  IMAD.MOV.U32 R25, RZ, RZ, R28 ;  /* 0x000000ffff197224 */ /* 0x000fe200078e001c */
[----:B------:R-:W-:Y:S06]  /*25f10*/  STL [R1+0x15cc], R2 ;  /* 0x0015cc0201007387 */ /* 0x000fec0000100800 */
[----:B--2---:R-:W-:Y:S01]  /*25f20*/  HMMA.16816.F32 R24, R16, R24, R20 ;  /* 0x000000181018723c */ /* 0x004fe20000001814 */
[----:B------:R-:W3:Y:S04]  /*25f30*/  LDL.LU.64 R22, [R1+0x1680] ;  /* 0x0016800001167983 */ /* 0x000ee80000300a00 */
[----:B------:R-:W3:-:S14]  /*25f40*/  LDL.LU.64 R20, [R1+0x1678] ;  /* 0x0016780001147983 */ /* 0x000edc0000300a00 */
[----:B------:R0:W-:Y:S04]  /*25f50*/  STL.64 [R1+0x240], R24 ;  /* 0x0002401801007387 */ /* 0x0001e80000100a00 */
[----:B------:R1:W-:Y:S04]  /*25f60*/  STL.64 [R1+0x248], R26 ;  /* 0x0002481a01007387 */ /* 0x0003e80000100a00 */
[----:B0-----:R-:W2:Y:S04]  /*25f70*/  LDL.LU.64 R24, [R1+0x210] ;  /* 0x0002100001187983 */ /* 0x001ea80000300a00 */
[----:B-1----:R-:W2:Y:S01]  /*25f80*/  LDL.LU.64 R26, [R1+0x218] ;  /* 0x00021800011a7983 */ /* 0x002ea20000300a00 */
[----:B---3--:R-:W-:-:S15]  /*25f90*/  HMMA.16816.F32 R20, R16, R12, R20 ;  /* 0x0000000c1014723c */ /* 0x008fde0000001814 */
[----:B------:R-:W-:-:S04]  /*25fa0*/  NOP ;  /* 0x0000000000007918 */ /* 0x000fc80000000000 */
[----:B------:R0:W-:Y:S04]  /*25fb0*/  STL.64 [R1+0x230], R20 ;  /* 0x0002301401007387 */ /* 0x0001e80000100a00 */
[----:B------:R-:W-:Y:S04]  /*25fc0*/  STL.64 [R1+0x238], R22 ;  /* 0x0002381601007387 */ /* 0x000fe80000100a00 */
[----:B0-----:R-:W3:Y:S01]  /*25fd0*/  LDL.LU.64 R20, [R1+0x1670] ;  /* 0x0016700001147983 */ /* 0x001ee20000300a00 */
[----:B------:R-:W-:Y:S02]  /*25fe0*/  IMAD.MOV.U32 R3, RZ, RZ, R13 ;  /* 0x000000ffff037224 */ /* 0x000fe400078e000d */
[----:B------:R-:W-:-:S02]  /*25ff0*/  IMAD.MOV.U32 R0, RZ, RZ, R12 ;  /* 0x000000ffff007224 */ /* 0x000fc400078e000c */
[----:B------:R-:W2:Y:S04]  /*26000*/  LDL.LU.64 R12, [R1+0x200] ;  /* 0x00020000010c7983 */ /* 0x000ea80000300a00 */
[----:B------:R-:W2:Y:S04]  /*26010*/  LDL.LU.64 R14, [R1+0x208] ;  /* 0x00020800010e7983 */ /* 0x000ea80000300a00 */
[----:B------:R-:W-:Y:S04]  /*26020*/  STL [R1+0x15d4], R3 ;  /* 0x0015d40301007387 */ /* 0x000fe80000100800 */
[----:B------:R-:W-:Y:S01]  /*26030*/  STL [R1+0x15d0], R0 ;  /* 0x0015d00001007387 */ /* 0x000fe20000100800 */
[----:B---3--:R-:W-:Y:S01]  /*26040*/  HMMA.16816.F32 R4, R16, R20, R4 ;  /* 0x000000141004723c */ /* 0x008fe20000001804 */
[----:B------:R-:W-:-:S02]  /*26050*/  IMAD.MOV.U32 R2, RZ, RZ, R21 ;  /* 0x000000ffff027224 */ /* 0x000fc400078e0015 */
[----:B------:R-:W2:-:S15]  /*26060*/  LDL.LU.64 R20, [R1+0x1668] ;  /* 0x0016680001147983 */ /* 0x000e9e0000300a00 */
[----:B------:R-:W-:Y:S01]  /*26070*/  NOP ;  /* 0x0000000000007918 */ /* 0x000fe20000000000 */
[----:B------:R-:W-:Y:S02]  /*26080*/  IMAD.MOV.U32 R28, RZ, RZ, R7 ;  /* 0x000000ffff1c7224 */ /* 0x000fe400078e0007 */
[----:B------:R-:W-:Y:S01]  /*26090*/  IMAD.MOV.U32 R29, RZ, RZ, R6 ;  /* 0x000000ffff1d7224 */ /* 0x000fe200078e0006 */
[----:B------:R0:W-:Y:S04]  /*260a0*/  STL.64 [R1+0x220], R4 ;  /* 0x0002200401007387 */ /* 0x0001e80000100a00 */
[----:B0-----:R-:W3:Y:S04]  /*260b0*/  LDL.LU.64 R4, [R1+0x1f0] ;  /* 0x0001f00001047983 */ /* 0x001ee80000300a00 */
[----:B------:R-:W3:Y:S04]  /*260c0*/  LDL.LU.64 R6, [R1+0x1f8] ;  /* 0x0001f80001067983 */ /* 0x000ee80000300a00 */
[----:B------:R-:W-:Y:S04]  /*260d0*/  STL [R1+0x15e0], R2 ;  /* 0x0015e00201007387 */ /* 0x000fe80000100800 */
[----:B------:R-:W-:Y:S04]  /*260e0*/  STL [R1+0x149c], R28 ;  /* 0x00149c1c01007387 */ /* 0x000fe80000100800 */
[----:B------:R-:W-:Y:S01]  /*260f0*/  STL [R1+0x1498], R29 ;  /* 0x0014981d01007387 */ /* 0x000fe20000100800 */
[----:B--2---:R-:W-:Y:S01]  /*26100*/  HMMA.16816.F32 R24, R16, R20, R24 ;  /* 0x000000141018723c */ /* 0x004fe20000001818 */
[----:B------:R-:W-:-:S02]  /*26110*/  IMAD.MOV.U32 R3, RZ, RZ, R20 ;  /* 0x000000ffff037224 */ /* 0x000fc400078e0014 */
[----:B------:R-:W-:-:S15]  /*26120*/  IMAD.MOV.U32 R0, RZ, RZ, R21 ;  /* 0x000000ffff007224 */ /* 0x000fde00078e0015 */
[----:B------:R-:W-:Y:S01]  /*26130*/  NOP ;  /* 0x0000000000007918 */ /* 0x000fe20000000000 */
[----:B------:R-:W-:Y:S04]  /*26140*/  STL.64 [R1+0x210], R24 ;  /* 0x0002101801007387 */ /* 0x000fe80000100a00 */
[----:B------:R0:W-:Y:S04]  /*26150*/  STL.64 [R1+0x218], R26 ;  /* 0x0002181a01007387 */ /* 0x0001e80000100a00 */
[----:B0-----:R-:W2:Y:S04]  /*26160*/  LDL.LU.64 R26, [R1+0x1660] ;  /* 0x00166000011a7983 */ /* 0x001ea80000300a00 */
[----:B------:R-:W3:Y:S04]  /*26170*/  LDL.LU.64 R24, [R1+0x1658] ;  /* 0x0016580001187983 */ /* 0x000ee80000300a00 */
[----:B------:R-:W2:Y:S02]  /*26180*/  LDL.LU.64 R20, [R1+0x1650] ;  /* 0x0016500001147983 */ /* 0x000ea40000300a00 */
[C---:B--2---:R-:W-:Y:S08]  /*26190*/  HMMA.16816.F32 R12, R16.reuse, R20, R12 ;  /* 0x00000014100c723c */ /* 0x044ff0000000180c */
[----:B---3--:R-:W-:Y:S01]  /*261a0*/  HMMA.16816.F32 R4, R16, R24, R4 ;  /* 0x000000181004723c */ /* 0x008fe20000001804 */
[----:B------:R-:W-:-:S02]  /*261b0*/  IMAD.MOV.U32 R2, RZ, RZ, R21 ;  /* 0x000000ffff027224 */ /* 0x000fc400078e0015 */
[----:B------:R-:W2:Y:S08]  /*261c0*/  LDL.LU.64 R20, [R1+0x1648] ;  /* 0x0016480001147983 */ /* 0x000eb00000300a00 */
[----:B------:R-:W-:Y:S01]  /*261d0*/  IMAD.MOV.U32 R28, RZ, RZ, R13 ;  /* 0x000000ffff1c7224 */ /* 0x000fe200078e000d */
[----:B------:R0:W-:Y:S01]  /*261e0*/  STL [R1+0x200], R12 ;  /* 0x0002000c01007387 */ /* 0x0001e20000100800 */
[----:B------:R-:W-:-:S03]  /*261f0*/  IMAD.MOV.U32 R29, RZ, RZ, R14 ;  /* 0x000000ffff1d7224 */ /* 0x000fc600078e000e */
[----:B------:R1:W-:Y:S04]  /*26200*/  STL [R1+0x20c], R15 ;  /* 0x00020c0f01007387 */ /* 0x0003e80000100800 */
[----:B0-----:R-:W3:Y:S04]  /*26210*/  LDL.LU.64 R12, [R1+0x1e0] ;  /* 0x0001e000010c7983 */ /* 0x001ee80000300a00 */
[----:B-1----:R-:W3:Y:S04]  /*26220*/  LDL.LU.64 R14, [R1+0x1e8] ;  /* 0x0001e800010e7983 */ /* 0x002ee80000300a00 */
[----:B------:R-:W-:Y:S04]  /*26230*/  STL [R1+0x14a4], R28 ;  /* 0x0014a41c01007387 */ /* 0x000fe80000100800 */
[----:B------:R-:W-:Y:S04]  /*26240*/  STL [R1+0x14a0], R29 ;  /* 0x0014a01d01007387 */ /* 0x000fe80000100800 */
[----:B------:R-:W-:Y:S04]  /*26250*/  STL.64 [R1+0x1f0], R4 ;  /* 0x0001f00401007387 */ /* 0x000fe80000100a00 */
[----:B------:R0:W-:Y:S04]  /*26260*/  STL.64 [R1+0x1f8], R6 ;  /* 0x0001f80601007387 */ /* 0x0001e80000100a00 */
[----:B0-----:R-:W3:Y:S04]  /*26270*/  LDL.LU.64 R6, [R1+0x1640] ;  /* 0x0016400001067983 */ /* 0x001ee80000300a00 */
[----:B------:R-:W4:Y:S04]  /*26280*/  LDL.LU.64 R4, [R1+0x1638] ;  /* 0x0016380001047983 */ /* 0x000f280000300a00 */
[----:B------:R-:W-:Y:S04]  /*26290*/  STL.64 [R1+0x1540], R26 ;  /* 0x0015401a01007387 */ /* 0x000fe80000100a00 */
[----:B------:R2:W-:Y:S02]  /*262a0*/  STL.64 [R1+0x1538], R24 ;  /* 0x0015381801007387 */ /* 0x0005e40000100a00 */
[----:B--2---:R-:W-:-:S02]  /*262b0*/  IMAD.MOV.U32 R24, RZ, RZ, R21 ;  /* 0x000000ffff187224 */ /* 0x004fc400078e0015 */
[----:B------:R-:W-:Y:S02]  /*262c0*/  IMAD.MOV.U32 R25, RZ, RZ, R20 ;  /* 0x000000ffff197224 */ /* 0x000fe400078e0014 */
[----:B------:R-:W2:Y:S04]  /*262d0*/  LDL.LU.64 R20, [R1+0x1d0] ;  /* 0x0001d00001147983 */ /* 0x000ea80000300a00 */
[----:B------:R-:W2:Y:S04]  /*262e0*/  LDL.LU.64 R22, [R1+0x1d8] ;  /* 0x0001d80001167983 */ /* 0x000ea80000300a00 */
[----:B------:R3:W-:Y:S02]  /*262f0*/  STL.64 [R1+0x15e8], R24 ;  /* 0x0015e81801007387 */ /* 0x0007e40000100a00 */
[----:B---3--:R-:W-:-:S02]  /*26300*/  IMAD.MOV.U32 R24, RZ, RZ, R6 ;  /* 0x000000ffff187224 */ /* 0x008fc400078e0006 */
[----:B------:R-:W-:Y:S01]  /*26310*/  IMAD.MOV.U32 R25, RZ, RZ, R7 ;  /* 0x000000ffff197224 */ /* 0x000fe200078e0007 */
[----:B------:R-:W3:Y:S04]  /*26320*/  LDL.LU R6, [R1+0x1634] ;  /* 0x0016340001067983 */ /* 0x000ee80000300800 */
[----:B------:R-:W3:Y:S01]  /*26330*/  LDL.LU R7, [R1+0x1630] ;  /* 0x0016300001077983 */ /* 0x000ee20000300800 */
[----:B----4-:R-:W-:Y:S03]  /*26340*/  HMMA.16816.F32 R12, R16, R4, R12 ;  /* 0x00000004100c723c */ /* 0x010fe6000000180c */
[----:B------:R0:W-:Y:S04]  /*26350*/  STL.64 [R1+0x15f8], R24 ;  /* 0x0015f81801007387 */ /* 0x0001e80000100a00 */
[----:B0-----:R-:W4:Y:S04]  /*26360*/  LDL.LU R24, [R1+0xb0] ;  /* 0x0000b00001187983 */ /* 0x001f280000300800 */
[----:B------:R-:W4:Y:S08]  /*26370*/  LDL.LU R25, [R1+0xb4] ;  /* 0x0000b40001197983 */ /* 0x000f300000300800 */
[----:B------:R0:W-:Y:S01]  /*26380*/  STL.64 [R1+0x1e8], R14 ;  /* 0x0001e80e01007387 */ /* 0x0001e20000100a00 */
[----:B------:R-:W-:-:S02]  /*26390*/  IMAD.MOV.U32 R28, RZ, RZ, R12 ;  /* 0x000000ffff1c7224 */ /* 0x000fc400078e000c */
[----:B------:R-:W-:Y:S01]  /*263a0*/  IMAD.MOV.U32 R29, RZ, RZ, R13 ;  /* 0x000000ffff1d7224 */ /* 0x000fe200078e000d */
[----:B0-----:R-:W4:Y:S04]  /*263b0*/  LDL.LU.64 R14, [R1+0x1628] ;  /* 0x00162800010e7983 */ /* 0x001f280000300a00 */
[----:B------:R-:W4:Y:S01]  /*263c0*/  LDL.LU.64 R12, [R1+0x1620] ;  /* 0x00162000010c7983 */ /* 0x000f220000300a00 */
[----:B--2---:R-:W-:Y:S03]  /*263d0*/  HMMA.16816.F32 R20, R16, R8, R20 ;  /* 0x000000081014723c */ /* 0x004fe60000001814 */
[----:B---3--:R-:W-:Y:S04]  /*263e0*/  STL.64 [R1+0x1530], R6 ;  /* 0x0015300601007387 */ /* 0x008fe80000100a00 */
[----:B------:R0:W-:Y:S02]  /*263f0*/  STL.64 [R1+0x1528], R4 ;  /* 0x0015280401007387 */ /* 0x0001e40000100a00 */
[----:B0-----:R-:W-:-:S02]  /*26400*/  IMAD.MOV.U32 R4, RZ, RZ, R11 ;  /* 0x000000ffff047224 */ /* 0x001fc400078e000b */
[----:B------:R-:W-:-:S05]  /*26410*/  IMAD.MOV.U32 R5, RZ, RZ, R10 ;  /* 0x000000ffff057224 */ /* 0x000fca00078e000a */
[----:B------:R0:W-:Y:S04]  /*26420*/  STL.64 [R1+0x15d8], R4 ;  /* 0x0015d80401007387 */ /* 0x0001e80000100a00 */
[----:B0-----:R-:W4:Y:S04]  /*26430*/  LDL.LU.64 R4, [R1+0x1c0] ;  /* 0x0001c00001047983 */ /* 0x001f280000300a00 */
[----:B------:R-:W4:Y:S04]  /*26440*/  LDL.LU.64 R6, [R1+0x1c8] ;  /* 0x0001c80001067983 */ /* 0x000f280000300a00 */
[----:B------:R-:W-:Y:S04]  /*26450*/  STL.64 [R1+0x1d0], R20 ;  /* 0x0001d01401007387 */ /* 0x000fe80000100a00 */
[----:B------:R0:W-:Y:S04]  /*26460*/  STL.64 [R1+0x1d8], R22 ;  /* 0x0001d81601007387 */ /* 0x0001e80000100a00 */
[----:B0-----:R-:W2:Y:S04]  /*26470*/  LDL.LU.64 R22, [R1+0x1618] ;  /* 0x0016180001167983 */ /* 0x001ea80000300a00 */
[----:B------:R-:W2:Y:S04]  /*26480*/  LDL.LU.64 R20, [R1+0x1610] ;  /* 0x0016100001147983 */ /* 0x000ea80000300a00 */
[----:B------:R0:W-:Y:S04]  /*26490*/  STL.64 [R1+0x15f0], R8 ;  /* 0x0015f00801007387 */ /* 0x0001e80000100a00 */
[----:B0-----:R-:W3:Y:S04]  /*264a0*/  LDL.LU.64 R8, [R1+0x1a0] ;  /* 0x0001a00001087983 */ /* 0x001ee80000300a00 */
[----:B------:R-:W2:Y:S04]  /*264b0*/  LDL.LU.64 R10, [R1+0x1a8] ;  /* 0x0001a800010a7983 */ /* 0x000ea80000300a00 */
[----:B--2---:R-:W-:Y:S04]  /*264c0*/  STL.64 [R1+0x1608], R10 ;  /* 0x0016080a01007387 */ /* 0x004fe80000100a00 */
[----:B---3--:R0:W-:Y:S04]  /*264d0*/  STL.64 [R1+0x1600], R8 ;  /* 0x0016000801007387 */ /* 0x0081e80000100a00 */
[----:B0-----:R-:W2:Y:S04]  /*264e0*/  LDL.LU.64 R8, [R1+0x1b0] ;  /* 0x0001b00001087983 */ /* 0x001ea80000300a00 */
[----:B------:R-:W2:Y:S01]  /*264f0*/  LDL.LU.64 R10, [R1+0x1b8] ;  /* 0x0001b800010a7983 */ /* 0x000ea20000300a00 */
[----:B----4-:R-:W-:Y:S03]  /*26500*/  HMMA.16816.F32 R4, R16, R12, R4 ;  /* 0x0000000c1004723c */ /* 0x010fe60000001804 */
[----:B------:R-:W3:-:S15]  /*26510*/  LDL.LU R16, [R1+0x70] ;  /* 0x0000700001107983 */ /* 0x000ede0000300800 */
[----:B------:R-:W-:Y:S01]  /*26520*/  NOP ;  /* 0x0000000000007918 */ /* 0x000fe20000000000 */
[----:B------:R0:W-:Y:S04]  /*26530*/  STL.64 [R1+0x1c0], R4 ;  /* 0x0001c00401007387 */ /* 0x0001e80000100a00 */
[----:B------:R1:W-:Y:S04]  /*26540*/  STL.64 [R1+0x1c8], R6 ;  /* 0x0001c80601007387 */ /* 0x0003e80000100a00 */
[----:B------:R-:W3:Y:S04]  /*26550*/  LDL.LU R17, [R1+0x74] ;  /* 0x0000740001117983 */ /* 0x000ee80000300800 */
[----:B0-----:R-:W4:Y:S04]  /*26560*/  LDL.LU.64 R4, [R1+0x390] ;  /* 0x0003900001047983 */ /* 0x001f280000300a00 */
[----:B-1----:R-:W4:Y:S04]  /*26570*/  LDL.LU.64 R6, [R1+0x398] ;  /* 0x0003980001067983 */ /* 0x002f280000300a00 */
[----:B------:R-:W-:Y:S04]  /*26580*/  STL.64 [R1+0x1510], R14 ;  /* 0x0015100e01007387 */ /* 0x000fe80000100a00 */
[----:B------:R0:W-:Y:S04]  /*26590*/  STL.64 [R1+0x1508], R12 ;  /* 0x0015080c01007387 */ /* 0x0001e80000100a00 */
[----:B0-----:R-:W3:Y:S04]  /*265a0*/  LDL.LU.64 R12, [R1+0x190] ;  /* 0x00019000010c7983 */ /* 0x001ee80000300a00 */
[----:B------:R-:W3:Y:S01]  /*265b0*/  LDL.LU.64 R14, [R1+0x198] ;  /* 0x00019800010e7983 */ /* 0x000ee20000300a00 */
[----:B--2---:R-:W-:Y:S03]  /*265c0*/  HMMA.16816.F32 R24, R20, R24, R8 ;  /* 0x000000181418723c */ /* 0x004fe60000001808 */
[----:B------:R-:W2:Y:S04]  /*265d0*/  LDL.LU.64 R10, [R1+0x1608] ;  /* 0x00160800010a7983 */ /* 0x000ea80000300a00 */
[----:B------:R-:W2:-:S12]  /*265e0*/  LDL.LU.64 R8, [R1+0x1600] ;  /* 0x0016000001087983 */ /* 0x000e980000300a00 */
[----:B------:R0:W-:Y:S04]  /*265f0*/  STL.64 [R1+0x1b0], R24 ;  /* 0x0001b01801007387 */ /* 0x0001e80000100a00 */
[----:B------:R2:W-:Y:S04]  /*26600*/  STL.64 [R1+0x1b8], R26 ;  /* 0x0001b81a01007387 */ /* 0x0005e80000100a00 */
[----:B0-----:R-:W2:Y:S02]  /*26610*/  LDL.LU.64 R24, [R1+0x15f8] ;  /* 0x0015f80001187983 */ /* 0x001ea40000300a00 */
[----:B--2---:R-:W-:Y:S02]  /*26620*/  HMMA.16816.F32 R24, R20, R24, R8 ;  /* 0x000000181418723c */ /* 0x004fe40000001808 */
[----:B------:R-:W2:-:S15]  /*26630*/  LDL.LU.64 R8, [R1+0x15f0] ;  /* 0x0015f00001087983 */ /* 0x000e9e0000300a00 */
[----:B------:R-:W-:Y:S02]  /*26640*/  NOP ;  /* 0x0000000000007918 */ /* 0x000fe40000000000 */
[----:B------:R0:W-:Y:S04]  /*26650*/  STL.64 [R1+0x1a0], R24 ;  /* 0x0001a01801007387 */ /* 0x0001e80000100a00 */
[----:B0-----:R-:W3:Y:S01]  /*26660*/  LDL.LU.64 R24, [R1+0x15e8] ;  /* 0x0015e80001187983 */ /* 0x001ee20000300a00 */
[----:B------:R-:W-:Y:S02]  /*26670*/  IMAD.MOV.U32 R11, RZ, RZ, R27 ;  /* 0x000000ffff0b7224 */ /* 0x000fe400078e001b */
[----:B------:R-:W-:-:S03]  /*26680*/  IMAD.MOV.U32 R10, RZ, RZ, R26 ;  /* 0x000000ffff0a7224 */ /* 0x000fc600078e001a */
[----:B------:R-:W-:Y:S04]  /*26690*/  STL [R1+0x13a4], R11 ;  /* 0x0013a40b01007387 */ /* 0x000fe80000100800 */
[----:B------:R-:W-:Y:S01]  /*266a0*/  STL [R1+0x13a0], R10 ;  /* 0x0013a00a01007387 */ /* 0x000fe20000100800 */
[----:B---3--:R-:W-:Y:S03]  /*266b0*/  HMMA.16816.F32 R12, R20, R24, R12 ;  /* 0x00000018140c723c */ /* 0x008fe6000000180c */
[----:B------:R-:W3:Y:S01]  /*266c0*/  LDL.LU R24, [R1] ;  /* 0x0000000001187983 */ /* 0x000ee20000300800 */
[----:B------:R-:W-:-:S15]  /*266d0*/  IMAD.MOV.U32 R25, RZ, RZ, R2 ;  /* 0x000000ffff197224 */ /* 0x000fde00078e0002 */
[----:B------:R0:W-:Y:S04]  /*266e0*/  STL.64 [R1+0x190], R12 ;  /* 0x0001900c01007387 */ /* 0x0001e80000100a00 */
[----:B------:R1:W-:Y:S04]  /*266f0*/  STL.64 [R1+0x198], R14 ;  /* 0x0001980e01007387 */ /* 0x0003e80000100a00 */
[----:B------:R-:W2:Y:S04]  /*26700*/  LDL.LU R2, [R1+0x15e0] ;  /* 0x0015e00001027983 */ /* 0x000ea80000300800 */
[----:B0-----:R-:W2:Y:S04]  /*26710*/  LDL.LU.64 R12, [R1+0x370] ;  /* 0x00037000010c7983 */ /* 0x001ea80000300a00 */
[----:B-1----:R-:W2:Y:S04]  /*26720*/  LDL.LU.64 R14, [R1+0x378] ;  /* 0x00037800010e7983 */ /* 0x002ea80000300a00 */
[----:B---3--:R0:W-:Y:S04]  /*26730*/  STL.64 [R1+0x1558], R24 ;  /* 0x0015581801007387 */ /* 0x0081e80000100a00 */
[----:B0-----:R-:W4:Y:S04]  /*26740*/  LDL.LU R24, [R1+0x80] ;  /* 0x0000800001187983 */ /* 0x001f280000300800 */
[----:B------:R-:W4:Y:S02]  /*26750*/  LDL.LU R25, [R1+0x84] ;  /* 0x0000840001197983 */ /* 0x000f240000300800 */
[----:B----4-:R-:W-:Y:S02]  /*26760*/  HMMA.16816.F32 R24, R20, R24, R4 ;  /* 0x000000181418723c */ /* 0x010fe40000001804 */
[----:B------:R-:W3:-:S15]  /*26770*/  LDL.LU.64 R4, [R1+0x15d8] ;  /* 0x0015d80001047983 */ /* 0x000ede0000300a00 */
[----:B------:R-:W-:Y:S02]  /*26780*/  NOP ;  /* 0x0000000000007918 */ /* 0x000fe40000000000 */
[----:B------:R0:W-:Y:S01]  /*26790*/  STL.64 [R1+0x180], R24 ;  /* 0x0001801801007387 */ /* 0x0001e20000100a00 */
[----:B------:R-:W-:Y:S02]  /*267a0*/  IMAD.MOV.U32 R11, RZ, RZ, R26 ;  /* 0x000000ffff0b7224 */ /* 0x000fe400078e001a */
[----:B------:R-:W-:Y:S02]  /*267b0*/  IMAD.MOV.U32 R10, RZ, RZ, R27 ;  /* 0x000000ffff0a7224 */ /* 0x000fe400078e001b */
[----:B0-----:R-:W-:Y:S02]  /*267c0*/  IMAD.MOV.U32 R24, RZ, RZ, R3 ;  /* 0x000000ffff187224 */ /* 0x001fe400078e0003 */
[----:B------:R-:W-:Y:S01]  /*267d0*/  IMAD.MOV.U32 R25, RZ, RZ, R0 ;  /* 0x000000ffff197224 */ /* 0x000fe200078e0000 */
[----:B------:R-:W4:Y:S04]  /*267e0*/  LDL.LU R3, [R1+0x15d4] ;  /* 0x0015d40001037983 */ /* 0x000f280000300800 */
[----:B------:R-:W2:Y:S04]  /*267f0*/  LDL.LU R0, [R1+0x15d0] ;  /* 0x0015d00001007983 */ /* 0x000ea80000300800 */
[----:B------:R0:W-:Y:S04]  /*26800*/  STL.64 [R1+0x1570], R24 ;  /* 0x0015701801007387 */ /* 0x0001e80000100a00 */
[----:B0-----:R-:W2:Y:S04]  /*26810*/  LDL.LU.64 R24, [R1+0x380] ;  /* 0x0003800001187983 */ /* 0x001ea80000300a00 */
[----:B------:R-:W2:Y:S04]  /*26820*/  LDL.LU.64 R26, [R1+0x388] ;  /* 0x00038800011a7983 */ /* 0x000ea80000300a00 */
[----:B------:R-:W-:Y:S04]  /*26830*/  STL [R1+0x13ac], R10 ;  /* 0x0013ac0a01007387 */ /* 0x000fe80000100800 */
[----:B------:R-:W-:Y:S01]  /*26840*/  STL [R1+0x13a8], R11 ;  /* 0x0013a80b01007387 */ /* 0x000fe20000100800 */
[----:B--2---:R-:W-:Y:S03]  /*26850*/  HMMA.16816.F32 R16, R20, R16, R24 ;  /* 0x000000101410723c */ /* 0x004fe60000001818 */
[----:B------:R-:W2:Y:S01]  /*26860*/  LDL.LU R24, [R1+0x20] ;  /* 0x0000200001187983 */ /* 0x000ea20000300800 */
[----:B------:R-:W-:-:S15]  /*26870*/  IMAD.MOV.U32 R25, RZ, RZ, R2 ;  /* 0x000000ffff197224 */ /* 0x000fde00078e0002 */
[----:B------:R0:W-:Y:S04]  /*26880*/  STL.64 [R1+0x170], R16 ;  /* 0x0001701001007387 */ /* 0x0001e80000100a00 */
[----:B------:R-:W-:Y:S04]  /*26890*/  STL.64 [R1+0x178], R18 ;  /* 0x0001781201007387 */ /* 0x000fe80000100a00 */
[----:B------:R-:W2:Y:S04]  /*268a0*/  LDL.LU R2, [R1+0x15cc] ;  /* 0x0015cc0001027983 */ /* 0x000ea80000300800 */
[----:B0-----:R-:W2:Y:S04]  /*268b0*/  LDL.LU R16, [R1+0x40] ;  /* 0x0000400001107983 */ /* 0x001ea80000300800 */
[----:B------:R-:W2:Y:S01]  /*268c0*/  LDL.LU R17, [R1+0x44] ;  /* 0x0000440001117983 */ /* 0x000ea20000300800 */
[----:B---3--:R-:W-:Y:S03]  /*268d0*/  HMMA.16816.F32 R4, R20, R4, R12 ;  /* 0x000000041404723c */ /* 0x008fe6000000180c */
[----:B--2---:R0:W-:Y:S04]  /*268e0*/  STL.64 [R1+0x15a8], R16 ;  /* 0x0015a81001007387 */ /* 0x0041e80000100a00 */
[----:B------:R1:W-:-:S12]  /*268f0*/  STL.64 [R1+0x1588], R24 ;  /* 0x0015881801007387 */ /* 0x0003d80000100a00 */
[----:B------:R-:W-:Y:S04]  /*26900*/  STL.64 [R1+0x160], R4 ;  /* 0x0001600401007387 */ /* 0x000fe80000100a00 */
[----:B0-----:R-:W2:Y:S01]  /*26910*/  LDL.LU R16, [R1+0x50] ;  /* 0x0000500001107983 */ /* 0x001ea20000300800 */
[----:B-1----:R-:W-:Y:S02]  /*26920*/  IMAD.MOV.U32 R24, RZ, RZ, R0 ;  /* 0x000000ffff187224 */ /* 0x002fe400078e0000 */
[----:B----4-:R-:W-:Y:S02]  /*26930*/  IMAD.MOV.U32 R25, RZ, RZ, R3 ;  /* 0x000000ffff197224 */ /* 0x010fe400078e0003 */
[----:B------:R-:W-:Y:S02]  /*26940*/  IMAD.MOV.U32 R17, RZ, RZ, R2 ;  /* 0x000000ffff117224 */ /* 0x000fe400078e0002 */
[----:B------:R-:W3:Y:S04]  /*26950*/  LDL.LU R2, [R1+0x15c8] ;  /* 0x0015c80001027983 */ /* 0x000ee80000300800 */
[----:B------:R-:W4:Y:S04]  /*26960*/  LDL.LU R0, [R1+0x15c4] ;  /* 0x0015c40001007983 */ /* 0x000f280000300800 */
[----:B------:R-:W2:Y:S04]  /*26970*/  LDL.LU R3, [R1+0x15c0] ;  /* 0x0015c00001037983 */ /* 0x000ea80000300800 */
[----:B------:R0:W-:Y:S04]  /*26980*/  STL.64 [R1+0x15a0], R24 ;  /* 0x0015a01801007387 */ /* 0x0001e80000100a00 */
[----:B0-----:R-:W2:Y:S04]  /*26990*/  LDL.LU.64 R24, [R1+0x350] ;  /* 0x0003500001187983 */ /* 0x001ea80000300a00 */
[----:B------:R-:W2:Y:S01]  /*269a0*/  LDL.LU.64 R26, [R1+0x358] ;  /* 0x00035800011a7983 */ /* 0x000ea20000300a00 */
[----:B------:R-:W-:-:S02]  /*269b0*/  IMAD.MOV.U32 R10, RZ, RZ, R6 ;  /* 0x000000ffff0a7224 */ /* 0x000fc400078e0006 */
[----:B------:R-:W-:Y:S01]  /*269c0*/  IMAD.MOV.U32 R11, RZ, RZ, R7 ;  /* 0x000000ffff0b7224 */ /* 0x000fe200078e0007 */
[----:B--2---:R-:W-:Y:S04]  /*269d0*/  STL.64 [R1+0x15b8], R26 ;  /* 0x0015b81a01007387 */ /* 0x004fe80000100a00 */
[----:B------:R0:W-:Y:S04]  /*269e0*/  STL.64 [R1+0x15b0], R24 ;  /* 0x0015b01801007387 */ /* 0x0001e80000100a00 */
[----:B0-----:R-:W2:Y:S04]  /*269f0*/  LDL.LU.64 R24, [R1+0x360] ;  /* 0x0003600001187983 */ /* 0x001ea80000300a00 */
[----:B------:R-:W2:Y:S04]  /*26a00*/  LDL.LU.64 R26, [R1+0x368] ;  /* 0x00036800011a7983 */ /* 0x000ea80000300a00 */
[----:B------:R-:W2:Y:S04]  /*26a10*/  LDL.LU.64 R4, [R1+0x300] ;  /* 0x0003000001047983 */ /* 0x000ea80000300a00 */
[----:B------:R-:W2:Y:S04]  /*26a20*/  LDL.LU.64 R6, [R1+0x308] ;  /* 0x0003080001067983 */ /* 0x000ea80000300a00 */
[----:B--2---:R-:W-:Y:S04]  /*26a30*/  STL.64 [R1+0x1550], R6 ;  /* 0x0015500601007387 */ /* 0x004fe80000100a00 */
[----:B------:R0:W-:Y:S04]  /*26a40*/  STL.64 [R1+0x1548], R4 ;  /* 0x0015480401007387 */ /* 0x0001e80000100a00 */
[----:B0-----:R-:W2:Y:S04]  /*26a50*/  LDL.LU.64 R4, [R1+0x310] ;  /* 0x0003100001047983 */ /* 0x001ea80000300a00 */
        /* <DEDUP_REMOVED lines=8> */
[----:B------:R-:W2:Y:S01]  /*26ae0*/  LDL.LU.64 R6, [R1+0x338] ;  /* 0x0003380001067983 */ /* 0x000ea20000300a00 */
[C---:B------:R-:W-:Y:S03]  /*26af0*/  HMMA.16816.F32 R16, R20.reuse, R16, R24 ;  /* 0x000000101410723c */ /* 0x040fe60000001818 */
        /* <DEDUP_REMOVED lines=10> */
[----:B------:R-:W-:Y:S04]  /*26ba0*/  STL [R1+0x13b4], R11 ;  /* 0x0013b40b01007387 */ /* 0x000fe80000100800 */
[----:B------:R-:W-:Y:S04]  /*26bb0*/  STL [R1+0x13b0], R10 ;  /* 0x0013b00a01007387 */ /* 0x000fe80000100800 */
[----:B------:R-:W2:Y:S04]  /*26bc0*/  LDL.LU.64 R26, [R1+0x15b8] ;  /* 0x0015b800011a7983 */ /* 0x000ea80000300a00 */
[----:B------:R-:W2:Y:S04]  /*26bd0*/  LDL.LU.64 R24, [R1+0x15b0] ;  /* 0x0015b00001187983 */ /* 0x000ea80000300a00 */
[----:B------:R0:W-:Y:S04]  /*26be0*/  STL.64 [R1+0x150], R16 ;  /* 0x0001501001007387 */ /* 0x0001e80000100a00 */
[----:B------:R2:W-:Y:S04]  /*26bf0*/  STL.64 [R1+0x158], R18 ;  /* 0x0001581201007387 */ /* 0x0005e80000100a00 */
[----:B0-----:R-:W2:Y:S02]  /*26c00*/  LDL.LU.64 R16, [R1+0x15a8] ;  /* 0x0015a80001107983 */ /* 0x001ea40000300a00 */
[----:B--2---:R-:W-:Y:S02]  /*26c10*/  HMMA.16816.F32 R16, R20, R16, R24 ;  /* 0x000000101410723c */ /* 0x004fe40000001818 */
[----:B------:R-:W2:-:S15]  /*26c20*/  LDL.LU.64 R24, [R1+0x15a0] ;  /* 0x0015a00001187983 */ /* 0x000e9e0000300a00 */
[----:B------:R-:W-:Y:S02]  /*26c30*/  NOP ;  /* 0x0000000000007918 */ /* 0x000fe40000000000 */
[----:B------:R-:W-:Y:S02]  /*26c40*/  IMAD.MOV.U32 R11, RZ, RZ, R18 ;  /* 0x000000ffff0b7224 */ /* 0x000fe400078e0012 */
[----:B------:R-:W-:Y:S01]  /*26c50*/  IMAD.MOV.U32 R10, RZ, RZ, R19 ;  /* 0x000000ffff0a7224 */ /* 0x000fe200078e0013 */
[----:B------:R0:W-:Y:S04]  /*26c60*/  STL.64 [R1+0x140], R16 ;  /* 0x0001401001007387 */ /* 0x0001e80000100a00 */
[----:B0-----:R-:W3:Y:S04]  /*26c70*/  LDL.LU.64 R16, [R1+0x2d0] ;  /* 0x0002d00001107983 */ /* 0x001ee80000300a00 */
[----:B------:R-:W3:Y:S04]  /*26c80*/  LDL.LU.64 R18, [R1+0x2d8] ;  /* 0x0002d80001127983 */ /* 0x000ee80000300a00 */
[----:B------:R-:W-:Y:S04]  /*26c90*/  STL [R1+0x13c0], R11 ;  /* 0x0013c00b01007387 */ /* 0x000fe80000100800 */
[----:B------:R-:W-:Y:S01]  /*26ca0*/  STL [R1+0x13bc], R10 ;  /* 0x0013bc0a01007387 */ /* 0x000fe20000100800 */
[----:B--2---:R-:W-:Y:S03]  /*26cb0*/  HMMA.16816.F32 R24, R20, R24, R4 ;  /* 0x000000181418723c */ /* 0x004fe60000001804 */
[----:B------:R-:W2:Y:S04]  /*26cc0*/  LDL.LU.64 R6, [R1+0x1598] ;  /* 0x0015980001067983 */ /* 0x000ea80000300a00 */
[----:B------:R-:W2:-:S12]  /*26cd0*/  LDL.LU.64 R4, [R1+0x1590] ;  /* 0x0015900001047983 */ /* 0x000e980000300a00 */
[----:B------:R0:W-:Y:S04]  /*26ce0*/  STL.64 [R1+0x130], R24 ;  /* 0x0001301801007387 */ /* 0x0001e80000100a00 */
[----:B------:R2:W-:Y:S04]  /*26cf0*/  STL.64 [R1+0x138], R26 ;  /* 0x0001381a01007387 */ /* 0x0005e80000100a00 */
[----:B0-----:R-:W2:Y:S02]  /*26d00*/  LDL.LU.64 R24, [R1+0x1588] ;  /* 0x0015880001187983 */ /* 0x001ea40000300a00 */
[----:B--2---:R-:W-:Y:S02]  /*26d10*/  HMMA.16816.F32 R24, R20, R24, R4 ;  /* 0x000000181418723c */ /* 0x004fe40000001804 */
[----:B------:R-:W2:Y:S04]  /*26d20*/  LDL.LU.64 R6, [R1+0x1580] ;  /* 0x0015800001067983 */ /* 0x000ea80000300a00 */
[----:B------:R-:W2:-:S13]  /*26d30*/  LDL.LU.64 R4, [R1+0x1578] ;  /* 0x0015780001047983 */ /* 0x000e9a0000300a00 */
        /* <DEDUP_REMOVED lines=12> */
[----:B------:R-:W-:Y:S04]  /*26e00*/  STL.64 [R1+0x100], R24 ;  /* 0x0001001801007387 */ /* 0x000fe80000100a00 */
[----:B------:R0:W-:Y:S04]  /*26e10*/  STL.64 [R1+0x108], R26 ;  /* 0x0001081a01007387 */ /* 0x0001e80000100a00 */
[----:B0-----:R-:W2:Y:S04]  /*26e20*/  LDL.LU.64 R26, [R1+0x1540] ;  /* 0x00154000011a7983 */ /* 0x001ea80000300a00 */
[----:B------:R-:W2:Y:S02]  /*26e30*/  LDL.LU.64 R24, [R1+0x1538] ;  /* 0x0015380001187983 */ /* 0x000ea40000300a00 */
[----:B--2---:R-:W-:-:S15]  /*26e40*/  HMMA.16816.F32 R4, R20, R24, R4 ;  /* 0x000000181404723c */ /* 0x004fde0000001804 */
[----:B------:R-:W-:-:S04]  /*26e50*/  NOP ;  /* 0x0000000000007918 */ /* 0x000fc80000000000 */
[----:B------:R-:W-:Y:S04]  /*26e60*/  STL.64 [R1+0xf0], R4 ;  /* 0x0000f00401007387 */ /* 0x000fe80000100a00 */
[----:B------:R0:W-:Y:S04]  /*26e70*/  STL.64 [R1+0xf8], R6 ;  /* 0x0000f80601007387 */ /* 0x0001e80000100a00 */
[----:B0-----:R-:W2:Y:S04]  /*26e80*/  LDL.LU.64 R6, [R1+0x1530] ;  /* 0x0015300001067983 */ /* 0x001ea80000300a00 */
[----:B------:R-:W2:Y:S04]  /*26e90*/  LDL.LU.64 R4, [R1+0x1528] ;  /* 0x0015280001047983 */ /* 0x000ea80000300a00 */
[----:B------:R-:W3:Y:S01]  /*26ea0*/  LDL R25, [R1+0x2c8] ;  /* 0x0002c80001197983 */ /* 0x000ee20000100800 */
[----:B--2---:R-:W-:-:S15]  /*26eb0*/  HMMA.16816.F32 R12, R20, R4, R12 ;  /* 0x00000004140c723c */ /* 0x004fde000000180c */
[----:B------:R-:W-:-:S04]  /*26ec0*/  NOP ;  /* 0x0000000000007918 */ /* 0x000fc80000000000 */
[----:B------:R-:W-:Y:S04]  /*26ed0*/  STL.64 [R1+0xe0], R12 ;  /* 0x0000e00c01007387 */ /* 0x000fe80000100a00 */
[----:B------:R0:W-:Y:S04]  /*26ee0*/  STL.64 [R1+0xe8], R14 ;  /* 0x0000e80e01007387 */ /* 0x0001e80000100a00 */
[----:B0-----:R-:W2:Y:S04]  /*26ef0*/  LDL.LU.64 R14, [R1+0x1520] ;  /* 0x00152000010e7983 */ /* 0x001ea80000300a00 */
[----:B------:R-:W2:Y:S02]  /*26f00*/  LDL.LU.64 R12, [R1+0x1518] ;  /* 0x00151800010c7983 */ /* 0x000ea40000300a00 */
[----:B--2---:R-:W-:-:S15]  /*26f10*/  HMMA.16816.F32 R12, R20, R8, R12 ;  /* 0x00000008140c723c */ /* 0x004fde000000180c */
[----:B------:R-:W-:-:S04]  /*26f20*/  NOP ;  /* 0x0000000000007918 */ /* 0x000fc80000000000 */
[----:B------:R-:W-:Y:S02]  /*26f30*/  IMAD.MOV.U32 R9, RZ, RZ, R14 ;  /* 0x000000ffff097224 */ /* 0x000fe400078e000e */
[----:B------:R-:W-:Y:S02]  /*26f40*/  IMAD.MOV.U32 R8, RZ, RZ, R15 ;  /* 0x000000ffff087224 */ /* 0x000fe400078e000f */
[----:B------:R-:W-:Y:S02]  /*26f50*/  IMAD.MOV.U32 R4, RZ, RZ, R12 ;  /* 0x000000ffff047224 */ /* 0x000fe400078e000c */
[----:B------:R-:W-:Y:S01]  /*26f60*/  IMAD.MOV.U32 R5, RZ, RZ, R13 ;  /* 0x000000ffff057224 */ /* 0x000fe200078e000d */
[----:B------:R-:W2:Y:S04]  /*26f70*/  LDL.LU.64 R14, [R1+0x1510] ;  /* 0x00151000010e7983 */ /* 0x000ea80000300a00 */
[----:B------:R-:W3:Y:S04]  /*26f80*/  LDL.LU.64 R12, [R1+0x1508] ;  /* 0x00150800010c7983 */ /* 0x000ee80000300a00 */
[----:B------:R-:W-:Y:S04]  /*26f90*/  STL.64 [R1+0x1410], R6 ;  /* 0x0014100601007387 */ /* 0x000fe80000100a00 */
[----:B------:R-:W-:Y:S04]  /*26fa0*/  STL.64 [R1+0x1408], R4 ;  /* 0x0014080401007387 */ /* 0x000fe80000100a00 */
[----:B------:R-:W-:Y:S04]  /*26fb0*/  STL [R1+0x13c4], R8 ;  /* 0x0013c40801007387 */ /* 0x000fe80000100800 */
[----:B------:R0:W-:Y:S01]  /*26fc0*/  STL [R1+0x13b8], R9 ;  /* 0x0013b80901007387 */ /* 0x0001e20000100800 */
[----:B------:R-:W-:-:S02]  /*26fd0*/  IMAD.MOV.U32 R10, RZ, RZ, R27 ;  /* 0x000000ffff0a7224 */ /* 0x000fc400078e001b */
[----:B0-----:R-:W-:Y:S01]  /*26fe0*/  IMAD.MOV.U32 R9, RZ, RZ, R26 ;  /* 0x000000ffff097224 */ /* 0x001fe200078e001a */
[----:B---3--:R-:W-:Y:S01]  /*26ff0*/  HMMA.16816.F32 R16, R20, R12, R16 ;  /* 0x0000000c1410723c */ /* 0x008fe20000001810 */
[----:B--2---:R-:W-:-:S15]  /*27000*/  IMAD.MOV.U32 R8, RZ, RZ, R15 ;  /* 0x000000ffff087224 */ /* 0x004fde00078e000f */
[----:B------:R-:W-:-:S03]  /*27010*/  NOP ;  /* 0x0000000000007918 */ /* 0x000fc60000000000 */
[----:B------:R-:W-:Y:S04]  /*27020*/  STL [R1+0xc0], R16 ;  /* 0x0000c01001007387 */ /* 0x000fe80000100800 */
[----:B------:R-:W2:Y:S04]  /*27030*/  LDL.LU R15, [R1+0x1504] ;  /* 0x00150400010f7983 */ /* 0x000ea80000300800 */
[----:B------:R-:W3:Y:S04]  /*27040*/  LDL.LU R26, [R1+0x1500] ;  /* 0x00150000011a7983 */ /* 0x000ee80000300800 */
[----:B------:R-:W4:Y:S01]  /*27050*/  LDL.LU R27, [R1+0x14fc] ;  /* 0x0014fc00011b7983 */ /* 0x000f220000300800 */
[----:B------:R-:W-:-:S03]  /*27060*/  IMAD.MOV.U32 R11, RZ, RZ, R2 ;  /* 0x000000ffff0b7224 */ /* 0x000fc600078e0002 */
[----:B------:R-:W4:Y:S04]  /*27070*/  LDL.LU R2, [R1+0x14f8] ;  /* 0x0014f80001027983 */ /* 0x000f280000300800 */
[----:B------:R-:W-:Y:S04]  /*27080*/  STL.64 [R1+0x14c8], R10 ;  /* 0x0014c80a01007387 */ /* 0x000fe80000100a00 */
[----:B------:R0:W-:Y:S02]  /*27090*/  STL.64 [R1+0x14c0], R8 ;  /* 0x0014c00801007387 */ /* 0x0001e40000100a00 */
[----:B0-----:R-:W-:-:S02]  /*270a0*/  IMAD.MOV.U32 R8, RZ, RZ, R14 ;  /* 0x000000ffff087224 */ /* 0x001fc400078e000e */
[----:B------:R-:W4:Y:S01]  /*270b0*/  LDL.LU R14, [R1+0x14f4] ;  /* 0x0014f400010e7983 */ /* 0x000f220000300800 */
[----:B--2---:R-:W-:Y:S02]  /*270c0*/  IMAD.MOV.U32 R9, RZ, RZ, R15 ;  /* 0x000000ffff097224 */ /* 0x004fe400078e000f */
[----:B---3--:R-:W-:Y:S02]  /*270d0*/  IMAD.MOV.U32 R10, RZ, RZ, R26 ;  /* 0x000000ffff0a7224 */ /* 0x008fe400078e001a */
[----:B----4-:R-:W-:Y:S01]  /*270e0*/  IMAD.MOV.U32 R11, RZ, RZ, R27 ;  /* 0x000000ffff0b7224 */ /* 0x010fe200078e001b */
[----:B------:R-:W2:Y:S04]  /*270f0*/  LDL.LU R15, [R1+0x14f0] ;  /* 0x0014f000010f7983 */ /* 0x000ea80000300800 */
[----:B------:R-:W3:Y:S04]  /*27100*/  LDL.LU R26, [R1+0x14ec] ;  /* 0x0014ec00011a7983 */ /* 0x000ee80000300800 */
[----:B------:R-:W3:Y:S01]  /*27110*/  LDL.LU R27, [R1+0x14e8] ;  /* 0x0014e800011b7983 */ /* 0x000ee20000300800 */
[----:B------:R-:W-:-:S03]  /*27120*/  IMAD.MOV.U32 R24, RZ, RZ, R17 ;  /* 0x000000ffff187224 */ /* 0x000fc600078e0011 */
[----:B------:R0:W-:Y:S04]  /*27130*/  STL.64 [R1+0x14e0], R10 ;  /* 0x0014e00a01007387 */ /* 0x0001e80000100a00 */
[----:B------:R-:W-:Y:S01]  /*27140*/  STL.64 [R1+0x14d8], R8 ;  /* 0x0014d80801007387 */ /* 0x000fe20000100a00 */
[----:B------:R-:W-:Y:S02]  /*27150*/  IMAD.MOV.U32 R13, RZ, RZ, R18 ;  /* 0x000000ffff0d7224 */ /* 0x000fe400078e0012 */
[----:B------:R-:W-:Y:S01]  /*27160*/  IMAD.MOV.U32 R12, RZ, RZ, R19 ;  /* 0x000000ffff0c7224 */ /* 0x000fe200078e0013 */
[----:B------:R-:W1:Y:S04]  /*27170*/  LDSM.16.MT88.4 R20, [R2+UR5+0x10400] ;  /* 0x010400050214783b */ /* 0x000e680008004200 */
[----:B------:R-:W4:Y:S04]  /*27180*/  LDSM.16.MT88.4 R16, [R25+UR5+0x10400] ;  /* 0x010400051910783b */ /* 0x000f280008004200 */
[----:B0-----:R-:W2:Y:S04]  /*27190*/  LDL.LU.64 R10, [R1+0xb8] ;  /* 0x0000b800010a7983 */ /* 0x001ea80000300a00 */
[----:B------:R-:W2:Y:S04]  /*271a0*/  LDL.LU.64 R6, [R1+0x78] ;  /* 0x0000780001067983 */ /* 0x000ea80000300a00 */
[----:B--2---:R0:W-:Y:S04]  /*271b0*/  STL.64 [R1+0x14d0], R6 ;  /* 0x0014d00601007387 */ /* 0x0041e80000100a00 */
[----:B0-----:R-:W2:Y:S04]  /*271c0*/  LDL.LU.64 R6, [R1+0xa8] ;  /* 0x0000a80001067983 */ /* 0x001ea80000300a00 */
[----:B------:R-:W-:Y:S04]  /*271d0*/  STL [R1+0x13c8], R24 ;  /* 0x0013c81801007387 */ /* 0x000fe80000100800 */
[----:B------:R-:W-:Y:S04]  /*271e0*/  STL.64 [R1+0x1390], R14 ;  /* 0x0013900e01007387 */ /* 0x000fe80000100a00 */
[----:B------:R0:W-:Y:S04]  /*271f0*/  STL.64 [R1+0x1388], R12 ;  /* 0x0013880c01007387 */ /* 0x0001e80000100a00 */
[----:B0-----:R-:W4:Y:S04]  /*27200*/  LDL.LU R12, [R1+0x2b0] ;  /* 0x0002b000010c7983 */ /* 0x001f280000300800 */
[----:B------:R-:W4:Y:S04]  /*27210*/  LDL.LU R13, [R1+0x2b4] ;  /* 0x0002b400010d7983 */ /* 0x000f280000300800 */
[----:B------:R-:W4:Y:S04]  /*27220*/  LDL.LU R14, [R1+0x2b8] ;  /* 0x0002b800010e7983 */ /* 0x000f280000300800 */
[----:B------:R-:W4:Y:S04]  /*27230*/  LDL.LU R15, [R1+0x2bc] ;  /* 0x0002bc00010f7983 */ /* 0x000f280000300800 */
[----:B---3--:R-:W-:Y:S04]  /*27240*/  STL.64 [R1+0x1490], R26 ;  /* 0x0014901a01007387 */ /* 0x008fe80000100a00 */
[----:B------:R0:W-:Y:S04]  /*27250*/  STL [R1+0x1488], R25 ;  /* 0x0014881901007387 */ /* 0x0001e80000100800 */
[----:B------:R-:W3:Y:S04]  /*27260*/  LDL.LU R24, [R1+0x280] ;  /* 0x0002800001187983 */ /* 0x000ee80000300800 */
[----:B0-----:R-:W3:Y:S04]  /*27270*/  LDL.LU R25, [R1+0x284] ;  /* 0x0002840001197983 */ /* 0x001ee80000300800 */
[----:B------:R-:W3:Y:S04]  /*27280*/  LDL.LU R26, [R1+0x288] ;  /* 0x00028800011a7983 */ /* 0x000ee80000300800 */
[----:B-1----:R-:W-:Y:S04]  /*27290*/  STL.64 [R1+0x1380], R22 ;  /* 0x0013801601007387 */ /* 0x002fe80000100a00 */
[----:B------:R0:W-:Y:S04]  /*272a0*/  STL.64 [R1+0x1378], R20 ;  /* 0x0013781401007387 */ /* 0x0001e80000100a00 */
[----:B------:R-:W-:Y:S01]  /*272b0*/  STL [R1+0x1228], R2 ;  /* 0x0012280201007387 */ /* 0x000fe20000100800 */
[----:B0-----:R-:W-:-:S02]  /*272c0*/  IMAD.MOV.U32 R21, RZ, RZ, R10 ;  /* 0x000000ffff157224 */ /* 0x001fc400078e000a */
[----:B------:R-:W-:Y:S01]  /*272d0*/  IMAD.MOV.U32 R20, RZ, RZ, R11 ;  /* 0x000000ffff147224 */ /* 0x000fe200078e000b */
[----:B----4-:R-:W-:Y:S01]  /*272e0*/  HMMA.16816.F32 R12, R16, R10, R12 ;  /* 0x0000000a100c723c */ /* 0x010fe2000000180c */
[----:B------:R-:W4:Y:S04]  /*272f0*/  LDL.LU.64 R10, [R1+0x14e0] ;  /* 0x0014e000010a7983 */ /* 0x000f280000300a00 */
[----:B------:R-:W4:Y:S01]  /*27300*/  LDL.LU.64 R8, [R1+0x14d8] ;  /* 0x0014d80001087983 */ /* 0x000f220000300a00 */
[----:B------:R-:W-:-:S13]  /*27310*/  IMAD.MOV.U32 R27, RZ, RZ, R0 ;  /* 0x000000ffff1b7224 */ /* 0x000fda00078e0000 */
[----:B------:R-:W-:Y:S01]  /*27320*/  IMAD.MOV.U32 R0, RZ, RZ, R15 ;  /* 0x000000ffff007224 */ /* 0x000fe200078e000f */
[----:B------:R2:W-:Y:S04]  /*27330*/  STL.64 [R1+0x2b0], R12 ;  /* 0x0002b00c01007387 */ /* 0x0005e80000100a00 */
[----:B------:R-:W-:Y:S04]  /*27340*/  STL [R1+0x2b8], R14 ;  /* 0x0002b80e01007387 */ /* 0x000fe80000100800 */
[----:B------:R-:W-:Y:S04]  /*27350*/  STL [R1+0x13d4], R0 ;  /* 0x0013d40001007387 */ /* 0x000fe80000100800 */
[----:B------:R-:W-:Y:S04]  /*27360*/  STL [R1+0x13d0], R20 ;  /* 0x0013d01401007387 */ /* 0x000fe80000100800 */
[----:B------:R-:W-:Y:S04]  /*27370*/  STL [R1+0x13cc], R21 ;  /* 0x0013cc1501007387 */ /* 0x000fe80000100800 */
[----:B------:R-:W3:Y:S01]  /*27380*/  LDL.LU.64 R22, [R1+0x98] ;  /* 0x0000980001167983 */ /* 0x000ee20000300a00 */
[----:B--2---:R-:W-:-:S02]  /*27390*/  IMAD.MOV.U32 R13, RZ, RZ, R6 ;  /* 0x000000ffff0d7224 */ /* 0x004fc400078e0006 */
[----:B------:R-:W-:Y:S01]  /*273a0*/  IMAD.MOV.U32 R12, RZ, RZ, R7 ;  /* 0x000000ffff0c7224 */ /* 0x000fe200078e0007 */
[----:B----4-:R-:W-:Y:S01]  /*273b0*/  HMMA.16816.F32 R8, R16, R6, R8 ;  /* 0x000000061008723c */ /* 0x010fe20000001808 */
[----:B------:R-:W2:-:S15]  /*273c0*/  LDL.LU.64 R6, [R1+0x14d0] ;  /* 0x0014d00001067983 */ /* 0x000e9e0000300a00 */
[----:B------:R-:W-:-:S03]  /*273d0*/  NOP ;  /* 0x0000000000007918 */ /* 0x000fc60000000000 */
[----:B------:R-:W-:Y:S01]  /*273e0*/  IMAD.MOV.U32 R2, RZ, RZ, R11 ;  /* 0x000000ffff027224 */ /* 0x000fe200078e000b */
[----:B------:R-:W-:Y:S04]  /*273f0*/  STL.64 [R1+0x2a0], R8 ;  /* 0x0002a00801007387 */ /* 0x000fe80000100a00 */
[----:B------:R0:W-:Y:S04]  /*27400*/  STL [R1+0x2a8], R10 ;  /* 0x0002a80a01007387 */ /* 0x0001e80000100800 */
[----:B0-----:R-:W2:Y:S04]  /*27410*/  LDL.LU.64 R10, [R1+0x14c8] ;  /* 0x0014c800010a7983 */ /* 0x001ea80000300a00 */
[----:B------:R-:W2:Y:S04]  /*27420*/  LDL.LU.64 R8, [R1+0x14c0] ;  /* 0x0014c00001087983 */ /* 0x000ea80000300a00 */
[----:B------:R-:W-:Y:S04]  /*27430*/  STL [R1+0x13e0], R2 ;  /* 0x0013e00201007387 */ /* 0x000fe80000100800 */
[----:B------:R0:W-:Y:S04]  /*27440*/  STL [R1+0x13dc], R12 ;  /* 0x0013dc0c01007387 */ /* 0x0001e80000100800 */
[----:B------:R1:W-:Y:S04]  /*27450*/  STL [R1+0x13d8], R13 ;  /* 0x0013d80d01007387 */ /* 0x0003e80000100800 */
[----:B0-----:R-:W3:Y:S04]  /*27460*/  LDL.LU R12, [R1+0x290] ;  /* 0x00029000010c7983 */ /* 0x001ee80000300800 */
[----:B-1----:R-:W3:Y:S04]  /*27470*/  LDL.LU R13, [R1+0x294] ;  /* 0x00029400010d7983 */ /* 0x002ee80000300800 */
[----:B------:R-:W3:Y:S01]  /*27480*/  LDL.LU R14, [R1+0x298] ;  /* 0x00029800010e7983 */ /* 0x000ee20000300800 */
[----:B------:R-:W-:-:S07]  /*27490*/  IMAD.MOV.U32 R15, RZ, RZ, R3 ;  /* 0x000000ffff0f7224 */ /* 0x000fce00078e0003 */
[----:B---3--:R-:W-:-:S15]  /*274a0*/  HMMA.16816.F32 R12, R16, R22, R12 ;  /* 0x00000016100c723c */ /* 0x008fde000000180c */
[----:B------:R-:W-:-:S04]  /*274b0*/  NOP ;  /* 0x0000000000007918 */ /* 0x000fc80000000000 */
[----:B------:R-:W-:Y:S04]  /*274c0*/  STL.64 [R1+0x290], R12 ;  /* 0x0002900c01007387 */ /* 0x000fe80000100a00 */
[----:B------:R0:W-:Y:S02]  /*274d0*/  STL.64 [R1+0x298], R14 ;  /* 0x0002980e01007387 */ /* 0x0001e40000100a00 */
[----:B0-----:R-:W-:Y:S02]  /*274e0*/  IMAD.MOV.U32 R14, RZ, RZ, R23 ;  /* 0x000000ffff0e7224 */ /* 0x001fe400078e0017 */
[----:B------:R-:W-:-:S03]  /*274f0*/  IMAD.MOV.U32 R15, RZ, RZ, R22 ;  /* 0x000000ffff0f7224 */ /* 0x000fc600078e0016 */
[----:B------:R-:W-:Y:S04]  /*27500*/  STL [R1+0x13e8], R14 ;  /* 0x0013e80e01007387 */ /* 0x000fe80000100800 */
[----:B------:R0:W-:Y:S04]  /*27510*/  STL [R1+0x13e4], R15 ;  /* 0x0013e40f01007387 */ /* 0x0001e80000100800 */
[----:B0-----:R-:W3:Y:S02]  /*27520*/  LDL.LU.64 R14, [R1+0x88] ;  /* 0x00008800010e7983 */ /* 0x001ee40000300a00 */
[----:B---3--:R-:W-:Y:S01]  /*27530*/  HMMA.16816.F32 R24, R16, R14, R24 ;  /* 0x0000000e1018723c */ /* 0x008fe20000001818 */
[----:B------:R-:W-:-:S02]  /*27540*/  IMAD.MOV.U32 R23, RZ, RZ, R14 ;  /* 0x000000ffff177224 */ /* 0x000fc400078e000e */
[----:B------:R-:W-:-:S05]  /*27550*/  IMAD.MOV.U32 R22, RZ, RZ, R15 ;  /* 0x000000ffff167224 */ /* 0x000fca00078e000f */
[----:B--2---:R-:W-:Y:S01]  /*27560*/  HMMA.16816.F32 R12, R16, R6, R8 ;  /* 0x00000006100c723c */ /* 0x004fe20000001808 */
[----:B------:R-:W-:Y:S02]  /*27570*/  IMAD.MOV.U32 R10, RZ, RZ, R6 ;  /* 0x000000ffff0a7224 */ /* 0x000fe400078e0006 */
[----:B------:R-:W-:-:S08]  /*27580*/  IMAD.MOV.U32 R9, RZ, RZ, R7 ;  /* 0x000000ffff097224 */ /* 0x000fd000078e0007 */
[----:B------:R-:W-:Y:S01]  /*27590*/  IMAD.MOV.U32 R3, RZ, RZ, R27 ;  /* 0x000000ffff037224 */ /* 0x000fe200078e001b */
[----:B------:R-:W-:Y:S04]  /*275a0*/  STL.64 [R1+0x280], R24 ;  /* 0x0002801801007387 */ /* 0x000fe80000100a00 */
[----:B------:R-:W-:Y:S04]  /*275b0*/  STL [R1+0x288], R26 ;  /* 0x0002881a01007387 */ /* 0x000fe80000100800 */
[----:B------:R-:W-:Y:S04]  /*275c0*/  STL [R1+0x13f4], R3 ;  /* 0x0013f40301007387 */ /* 0x000fe80000100800 */
[----:B------:R-:W-:Y:S04]  /*275d0*/  STL [R1+0x13f0], R22 ;  /* 0x0013f01601007387 */ /* 0x000fe80000100800 */
[----:B------:R-:W-:Y:S04]  /*275e0*/  STL [R1+0x13ec], R23 ;  /* 0x0013ec1701007387 */ /* 0x000fe80000100800 */
[----:B------:R-:W-:Y:S04]  /*275f0*/  STL.64 [R1+0x270], R12 ;  /* 0x0002700c01007387 */ /* 0x000fe80000100a00 */
[----:B------:R-:W-:Y:S04]  /*27600*/  STL.64 [R1+0x278], R14 ;  /* 0x0002780e01007387 */ /* 0x000fe80000100a00 */
[----:B------:R-:W-:Y:S04]  /*27610*/  STL [R1+0x14bc], R10 ;  /* 0x0014bc0a01007387 */ /* 0x000fe80000100800 */
[----:B------:R0:W-:Y:S04]  /*27620*/  STL [R1+0x14b8], R9 ;  /* 0x0014b80901007387 */ /* 0x0001e80000100800 */
[----:B------:R-:W2:Y:S04]  /*27630*/  LDL.LU R4, [R1+0x1f0] ;  /* 0x0001f00001047983 */ /* 0x000ea80000300800 */
[----:B------:R-:W2:Y:S04]  /*27640*/  LDL.LU R5, [R1+0x1f4] ;  /* 0x0001f40001057983 */ /* 0x000ea80000300800 */
[----:B------:R-:W3:Y:S04]  /*27650*/  LDL.LU R6, [R1+0x1f8] ;  /* 0x0001f80001067983 */ /* 0x000ee80000300800 */
[----:B------:R-:W3:Y:S04]  /*27660*/  LDL.LU R7, [R1+0x1fc] ;  /* 0x0001fc0001077983 */ /* 0x000ee80000300800 */
[----:B------:R-:W4:Y:S04]  /*27670*/  LDL.LU R8, [R1+0x260] ;  /* 0x0002600001087983 */ /* 0x000f280000300800 */
[----:B0-----:R-:W4:Y:S04]  /*27680*/  LDL.LU R9, [R1+0x264] ;  /* 0x0002640001097983 */ /* 0x001f280000300800 */
[----:B------:R-:W4:Y:S04]  /*27690*/  LDL.LU R10, [R1+0x268] ;  /* 0x00026800010a7983 */ /* 0x000f280000300800 */
[----:B------:R-:W4:Y:S04]  /*276a0*/  LDL.LU R11, [R1+0x26c] ;  /* 0x00026c00010b7983 */ /* 0x000f280000300800 */
[----:B---3--:R0:W-:Y:S04]  /*276b0*/  STL.64 [R1+0x1420], R6 ;  /* 0x0014200601007387 */ /* 0x0081e80000100a00 */
[----:B--2---:R1:W-:Y:S04]  /*276c0*/  STL.64 [R1+0x1418], R4 ;  /* 0x0014180401007387 */ /* 0x0043e80000100a00 */
[----:B0-----:R-:W2:Y:S04]  /*276d0*/  LDL.LU.64 R6, [R1+0x8] ;  /* 0x0000080001067983 */ /* 0x001ea80000300a00 */
[----:B--2---:R0:W-:Y:S04]  /*276e0*/  STL.64 [R1+0x1438], R6 ;  /* 0x0014380601007387 */ /* 0x0041e80000100a00 */
[----:B-1----:R-:W2:Y:S04]  /*276f0*/  LDL.LU R4, [R1+0x210] ;  /* 0x0002100001047983 */ /* 0x002ea80000300800 */
[----:B------:R-:W2:Y:S04]  /*27700*/  LDL.LU R5, [R1+0x214] ;  /* 0x0002140001057983 */ /* 0x000ea80000300800 */
[----:B0-----:R-:W3:Y:S04]  /*27710*/  LDL.LU R6, [R1+0x218] ;  /* 0x0002180001067983 */ /* 0x001ee80000300800 */
        /* <DEDUP_REMOVED lines=9> */
[----:B--2---:R0:W-:Y:S04]  /*277b0*/  STL.64 [R1+0x14b0], R22 ;  /* 0x0014b01601007387 */ /* 0x0041e80000100a00 */
[----:B------:R-:W-:Y:S04]  /*277c0*/  STL.64 [R1+0x14a8], R20 ;  /* 0x0014a81401007387 */ /* 0x000fe80000100a00 */
[----:B0-----:R-:W4:Y:S04]  /*277d0*/  LDL.LU.64 R22, [R1+0x68] ;  /* 0x0000680001167983 */ /* 0x001f280000300a00 */
[----:B------:R-:W2:Y:S04]  /*277e0*/  LDL.LU.64 R26, [R1+0x58] ;  /* 0x00005800011a7983 */ /* 0x000ea80000300a00 */
[----:B------:R0:W-:Y:S04]  /*277f0*/  STL.64 [R1+0x1478], R14 ;  /* 0x0014780e01007387 */ /* 0x0001e80000100a00 */
[----:B------:R-:W-:Y:S04]  /*27800*/  STL.64 [R1+0x1470], R12 ;  /* 0x0014700c01007387 */ /* 0x000fe80000100a00 */
[----:B0-----:R-:W2:Y:S04]  /*27810*/  LDL.LU.64 R14, [R1+0x48] ;  /* 0x00004800010e7983 */ /* 0x001ea80000300a00 */
[----:B---3--:R0:W-:Y:S04]  /*27820*/  STL.64 [R1+0x1458], R6 ;  /* 0x0014580601007387 */ /* 0x0081e80000100a00 */
[----:B------:R-:W-:Y:S04]  /*27830*/  STL.64 [R1+0x1450], R4 ;  /* 0x0014500401007387 */ /* 0x000fe80000100a00 */
[----:B0-----:R-:W3:Y:S04]  /*27840*/  LDL.LU.64 R6, [R1+0x28] ;  /* 0x0000280001067983 */ /* 0x001ee80000300a00 */
[----:B---3--:R0:W-:Y:S04]  /*27850*/  STL.64 [R1+0x1468], R6 ;  /* 0x0014680601007387 */ /* 0x0081e80000100a00 */
[----:B0-----:R-:W3:Y:S01]  /*27860*/  LDL.LU.64 R6, [R1+0x38] ;  /* 0x0000380001067983 */ /* 0x001ee20000300a00 */
[----:B----4-:R-:W-:Y:S03]  /*27870*/  HMMA.16816.F32 R8, R16, R22, R8 ;  /* 0x000000161008723c */ /* 0x010fe60000001808 */
[----:B---3--:R0:W-:Y:S04]  /*27880*/  STL.64 [R1+0x1480], R6 ;  /* 0x0014800601007387 */ /* 0x0081e80000100a00 */
[----:B------:R-:W3:Y:S04]  /*27890*/  LDL.LU R4, [R1+0x240] ;  /* 0x0002400001047983 */ /* 0x000ee80000300800 */
[----:B------:R-:W3:Y:S04]  /*278a0*/  LDL.LU R5, [R1+0x244] ;  /* 0x0002440001057983 */ /* 0x000ee80000300800 */
[----:B0-----:R-:W3:Y:S04]  /*278b0*/  LDL.LU R6, [R1+0x248] ;  /* 0x0002480001067983 */ /* 0x001ee80000300800 */
[----:B------:R-:W3:Y:S04]  /*278c0*/  LDL.LU R7, [R1+0x24c] ;  /* 0x00024c0001077983 */ /* 0x000ee80000300800 */
[----:B------:R-:W-:Y:S04]  /*278d0*/  STL.64 [R1+0x260], R8 ;  /* 0x0002600801007387 */ /* 0x000fe80000100a00 */
[----:B------:R0:W-:Y:S04]  /*278e0*/  STL.64 [R1+0x268], R10 ;  /* 0x0002680a01007387 */ /* 0x0001e80000100a00 */
[----:B0-----:R-:W4:Y:S04]  /*278f0*/  LDL.LU R10, [R1+0x14bc] ;  /* 0x0014bc00010a7983 */ /* 0x001f280000300800 */
[----:B------:R-:W2:Y:S01]  /*27900*/  LDL.LU R9, [R1+0x14b8] ;  /* 0x0014b80001097983 */ /* 0x000ea20000300800 */
[----:B------:R-:W-:-:S02]  /*27910*/  IMAD.MOV.U32 R11, RZ, RZ, R23 ;  /* 0x000000ffff0b7224 */ /* 0x000fc400078e0017 */
[----:B------:R-:W-:Y:S02]  /*27920*/  IMAD.MOV.U32 R8, RZ, RZ, R22 ;  /* 0x000000ffff087224 */ /* 0x000fe400078e0016 */
[----:B------:R-:W3:Y:S04]  /*27930*/  LDL.LU.64 R22, [R1+0x14b0] ;  /* 0x0014b00001167983 */ /* 0x000ee80000300a00 */
[----:B------:R-:W3:Y:S04]  /*27940*/  LDL.LU.64 R20, [R1+0x14a8] ;  /* 0x0014a80001147983 */ /* 0x000ee80000300a00 */
[----:B----4-:R-:W-:Y:S04]  /*27950*/  STL.64 [R1+0x1400], R10 ;  /* 0x0014000a01007387 */ /* 0x010fe80000100a00 */
[----:B--2---:R0:W-:Y:S02]  /*27960*/  STL.64 [R1+0x13f8], R8 ;  /* 0x0013f80801007387 */ /* 0x0041e40000100a00 */
[----:B0-----:R-:W-:-:S02]  /*27970*/  IMAD.MOV.U32 R8, RZ, RZ, R28 ;  /* 0x000000ffff087224 */ /* 0x001fc400078e001c */
[----:B------:R-:W-:Y:S01]  /*27980*/  IMAD.MOV.U32 R9, RZ, RZ, R29 ;  /* 0x000000ffff097224 */ /* 0x000fe200078e001d */
[----:B------:R-:W2:Y:S04]  /*27990*/  LDL.LU R28, [R1+0x14a4] ;  /* 0x0014a400011c7983 */ /* 0x000ea80000300800 */
[----:B------:R-:W4:Y:S04]  /*279a0*/  LDL.LU R29, [R1+0x14a0] ;  /* 0x0014a000011d7983 */ /* 0x000f280000300800 */
[----:B------:R-:W2:Y:S04]  /*279b0*/  LDL.LU R10, [R1+0x1e8] ;  /* 0x0001e800010a7983 */ /* 0x000ea80000300800 */
[----:B------:R-:W2:Y:S04]  /*279c0*/  LDL.LU R11, [R1+0x1ec] ;  /* 0x0001ec00010b7983 */ /* 0x000ea80000300800 */
[----:B--2---:R4:W-:Y:S04]  /*279d0*/  STL.64 [R1+0x1430], R10 ;  /* 0x0014300a01007387 */ /* 0x0049e80000100a00 */
[----:B------:R0:W-:Y:S01]  /*279e0*/  STL.64 [R1+0x1428], R8 ;  /* 0x0014280801007387 */ /* 0x0001e20000100a00 */
[----:B----4-:R-:W-:-:S03]  /*279f0*/  IMAD.MOV.U32 R10, RZ, RZ, R29 ;  /* 0x000000ffff0a7224 */ /* 0x010fc600078e001d */
[----:B0-----:R-:W2:Y:S01]  /*27a00*/  LDL.LU R8, [R1+0x200] ;  /* 0x0002000001087983 */ /* 0x001ea20000300800 */
[----:B------:R-:W-:-:S03]  /*27a10*/  IMAD.MOV.U32 R9, RZ, RZ, R28 ;  /* 0x000000ffff097224 */ /* 0x000fc600078e001c */
[----:B------:R-:W4:Y:S04]  /*27a20*/  LDL.LU R28, [R1+0x149c] ;  /* 0x00149c00011c7983 */ /* 0x000f280000300800 */
[----:B------:R-:W2:Y:S04]  /*27a30*/  LDL.LU R29, [R1+0x1498] ;  /* 0x00149800011d7983 */ /* 0x000ea80000300800 */
[----:B------:R-:W2:Y:S01]  /*27a40*/  LDL.LU R11, [R1+0x20c] ;  /* 0x00020c00010b7983 */ /* 0x000ea20000300800 */
[C---:B---3--:R-:W-:Y:S08]  /*27a50*/  HMMA.16816.F32 R20, R16.reuse, R26, R20 ;  /* 0x0000001a1014723c */ /* 0x048ff00000001814 */
[----:B------:R-:W-:Y:S01]  /*27a60*/  HMMA.16816.F32 R4, R16, R14, R4 ;  /* 0x0000000e1004723c */ /* 0x000fe20000001804 */
[----:B--2---:R0:W-:Y:S04]  /*27a70*/  STL.64 [R1+0x1448], R10 ;  /* 0x0014480a01007387 */ /* 0x0041e80000100a00 */
[----:B------:R1:W-:Y:S04]  /*27a80*/  STL.64 [R1+0x1440], R8 ;  /* 0x0014400801007387 */ /* 0x0003e80000100a00 */
[----:B0-----:R-:W2:Y:S01]  /*27a90*/  LDL.LU.64 R10, [R1+0x18] ;  /* 0x00001800010a7983 */ /* 0x001ea20000300a00 */
[----:B------:R-:W-:-:S02]  /*27aa0*/  IMAD.MOV.U32 R24, RZ, RZ, R27 ;  /* 0x000000ffff187224 */ /* 0x000fc400078e001b */
[----:B------:R-:W-:Y:S01]  /*27ab0*/  IMAD.MOV.U32 R0, RZ, RZ, R14 ;  /* 0x000000ffff007224 */ /* 0x000fe200078e000e */
[----:B--2---:R-:W-:Y:S04]  /*27ac0*/  STL.64 [R1+0x1460], R10 ;  /* 0x0014600a01007387 */ /* 0x004fe80000100a00 */
[----:B-1----:R-:W2:Y:S04]  /*27ad0*/  LDL.LU R8, [R1+0x220] ;  /* 0x0002200001087983 */ /* 0x002ea80000300800 */
[----:B------:R-:W2:Y:S04]  /*27ae0*/  LDL.LU R9, [R1+0x224] ;  /* 0x0002240001097983 */ /* 0x000ea80000300800 */
[----:B------:R0:W-:Y:S04]  /*27af0*/  STL.64 [R1+0x250], R20 ;  /* 0x0002501401007387 */ /* 0x0001e80000100a00 */
[----:B------:R-:W-:Y:S01]  /*27b00*/  STL.64 [R1+0x258], R22 ;  /* 0x0002581601007387 */ /* 0x000fe20000100a00 */
[----:B0-----:R-:W-:-:S03]  /*27b10*/  IMAD.MOV.U32 R21, RZ, RZ, R26 ;  /* 0x000000ffff157224 */ /* 0x001fc600078e001a */
[----:B------:R-:W3:Y:S04]  /*27b20*/  LDL.LU.64 R26, [R1+0x1490] ;  /* 0x00149000011a7983 */ /* 0x000ee80000300a00 */
[----:B------:R-:W2:Y:S04]  /*27b30*/  LDL.LU R25, [R1+0x1488] ;  /* 0x0014880001197983 */ /* 0x000ea80000300800 */
[----:B------:R-:W-:Y:S04]  /*27b40*/  STL.64 [R1+0x240], R4 ;  /* 0x0002400401007387 */ /* 0x000fe80000100a00 */
[----:B------:R0:W-:Y:S01]  /*27b50*/  STL.64 [R1+0x248], R6 ;  /* 0x0002480601007387 */ /* 0x0001e20000100a00 */
[----:B------:R-:W-:-:S03]  /*27b60*/  IMAD.MOV.U32 R20, RZ, RZ, R15 ;  /* 0x000000ffff147224 */ /* 0x000fc600078e000f */
[----:B0-----:R-:W2:Y:S04]  /*27b70*/  LDL.LU.64 R6, [R1+0x1480] ;  /* 0x0014800001067983 */ /* 0x001ea80000300a00 */
[----:B------:R-:W2:Y:S04]  /*27b80*/  LDL.LU.64 R14, [R1+0x1478] ;  /* 0x00147800010e7983 */ /* 0x000ea80000300a00 */
[----:B------:R-:W2:Y:S02]  /*27b90*/  LDL.LU.64 R12, [R1+0x1470] ;  /* 0x00147000010c7983 */ /* 0x000ea40000300a00 */
[----:B--2---:R-:W-:-:S15]  /*27ba0*/  HMMA.16816.F32 R12, R16, R6, R12 ;  /* 0x00000006100c723c */ /* 0x004fde000000180c */
[----:B------:R-:W-:-:S04]  /*27bb0*/  NOP ;  /* 0x0000000000007918 */ /* 0x000fc80000000000 */
[----:B------:R0:W-:Y:S04]  /*27bc0*/  STL.64 [R1+0x230], R12 ;  /* 0x0002300c01007387 */ /* 0x0001e80000100a00 */
[----:B------:R1:W-:Y:S01]  /*27bd0*/  STL.64 [R1+0x238], R14 ;  /* 0x0002380e01007387 */ /* 0x0003e20000100a00 */
[----:B0-----:R-:W-:Y:S02]  /*27be0*/  IMAD.MOV.U32 R12, RZ, RZ, R6 ;  /* 0x000000ffff0c7224 */ /* 0x001fe400078e0006 */
[----:B------:R-:W-:Y:S02]  /*27bf0*/  IMAD.MOV.U32 R13, RZ, RZ, R7 ;  /* 0x000000ffff0d7224 */ /* 0x000fe400078e0007 */
[----:B------:R-:W2:Y:S01]  /*27c00*/  LDL.LU.64 R6, [R1+0x1468] ;  /* 0x0014680001067983 */ /* 0x000ea20000300a00 */
[----:B------:R-:W-:-:S02]  /*27c10*/  IMAD.MOV.U32 R10, RZ, RZ, R29 ;  /* 0x000000ffff0a7224 */ /* 0x000fc400078e001d */
[----:B----4-:R-:W-:-:S07]  /*27c20*/  IMAD.MOV.U32 R11, RZ, RZ, R28 ;  /* 0x000000ffff0b7224 */ /* 0x010fce00078e001c */
[----:B--2---:R-:W-:Y:S01]  /*27c30*/  HMMA.16816.F32 R8, R16, R6, R8 ;  /* 0x000000061008723c */ /* 0x004fe20000001808 */
[----:B-1----:R-:W-:Y:S02]  /*27c40*/  IMAD.MOV.U32 R15, RZ, RZ, R6 ;  /* 0x000000ffff0f7224 */ /* 0x002fe400078e0006 */
[----:B------:R-:W-:-:S15]  /*27c50*/  IMAD.MOV.U32 R2, RZ, RZ, R7 ;  /* 0x000000ffff027224 */ /* 0x000fde00078e0007 */
[----:B------:R-:W-:Y:S01]  /*27c60*/  NOP ;  /* 0x0000000000007918 */ /* 0x000fe20000000000 */
[----:B------:R-:W-:Y:S04]  /*27c70*/  STL.64 [R1+0x220], R8 ;  /* 0x0002200801007387 */ /* 0x000fe80000100a00 */
[----:B------:R0:W-:Y:S04]  /*27c80*/  STL.64 [R1+0x228], R10 ;  /* 0x0002280a01007387 */ /* 0x0001e80000100a00 */
[----:B0-----:R-:W2:Y:S04]  /*27c90*/  LDL.LU.64 R10, [R1+0x1460] ;  /* 0x00146000010a7983 */ /* 0x001ea80000300a00 */
[----:B------:R-:W2:Y:S04]  /*27ca0*/  LDL.LU.64 R6, [R1+0x1458] ;  /* 0x0014580001067983 */ /* 0x000ea80000300a00 */
[----:B------:R-:W2:Y:S02]  /*27cb0*/  LDL.LU.64 R4, [R1+0x1450] ;  /* 0x0014500001047983 */ /* 0x000ea40000300a00 */
[----:B--2---:R-:W-:Y:S01]  /*27cc0*/  HMMA.16816.F32 R4, R16, R10, R4 ;  /* 0x0000000a1004723c */ /* 0x004fe20000001804 */
[----:B------:R-:W-:-:S02]  /*27cd0*/  IMAD.MOV.U32 R23, RZ, RZ, R10 ;  /* 0x000000ffff177224 */ /* 0x000fc400078e000a */
[----:B------:R-:W-:Y:S02]  /*27ce0*/  IMAD.MOV.U32 R14, RZ, RZ, R11 ;  /* 0x000000ffff0e7224 */ /* 0x000fe400078e000b */
[----:B------:R-:W2:Y:S04]  /*27cf0*/  LDL.LU.64 R10, [R1+0x1448] ;  /* 0x00144800010a7983 */ /* 0x000ea80000300a00 */
[----:B------:R-:W2:Y:S10]  /*27d00*/  LDL.LU.64 R8, [R1+0x1440] ;  /* 0x0014400001087983 */ /* 0x000eb40000300a00 */
[----:B------:R-:W-:Y:S01]  /*27d10*/  IMAD.MOV.U32 R29, RZ, RZ, R6 ;  /* 0x000000ffff1d7224 */ /* 0x000fe200078e0006 */
[----:B------:R-:W-:Y:S01]  /*27d20*/  STL.64 [R1+0x210], R4 ;  /* 0x0002100401007387 */ /* 0x000fe20000100a00 */
[----:B------:R-:W-:-:S03]  /*27d30*/  IMAD.MOV.U32 R28, RZ, RZ, R7 ;  /* 0x000000ffff1c7224 */ /* 0x000fc600078e0007 */
[----:B------:R-:W2:Y:S04]  /*27d40*/  LDL.LU.64 R6, [R1+0x1438] ;  /* 0x0014380001067983 */ /* 0x000ea80000300a00 */
        /* <DEDUP_REMOVED lines=9> */
[----:B------:R-:W2:Y:S04]  /*27de0*/  LDL.LU.64 R8, [R1+0x1428] ;  /* 0x0014280001087983 */ /* 0x000ea80000300a00 */
[----:B------:R-:W3:Y:S04]  /*27df0*/  LDL.LU.64 R6, [R1+0x1420] ;  /* 0x0014200001067983 */ /* 0x000ee80000300a00 */
[----:B------:R-:W3:Y:S02]  /*27e00*/  LDL.LU.64 R4, [R1+0x1418] ;  /* 0x0014180001047983 */ /* 0x000ee40000300a00 */
[----:B---3--:R-:W-:-:S15]  /*27e10*/  HMMA.16816.F32 R4, R16, R26, R4 ;  /* 0x0000001a1004723c */ /* 0x008fde0000001804 */
[----:B------:R-:W-:-:S04]  /*27e20*/  NOP ;  /* 0x0000000000007918 */ /* 0x000fc80000000000 */
[----:B------:R-:W-:Y:S01]  /*27e30*/  IMAD.MOV.U32 R28, RZ, RZ, R6 ;  /* 0x000000ffff1c7224 */ /* 0x000fe200078e0006 */
[----:B------:R0:W-:Y:S01]  /*27e40*/  STL.64 [R1+0x1f0], R4 ;  /* 0x0001f00401007387 */ /* 0x0001e20000100a00 */
[----:B------:R-:W-:-:S03]  /*27e50*/  IMAD.MOV.U32 R29, RZ, RZ, R7 ;  /* 0x000000ffff1d7224 */ /* 0x000fc600078e0007 */
[----:B------:R-:W2:Y:S04]  /*27e60*/  LDL.LU.64 R6, [R1+0x1410] ;  /* 0x0014100001067983 */ /* 0x000ea80000300a00 */
[----:B0-----:R-:W3:Y:S04]  /*27e70*/  LDL.LU.64 R4, [R1+0x1408] ;  /* 0x0014080001047983 */ /* 0x001ee80000300a00 */
[----:B------:R0:W-:Y:S04]  /*27e80*/  STL.64 [R1+0x1258], R26 ;  /* 0x0012581a01007387 */ /* 0x0001e80000100a00 */
[----:B------:R-:W-:Y:S01]  /*27e90*/  STL [R1+0x1250], R25 ;  /* 0x0012501901007387 */ /* 0x000fe20000100800 */
[----:B0-----:R-:W-:-:S02]  /*27ea0*/  IMAD.MOV.U32 R26, RZ, RZ, R3 ;  /* 0x000000ffff1a7224 */ /* 0x001fc400078e0003 */
[----:B------:R-:W-:Y:S01]  /*27eb0*/  IMAD.MOV.U32 R27, RZ, RZ, R22 ;  /* 0x000000ffff1b7224 */ /* 0x000fe200078e0016 */
[----:B--2---:R-:W-:-:S15]  /*27ec0*/  HMMA.16816.F32 R8, R16, R6, R8 ;  /* 0x000000061008723c */ /* 0x004fde0000001808 */
[----:B------:R-:W-:-:S04]  /*27ed0*/  NOP ;  /* 0x0000000000007918 */ /* 0x000fc80000000000 */
[----:B------:R-:W-:Y:S04]  /*27ee0*/  STL.64 [R1+0x1e0], R8 ;  /* 0x0001e00801007387 */ /* 0x000fe80000100a00 */
[----:B------:R0:W-:Y:S04]  /*27ef0*/  STL.64 [R1+0x1e8], R10 ;  /* 0x0001e80a01007387 */ /* 0x0001e80000100a00 */
[----:B0-----:R-:W2:Y:S04]  /*27f00*/  LDL.LU.64 R10, [R1+0x1400] ;  /* 0x00140000010a7983 */ /* 0x001ea80000300a00 */
[----:B------:R-:W4:Y:S04]  /*27f10*/  LDL.LU.64 R8, [R1+0x13f8] ;  /* 0x0013f80001087983 */ /* 0x000f280000300a00 */
[----:B------:R-:W2:Y:S04]  /*27f20*/  LDL.LU R3, [R1+0x13f4] ;  /* 0x0013f40001037983 */ /* 0x000ea80000300800 */
[----:B------:R-:W2:Y:S04]  /*27f30*/  LDL.LU R22, [R1+0x13f0] ;  /* 0x0013f00001167983 */ /* 0x000ea80000300800 */
[----:B------:R0:W-:Y:S02]  /*27f40*/  STL.64 [R1+0x1270], R26 ;  /* 0x0012701a01007387 */ /* 0x0001e40000100a00 */
[----:B0-----:R-:W-:-:S02]  /*27f50*/  IMAD.MOV.U32 R26, RZ, RZ, R23 ;  /* 0x000000ffff1a7224 */ /* 0x001fc400078e0017 */
[----:B------:R-:W-:Y:S01]  /*27f60*/  IMAD.MOV.U32 R27, RZ, RZ, R14 ;  /* 0x000000ffff1b7224 */ /* 0x000fe200078e000e */
[----:B------:R-:W2:Y:S04]  /*27f70*/  LDL.LU R23, [R1+0x13ec] ;  /* 0x0013ec0001177983 */ /* 0x000ea80000300800 */
[----:B------:R-:W2:Y:S04]  /*27f80*/  LDL.LU R14, [R1+0x13e8] ;  /* 0x0013e800010e7983 */ /* 0x000ea80000300800 */
[----:B------:R-:W-:Y:S04]  /*27f90*/  STL.64 [R1+0x1288], R26 ;  /* 0x0012881a01007387 */ /* 0x000fe80000100a00 */
[----:B------:R-:W-:Y:S04]  /*27fa0*/  STL.64 [R1+0x1248], R6 ;  /* 0x0012480601007387 */ /* 0x000fe80000100a00 */
[----:B---3--:R0:W-:Y:S04]  /*27fb0*/  STL.64 [R1+0x1240], R4 ;  /* 0x0012400401007387 */ /* 0x0081e80000100a00 */
[----:B0-----:R-:W3:Y:S04]  /*27fc0*/  LDL.LU R4, [R1+0xf0] ;  /* 0x0000f00001047983 */ /* 0x001ee80000300800 */
[----:B------:R-:W3:Y:S04]  /*27fd0*/  LDL.LU R5, [R1+0xf4] ;  /* 0x0000f40001057983 */ /* 0x000ee80000300800 */
[----:B------:R-:W2:Y:S04]  /*27fe0*/  LDL.LU R6, [R1+0xf8] ;  /* 0x0000f80001067983 */ /* 0x000ea80000300800 */
[----:B------:R-:W2:Y:S01]  /*27ff0*/  LDL.LU R7, [R1+0xfc] ;  /* 0x0000fc0001077983 */ /* 0x000ea20000300800 */
[----:B------:R-:W-:-:S02]  /*28000*/  IMAD.MOV.U32 R26, RZ, RZ, R15 ;  /* 0x000000ffff1a7224 */ /* 0x000fc400078e000f */
[----:B------:R-:W-:Y:S01]  /*28010*/  IMAD.MOV.U32 R27, RZ, RZ, R2 ;  /* 0x000000ffff1b7224 */ /* 0x000fe200078e0002 */
[----:B------:R-:W3:Y:S04]  /*28020*/  LDL.LU R15, [R1+0x13e4] ;  /* 0x0013e400010f7983 */ /* 0x000ee80000300800 */
[----:B------:R-:W4:Y:S04]  /*28030*/  LDL.LU R2, [R1+0x13e0] ;  /* 0x0013e00001027983 */ /* 0x000f280000300800 */
[----:B------:R-:W-:Y:S04]  /*28040*/  STL.64 [R1+0x12a0], R26 ;  /* 0x0012a01a01007387 */ /* 0x000fe80000100a00 */
[----:B--2---:R-:W-:Y:S04]  /*28050*/  STL.64 [R1+0x1268], R6 ;  /* 0x0012680601007387 */ /* 0x004fe80000100a00 */
[----:B---3--:R0:W-:Y:S04]  /*28060*/  STL.64 [R1+0x1260], R4 ;  /* 0x0012600401007387 */ /* 0x0081e80000100a00 */
[----:B0-----:R-:W2:Y:S04]  /*28070*/  LDL.LU R4, [R1+0x100] ;  /* 0x0001000001047983 */ /* 0x001ea80000300800 */
[----:B------:R-:W2:Y:S04]  /*28080*/  LDL.LU R5, [R1+0x104] ;  /* 0x0001040001057983 */ /* 0x000ea80000300800 */
[----:B------:R-:W3:Y:S04]  /*28090*/  LDL.LU R6, [R1+0x108] ;  /* 0x0001080001067983 */ /* 0x000ee80000300800 */
[----:B------:R-:W3:Y:S01]  /*280a0*/  LDL.LU R7, [R1+0x10c] ;  /* 0x00010c0001077983 */ /* 0x000ee20000300800 */
[----:B------:R-:W-:-:S02]  /*280b0*/  IMAD.MOV.U32 R26, RZ, RZ, R12 ;  /* 0x000000ffff1a7224 */ /* 0x000fc400078e000c */
[----:B------:R-:W-:Y:S01]  /*280c0*/  IMAD.MOV.U32 R27, RZ, RZ, R13 ;  /* 0x000000ffff1b7224 */ /* 0x000fe200078e000d */
[----:B------:R-:W2:Y:S04]  /*280d0*/  LDL.LU R12, [R1+0x13dc] ;  /* 0x0013dc00010c7983 */ /* 0x000ea80000300800 */
[----:B------:R-:W4:Y:S04]  /*280e0*/  LDL.LU R13, [R1+0x13d8] ;  /* 0x0013d800010d7983 */ /* 0x000f280000300800 */
[----:B------:R-:W-:Y:S04]  /*280f0*/  STL.64 [R1+0x12b8], R26 ;  /* 0x0012b81a01007387 */ /* 0x000fe80000100a00 */
[----:B---3--:R-:W-:Y:S04]  /*28100*/  STL.64 [R1+0x1280], R6 ;  /* 0x0012800601007387 */ /* 0x008fe80000100a00 */
[----:B--2---:R0:W-:Y:S04]  /*28110*/  STL.64 [R1+0x1278], R4 ;  /* 0x0012780401007387 */ /* 0x0041e80000100a00 */
        /* <DEDUP_REMOVED lines=26> */
[----:B----4-:R-:W-:-:S02]  /*282c0*/  IMAD.MOV.U32 R26, RZ, RZ, R8 ;  /* 0x000000ffff1a7224 */ /* 0x010fc400078e0008 */
[----:B------:R-:W-:Y:S01]  /*282d0*/  IMAD.MOV.U32 R27, RZ, RZ, R11 ;  /* 0x000000ffff1b7224 */ /* 0x000fe200078e000b */
[----:B------:R-:W4:Y:S04]  /*282e0*/  LDL.LU R8, [R1+0x13c4] ;  /* 0x0013c40001087983 */ /* 0x000f280000300800 */
[----:B------:R-:W4:Y:S04]  /*282f0*/  LDL.LU R11, [R1+0x13c0] ;  /* 0x0013c000010b7983 */ /* 0x000f280000300800 */
[----:B------:R0:W-:Y:S02]  /*28300*/  STL.64 [R1+0x1300], R26 ;  /* 0x0013001a01007387 */ /* 0x0001e40000100a00 */
[----:B0-----:R-:W-:-:S02]  /*28310*/  IMAD.MOV.U32 R26, RZ, RZ, R10 ;  /* 0x000000ffff1a7224 */ /* 0x001fc400078e000a */
[----:B------:R-:W-:Y:S01]  /*28320*/  IMAD.MOV.U32 R27, RZ, RZ, R9 ;  /* 0x000000ffff1b7224 */ /* 0x000fe200078e0009 */
[----:B------:R-:W4:Y:S04]  /*28330*/  LDL.LU R10, [R1+0x13bc] ;  /* 0x0013bc00010a7983 */ /* 0x000f280000300800 */
[----:B------:R-:W4:Y:S04]  /*28340*/  LDL.LU R9, [R1+0x13b8] ;  /* 0x0013b80001097983 */ /* 0x000f280000300800 */
[----:B------:R-:W-:Y:S04]  /*28350*/  STL.64 [R1+0x1318], R26 ;  /* 0x0013181a01007387 */ /* 0x000fe80000100a00 */
[----:B---3--:R-:W-:Y:S04]  /*28360*/  STL.64 [R1+0x12c8], R6 ;  /* 0x0012c80601007387 */ /* 0x008fe80000100a00 */
[----:B--2---:R0:W-:Y:S04]  /*28370*/  STL.64 [R1+0x12c0], R4 ;  /* 0x0012c00401007387 */ /* 0x0041e80000100a00 */
[----:B0-----:R-:W2:Y:S04]  /*28380*/  LDL.LU R4, [R1+0x140] ;  /* 0x0001400001047983 */ /* 0x001ea80000300800 */
[----:B------:R-:W2:Y:S01]  /*28390*/  LDL.LU R5, [R1+0x144] ;  /* 0x0001440001057983 */ /* 0x000ea20000300800 */
[----:B------:R-:W-:-:S02]  /*283a0*/  IMAD.MOV.U32 R26, RZ, RZ, R23 ;  /* 0x000000ffff1a7224 */ /* 0x000fc400078e0017 */
[----:B------:R-:W-:Y:S02]  /*283b0*/  IMAD.MOV.U32 R27, RZ, RZ, R22 ;  /* 0x000000ffff1b7224 */ /* 0x000fe400078e0016 */
[----:B----4-:R-:W-:Y:S02]  /*283c0*/  IMAD.MOV.U32 R6, RZ, RZ, R11 ;  /* 0x000000ffff067224 */ /* 0x010fe400078e000b */
[----:B------:R-:W3:Y:S01]  /*283d0*/  LDL.LU R11, [R1+0x13b4] ;  /* 0x0013b400010b7983 */ /* 0x000ee20000300800 */
[----:B------:R-:W-:-:S03]  /*283e0*/  IMAD.MOV.U32 R7, RZ, RZ, R10 ;  /* 0x000000ffff077224 */ /* 0x000fc600078e000a */
[----:B------:R-:W4:Y:S04]  /*283f0*/  LDL.LU R10, [R1+0x13b0] ;  /* 0x0013b000010a7983 */ /* 0x000f280000300800 */
[----:B------:R-:W-:Y:S04]  /*28400*/  STL.64 [R1+0x1330], R26 ;  /* 0x0013301a01007387 */ /* 0x000fe80000100a00 */
[----:B------:R-:W-:Y:S04]  /*28410*/  STL.64 [R1+0x12e0], R6 ;  /* 0x0012e00601007387 */ /* 0x000fe80000100a00 */
[----:B--2---:R0:W-:Y:S04]  /*28420*/  STL.64 [R1+0x12d8], R4 ;  /* 0x0012d80401007387 */ /* 0x0041e80000100a00 */
[----:B0-----:R-:W2:Y:S04]  /*28430*/  LDL.LU R4, [R1+0x150] ;  /* 0x0001500001047983 */ /* 0x001ea80000300800 */
[----:B------:R-:W2:Y:S04]  /*28440*/  LDL.LU R5, [R1+0x154] ;  /* 0x0001540001057983 */ /* 0x000ea80000300800 */
[----:B------:R-:W2:Y:S04]  /*28450*/  LDL.LU R6, [R1+0x158] ;  /* 0x0001580001067983 */ /* 0x000ea80000300800 */
[----:B------:R-:W2:Y:S01]  /*28460*/  LDL.LU R7, [R1+0x15c] ;  /* 0x00015c0001077983 */ /* 0x000ea20000300800 */
[----:B------:R-:W-:-:S02]  /*28470*/  IMAD.MOV.U32 R26, RZ, RZ, R15 ;  /* 0x000000ffff1a7224 */ /* 0x000fc400078e000f */
[----:B------:R-:W-:-:S05]  /*28480*/  IMAD.MOV.U32 R27, RZ, RZ, R14 ;  /* 0x000000ffff1b7224 */ /* 0x000fca00078e000e */
[----:B------:R-:W-:Y:S04]  /*28490*/  STL.64 [R1+0x1348], R26 ;  /* 0x0013481a01007387 */ /* 0x000fe80000100a00 */
[----:B--2---:R-:W-:Y:S04]  /*284a0*/  STL.64 [R1+0x12f8], R6 ;  /* 0x0012f80601007387 */ /* 0x004fe80000100a00 */
[----:B------:R0:W-:Y:S04]  /*284b0*/  STL.64 [R1+0x12f0], R4 ;  /* 0x0012f00401007387 */ /* 0x0001e80000100a00 */
[----:B0-----:R-:W2:Y:S04]  /*284c0*/  LDL.LU R4, [R1+0x160] ;  /* 0x0001600001047983 */ /* 0x001ea80000300800 */
[----:B------:R-:W2:Y:S01]  /*284d0*/  LDL.LU R5, [R1+0x164] ;  /* 0x0001640001057983 */ /* 0x000ea20000300800 */
[----:B------:R-:W-:-:S02]  /*284e0*/  IMAD.MOV.U32 R26, RZ, RZ, R13 ;  /* 0x000000ffff1a7224 */ /* 0x000fc400078e000d */
[----:B------:R-:W-:Y:S02]  /*284f0*/  IMAD.MOV.U32 R27, RZ, RZ, R12 ;  /* 0x000000ffff1b7224 */ /* 0x000fe400078e000c */
[----:B----4-:R-:W-:Y:S02]  /*28500*/  IMAD.MOV.U32 R6, RZ, RZ, R10 ;  /* 0x000000ffff067224 */ /* 0x010fe400078e000a */
[----:B---3--:R-:W-:Y:S01]  /*28510*/  IMAD.MOV.U32 R7, RZ, RZ, R11 ;  /* 0x000000ffff077224 */ /* 0x008fe200078e000b */
[----:B------:R-:W3:Y:S04]  /*28520*/  LDL.LU R10, [R1+0x13ac] ;  /* 0x0013ac00010a7983 */ /* 0x000ee80000300800 */
[----:B------:R-:W4:Y:S04]  /*28530*/  LDL.LU R11, [R1+0x13a8] ;  /* 0x0013a800010b7983 */ /* 0x000f280000300800 */
[----:B------:R-:W-:Y:S04]  /*28540*/  STL.64 [R1+0x1360], R26 ;  /* 0x0013601a01007387 */ /* 0x000fe80000100a00 */
[----:B------:R-:W-:Y:S04]  /*28550*/  STL.64 [R1+0x1310], R6 ;  /* 0x0013100601007387 */ /* 0x000fe80000100a00 */
[----:B--2---:R0:W-:Y:S04]  /*28560*/  STL.64 [R1+0x1308], R4 ;  /* 0x0013080401007387 */ /* 0x0041e80000100a00 */
[----:B0-----:R-:W2:Y:S04]  /*28570*/  LDL.LU R4, [R1+0x170] ;  /* 0x0001700001047983 */ /* 0x001ea80000300800 */
[----:B------:R-:W2:Y:S04]  /*28580*/  LDL.LU R5, [R1+0x174] ;  /* 0x0001740001057983 */ /* 0x000ea80000300800 */
[----:B------:R-:W2:Y:S04]  /*28590*/  LDL.LU R6, [R1+0x178] ;  /* 0x0001780001067983 */ /* 0x000ea80000300800 */
[----:B------:R-:W2:Y:S04]  /*285a0*/  LDL.LU R7, [R1+0x17c] ;  /* 0x00017c0001077983 */ /* 0x000ea80000300800 */
[----:B------:R-:W3:Y:S04]  /*285b0*/  LDL.LU R12, [R1+0x1d0] ;  /* 0x0001d000010c7983 */ /* 0x000ee80000300800 */
[----:B------:R-:W3:Y:S04]  /*285c0*/  LDL.LU R13, [R1+0x1d4] ;  /* 0x0001d400010d7983 */ /* 0x000ee80000300800 */
[----:B------:R-:W3:Y:S04]  /*285d0*/  LDL.LU R14, [R1+0x1d8] ;  /* 0x0001d800010e7983 */ /* 0x000ee80000300800 */
[----:B------:R-:W3:Y:S01]  /*285e0*/  LDL.LU R15, [R1+0x1dc] ;  /* 0x0001dc00010f7983 */ /* 0x000ee20000300800 */
[----:B------:R-:W-:-:S02]  /*285f0*/  IMAD.MOV.U32 R27, RZ, RZ, R20 ;  /* 0x000000ffff1b7224 */ /* 0x000fc400078e0014 */
[----:B------:R-:W-:Y:S01]  /*28600*/  IMAD.MOV.U32 R26, RZ, RZ, R21 ;  /* 0x000000ffff1a7224 */ /* 0x000fe200078e0015 */
[----:B------:R-:W3:Y:S04]  /*28610*/  LDL.LU R20, [R1+0x1c0] ;  /* 0x0001c00001147983 */ /* 0x000ee80000300800 */
[----:B------:R-:W3:Y:S04]  /*28620*/  LDL.LU R21, [R1+0x1c4] ;  /* 0x0001c40001157983 */ /* 0x000ee80000300800 */
[----:B------:R-:W3:Y:S04]  /*28630*/  LDL.LU R22, [R1+0x1c8] ;  /* 0x0001c80001167983 */ /* 0x000ee80000300800 */
[----:B------:R-:W3:Y:S04]  /*28640*/  LDL.LU R23, [R1+0x1cc] ;  /* 0x0001cc0001177983 */ /* 0x000ee80000300800 */
[----:B--2---:R-:W-:Y:S04]  /*28650*/  STL.64 [R1+0x1328], R6 ;  /* 0x0013280601007387 */ /* 0x004fe80000100a00 */
[----:B------:R0:W-:Y:S04]  /*28660*/  STL.64 [R1+0x1320], R4 ;  /* 0x0013200401007387 */ /* 0x0001e80000100a00 */
[----:B0-----:R-:W2:Y:S04]  /*28670*/  LDL.LU R4, [R1+0x180] ;  /* 0x0001800001047983 */ /* 0x001ea80000300800 */
[----:B------:R-:W2:Y:S01]  /*28680*/  LDL.LU R5, [R1+0x184] ;  /* 0x0001840001057983 */ /* 0x000ea20000300800 */
[----:B----4-:R-:W-:-:S02]  /*28690*/  IMAD.MOV.U32 R6, RZ, RZ, R11 ;  /* 0x000000ffff067224 */ /* 0x010fc400078e000b */
[----:B---3--:R-:W-:Y:S01]  /*286a0*/  IMAD.MOV.U32 R7, RZ, RZ, R10 ;  /* 0x000000ffff077224 */ /* 0x008fe200078e000a */
[----:B------:R-:W3:Y:S04]  /*286b0*/  LDL.LU R11, [R1+0x13a4] ;  /* 0x0013a400010b7983 */ /* 0x000ee80000300800 */
[----:B------:R-:W4:Y:S04]  /*286c0*/  LDL.LU R10, [R1+0x13a0] ;  /* 0x0013a000010a7983 */ /* 0x000f280000300800 */
[----:B------:R-:W-:Y:S04]  /*286d0*/  STL.64 [R1+0x1340], R6 ;  /* 0x0013400601007387 */ /* 0x000fe80000100a00 */
[----:B--2---:R0:W-:Y:S04]  /*286e0*/  STL.64 [R1+0x1338], R4 ;  /* 0x0013380401007387 */ /* 0x0041e80000100a00 */
[----:B0-----:R-:W2:Y:S04]  /*286f0*/  LDL.LU R4, [R1+0x190] ;  /* 0x0001900001047983 */ /* 0x001ea80000300800 */
[----:B------:R-:W2:Y:S04]  /*28700*/  LDL.LU R5, [R1+0x194] ;  /* 0x0001940001057983 */ /* 0x000ea80000300800 */
[----:B------:R-:W2:Y:S04]  /*28710*/  LDL.LU R6, [R1+0x198] ;  /* 0x0001980001067983 */ /* 0x000ea80000300800 */
[----:B------:R-:W2:Y:S04]  /*28720*/  LDL.LU R7, [R1+0x19c] ;  /* 0x00019c0001077983 */ /* 0x000ea80000300800 */
[----:B--2---:R4:W-:Y:S04]  /*28730*/  STL.64 [R1+0x1358], R6 ;  /* 0x0013580601007387 */ /* 0x0049e80000100a00 */
[----:B------:R0:W-:Y:S01]  /*28740*/  STL.64 [R1+0x1350], R4 ;  /* 0x0013500401007387 */ /* 0x0001e20000100a00 */
[----:B----4-:R-:W-:-:S03]  /*28750*/  IMAD.MOV.U32 R6, RZ, RZ, R10 ;  /* 0x000000ffff067224 */ /* 0x010fc600078e000a */
[----:B0-----:R-:W2:Y:S04]  /*28760*/  LDL.LU R4, [R1+0x1a0] ;  /* 0x0001a00001047983 */ /* 0x001ea80000300800 */
[----:B------:R-:W2:Y:S04]  /*28770*/  LDL.LU R5, [R1+0x1a4] ;  /* 0x0001a40001057983 */ /* 0x000ea80000300800 */
[----:B------:R-:W4:Y:S01]  /*28780*/  LDL.LU R10, [R1+0x139c] ;  /* 0x00139c00010a7983 */ /* 0x000f220000300800 */
[----:B---3--:R-:W-:-:S03]  /*28790*/  IMAD.MOV.U32 R7, RZ, RZ, R11 ;  /* 0x000000ffff077224 */ /* 0x008fc600078e000b */
[----:B------:R-:W4:Y:S04]  /*287a0*/  LDL.LU R11, [R1+0x1398] ;  /* 0x00139800010b7983 */ /* 0x000f280000300800 */
[----:B------:R-:W-:Y:S01]  /*287b0*/  STL.64 [R1+0x1370], R6 ;  /* 0x0013700601007387 */ /* 0x000fe20000100a00 */
[C---:B----4-:R-:W-:Y:S03]  /*287c0*/  HMMA.16816.F32 R12, R16.reuse, R10, R12 ;  /* 0x0000000a100c723c */ /* 0x050fe6000000180c */
[----:B--2---:R0:W-:Y:S04]  /*287d0*/  STL.64 [R1+0x1368], R4 ;  /* 0x0013680401007387 */ /* 0x0041e80000100a00 */
[----:B0-----:R-:W2:Y:S04]  /*287e0*/  LDL.LU R4, [R1+0x1b0] ;  /* 0x0001b00001047983 */ /* 0x001ea80000300800 */
[----:B------:R-:W2:Y:S04]  /*287f0*/  LDL.LU R5, [R1+0x1b4] ;  /* 0x0001b40001057983 */ /* 0x000ea80000300800 */
[----:B------:R-:W2:Y:S04]  /*28800*/  LDL.LU R6, [R1+0x1b8] ;  /* 0x0001b80001067983 */ /* 0x000ea80000300800 */
[----:B------:R-:W2:Y:S04]  /*28810*/  LDL.LU R7, [R1+0x1bc] ;  /* 0x0001bc0001077983 */ /* 0x000ea80000300800 */
[----:B------:R-:W-:Y:S04]  /*28820*/  STL.64 [R1+0x1d0], R12 ;  /* 0x0001d00c01007387 */ /* 0x000fe80000100a00 */
[----:B------:R0:W-:Y:S04]  /*28830*/  STL.64 [R1+0x1d8], R14 ;  /* 0x0001d80e01007387 */ /* 0x0001e80000100a00 */
[----:B0-----:R-:W3:Y:S04]  /*28840*/  LDL.LU.64 R14, [R1+0x1390] ;  /* 0x00139000010e7983 */ /* 0x001ee80000300a00 */
[----:B------:R-:W4:Y:S04]  /*28850*/  LDL.LU.64 R12, [R1+0x1388] ;  /* 0x00138800010c7983 */ /* 0x000f280000300a00 */
[----:B------:R-:W-:Y:S04]  /*28860*/  STL.64 [R1+0x1238], R10 ;  /* 0x0012380a01007387 */ /* 0x000fe80000100a00 */
[----:B------:R0:W-:Y:S04]  /*28870*/  STL.64 [R1+0x1230], R8 ;  /* 0x0012300801007387 */ /* 0x0001e80000100a00 */
[----:B0-----:R-:W2:Y:S04]  /*28880*/  LDL.LU R8, [R1+0xe0] ;  /* 0x0000e00001087983 */ /* 0x001ea80000300800 */
[----:B------:R-:W2:Y:S04]  /*28890*/  LDL.LU R9, [R1+0xe4] ;  /* 0x0000e40001097983 */ /* 0x000ea80000300800 */
[----:B------:R-:W2:Y:S04]  /*288a0*/  LDL.LU R10, [R1+0xe8] ;  /* 0x0000e800010a7983 */ /* 0x000ea80000300800 */
[----:B------:R-:W2:Y:S01]  /*288b0*/  LDL.LU R11, [R1+0xec] ;  /* 0x0000ec00010b7983 */ /* 0x000ea20000300800 */
[----:B---3--:R-:W-:Y:S03]  /*288c0*/  HMMA.16816.F32 R16, R16, R14, R20 ;  /* 0x0000000e1010723c */ /* 0x008fe60000001814 */
[----:B------:R-:W2:Y:S04]  /*288d0*/  LDL.LU.64 R22, [R1+0x1380] ;  /* 0x0013800001167983 */ /* 0x000ea80000300a00 */
[----:B------:R-:W2:-:S12]  /*288e0*/  LDL.LU.64 R20, [R1+0x1378] ;  /* 0x0013780001147983 */ /* 0x000e980000300a00 */
[----:B------:R0:W-:Y:S02]  /*288f0*/  STL.64 [R1+0x1c0], R16 ;  /* 0x0001c01001007387 */ /* 0x0001e40000100a00 */
[----:B0-----:R-:W-:Y:S02]  /*28900*/  IMAD.MOV.U32 R17, RZ, RZ, R24 ;  /* 0x000000ffff117224 */ /* 0x001fe400078e0018 */
[----:B------:R-:W-:Y:S04]  /*28910*/  STL.64 [R1+0x1c8], R18 ;  /* 0x0001c81201007387 */ /* 0x000fe80000100a00 */
[----:B------:R-:W3:Y:S01]  /*28920*/  LDL.LU R16, [R1+0xc0] ;  /* 0x0000c00001107983 */ /* 0x000ee20000300800 */
[----:B--2---:R-:W-:Y:S03]  /*28930*/  HMMA.16816.F32 R24, R20, R26, R4 ;  /* 0x0000001a1418723c */ /* 0x004fe60000001804 */
[----:B------:R-:W2:Y:S04]  /*28940*/  LDL.LU.64 R6, [R1+0x1370] ;  /* 0x0013700001067983 */ /* 0x000ea80000300a00 */
[----:B------:R-:W2:-:S12]  /*28950*/  LDL.LU.64 R4, [R1+0x1368] ;  /* 0x0013680001047983 */ /* 0x000e980000300a00 */
[----:B------:R-:W-:Y:S04]  /*28960*/  STL.64 [R1+0x1b0], R24 ;  /* 0x0001b01801007387 */ /* 0x000fe80000100a00 */
[----:B------:R0:W-:Y:S04]  /*28970*/  STL.64 [R1+0x1b8], R26 ;  /* 0x0001b81a01007387 */ /* 0x0001e80000100a00 */
[----:B0-----:R-:W2:Y:S02]  /*28980*/  LDL.LU.64 R26, [R1+0x1360] ;  /* 0x00136000011a7983 */ /* 0x001ea40000300a00 */
[----:B--2---:R-:W-:Y:S02]  /*28990*/  HMMA.16816.F32 R24, R20, R26, R4 ;  /* 0x0000001a1418723c */ /* 0x004fe40000001804 */
[----:B------:R-:W2:Y:S04]  /*289a0*/  LDL.LU.64 R6, [R1+0x1358] ;  /* 0x0013580001067983 */ /* 0x000ea80000300a00 */
[----:B------:R-:W2:-:S13]  /*289b0*/  LDL.LU.64 R4, [R1+0x1350] ;  /* 0x0013500001047983 */ /* 0x000e9a0000300a00 */
[----:B------:R-:W-:Y:S04]  /*289c0*/  STL.64 [R1+0x1a0], R24 ;  /* 0x0001a01801007387 */ /* 0x000fe80000100a00 */
[----:B------:R0:W-:Y:S04]  /*289d0*/  STL.64 [R1+0x1a8], R26 ;  /* 0x0001a81a01007387 */ /* 0x0001e80000100a00 */
[----:B0-----:R-:W2:Y:S01]  /*289e0*/  LDL.LU.64 R26, [R1+0x1348] ;  /* 0x00134800011a7983 */ /* 0x001ea20000300a00 */
[----:B----4-:R-:W-:-:S03]  /*289f0*/  IMAD.MOV.U32 R19, RZ, RZ, R12 ;  /* 0x000000ffff137224 */ /* 0x010fc600078e000c */
[----:B------:R-:W4:Y:S01]  /*28a00*/  LDL R12, [R1+0xc54] ;  /* 0x000c5400010c7983 */ /* 0x000f220000100800 */
        /* <DEDUP_REMOVED lines=60> */
[----:B------:R-:W3:Y:S01]  /*28dd0*/  LDL.LU R25, [R1+0x1250] ;  /* 0x0012500001197983 */ /* 0x000ee20000300800 */
[----:B--2---:R-:W-:-:S15]  /*28de0*/  HMMA.16816.F32 R4, R20, R26, R4 ;  /* 0x0000001a1404723c */ /* 0x004fde0000001804 */
[----:B------:R-:W-:-:S04]  /*28df0*/  NOP ;  /* 0x0000000000007918 */ /* 0x000fc80000000000 */
[----:B------:R-:W-:Y:S04]  /*28e00*/  STL.64 [R1+0xf0], R4 ;  /* 0x0000f00401007387 */ /* 0x000fe80000100a00 */
[----:B------:R0:W-:Y:S04]  /*28e10*/  STL.64 [R1+0xf8], R6 ;  /* 0x0000f80601007387 */ /* 0x0001e80000100a00 */
[----:B0-----:R-:W2:Y:S04]  /*28e20*/  LDL.LU.64 R6, [R1+0x1248] ;  /* 0x0012480001067983 */ /* 0x001ea80000300a00 */
[----:B------:R-:W3:Y:S01]  /*28e30*/  LDL.LU.64 R4, [R1+0x1240] ;  /* 0x0012400001047983 */ /* 0x000ee20000300a00 */
[----:B--2---:R-:W-:-:S15]  /*28e40*/  HMMA.16816.F32 R8, R20, R6, R8 ;  /* 0x000000061408723c */ /* 0x004fde0000001808 */
[----:B------:R-:W-:-:S04]  /*28e50*/  NOP ;  /* 0x0000000000007918 */ /* 0x000fc80000000000 */
[----:B------:R-:W-:Y:S04]  /*28e60*/  STL.64 [R1+0xe0], R8 ;  /* 0x0000e00801007387 */ /* 0x000fe80000100a00 */
[----:B------:R0:W-:Y:S04]  /*28e70*/  STL.64 [R1+0xe8], R10 ;  /* 0x0000e80a01007387 */ /* 0x0001e80000100a00 */
[----:B0-----:R-:W3:Y:S04]  /*28e80*/  LDL.LU.64 R10, [R1+0x1238] ;  /* 0x00123800010a7983 */ /* 0x001ee80000300a00 */
[----:B------:R-:W2:Y:S01]  /*28e90*/  LDL.LU.64 R8, [R1+0x1230] ;  /* 0x0012300001087983 */ /* 0x000ea20000300a00 */
[----:B------:R-:W-:-:S02]  /*28ea0*/  IMAD.MOV.U32 R18, RZ, RZ, R13 ;  /* 0x000000ffff127224 */ /* 0x000fc400078e000d */
[----:B--2---:R-:W-:Y:S02]  /*28eb0*/  IMAD.MOV.U32 R6, RZ, RZ, R9 ;  /* 0x000000ffff067224 */ /* 0x004fe400078e0009 */
[----:B------:R-:W-:-:S07]  /*28ec0*/  IMAD.MOV.U32 R7, RZ, RZ, R8 ;  /* 0x000000ffff077224 */ /* 0x000fce00078e0008 */
[C---:B---3--:R-:W-:Y:S08]  /*28ed0*/  HMMA.16816.F32 R8, R20.reuse, R10, R4 ;  /* 0x0000000a1408723c */ /* 0x048ff00000001804 */
[----:B------:R-:W-:Y:S01]  /*28ee0*/  HMMA.16816.F32 R4, R20, R14, R16 ;  /* 0x0000000e1404723c */ /* 0x000fe20000001810 */
[----:B----4-:R-:W0:Y:S04]  /*28ef0*/  LDSM.16.M88.4 R20, [R12+UR5] ;  /* 0x000000050c14783b */ /* 0x010e280008000200 */
[----:B------:R-:W-:Y:S04]  /*28f00*/  LDSM.16.MT88.4 R16, [R25+UR5+0x10800] ;  /* 0x010800051910783b */ /* 0x000fe80008004200 */
[----:B------:R-:W-:Y:S04]  /*28f10*/  LDSM.16.M88.4 R24, [R12+UR5+0xc000] ;  /* 0x00c000050c18783b */ /* 0x000fe80008000200 */
[----:B------:R-:W-:Y:S04]  /*28f20*/  STL.64 [R1+0xd0], R8 ;  /* 0x0000d00801007387 */ /* 0x000fe80000100a00 */
[----:B------:R-:W-:Y:S04]  /*28f30*/  STL.64 [R1+0xd8], R10 ;  /* 0x0000d80a01007387 */ /* 0x000fe80000100a00 */
[----:B------:R-:W1:Y:S04]  /*28f40*/  LDSM.16.M88.4 R8, [R12+UR5+0x1000] ;  /* 0x001000050c08783b */ /* 0x000e680008000200 */
[----:B------:R-:W-:Y:S04]  /*28f50*/  STL.64 [R1+0xc0], R4 ;  /* 0x0000c00401007387 */ /* 0x000fe80000100a00 */
[----:B------:R-:W-:Y:S04]  /*28f60*/  STL.64 [R1+0xc8], R6 ;  /* 0x0000c80601007387 */ /* 0x000fe80000100a00 */
[----:B------:R-:W2:Y:S04]  /*28f70*/  LDSM.16.M88.4 R4, [R12+UR5+0x2000] ;  /* 0x002000050c04783b */ /* 0x000ea80008000200 */
[----:B0-----:R-:W-:Y:S04]  /*28f80*/  STL.64 [R1+0xb0], R20 ;  /* 0x0000b01401007387 */ /* 0x001fe80000100a00 */
[----:B------:R-:W-:Y:S04]  /*28f90*/  STL.64 [R1+0xb8], R22 ;  /* 0x0000b81601007387 */ /* 0x000fe80000100a00 */
[----:B------:R-:W0:Y:S04]  /*28fa0*/  LDSM.16.M88.4 R20, [R12+UR5+0x3000] ;  /* 0x003000050c14783b */ /* 0x000e280008000200 */
[----:B-1----:R-:W-:Y:S04]  /*28fb0*/  STL.64 [R1+0xa0], R8 ;  /* 0x0000a00801007387 */ /* 0x002fe80000100a00 */
[----:B------:R-:W-:Y:S04]  /*28fc0*/  STL.64 [R1+0xa8], R10 ;  /* 0x0000a80a01007387 */ /* 0x000fe80000100a00 */
[----:B------:R-:W1:Y:S04]  /*28fd0*/  LDSM.16.M88.4 R8, [R12+UR5+0x4000] ;  /* 0x004000050c08783b */ /* 0x000e680008000200 */
[----:B--2---:R-:W-:Y:S04]  /*28fe0*/  STL.64 [R1+0x90], R4 ;  /* 0x0000900401007387 */ /* 0x004fe80000100a00 */
        /* <DEDUP_REMOVED lines=22> */
[----:B-1----:R-:W-:Y:S04]  /*29150*/  STL.64 [R1+0x10], R8 ;  /* 0x0000100801007387 */ /* 0x002fe80000100a00 */
[----:B------:R-:W-:Y:S04]  /*29160*/  STL.64 [R1+0x18], R10 ;  /* 0x0000180a01007387 */ /* 0x000fe80000100a00 */
[----:B------:R-:W-:Y:S04]  /*29170*/  STL [R1+0xf24], R26 ;  /* 0x000f241a01007387 */ /* 0x000fe80000100800 */
[----:B--2---:R-:W-:Y:S04]  /*29180*/  STL.64 [R1], R4 ;  /* 0x0000000401007387 */ /* 0x004fe80000100a00 */
[----:B------:R-:W-:Y:S04]  /*29190*/  STL.64 [R1+0x8], R6 ;  /* 0x0000080601007387 */ /* 0x000fe80000100a00 */
[----:B------:R-:W0:Y:S04]  /*291a0*/  LDSM.16.M88.4 R4, [R12+UR5+0xd000] ;  /* 0x00d000050c04783b */ /* 0x000e280008000200 */
[----:B------:R-:W1:Y:S04]  /*291b0*/  LDSM.16.M88.4 R8, [R12+UR5+0xe000] ;  /* 0x00e000050c08783b */ /* 0x000e680008000200 */
[----:B------:R-:W-:Y:S04]  /*291c0*/  STL [R1+0xf20], R27 ;  /* 0x000f201b01007387 */ /* 0x000fe80000100800 */
[----:B------:R-:W-:Y:S04]  /*291d0*/  STL.64 [R1+0x1180], R24 ;  /* 0x0011801801007387 */ /* 0x000fe80000100a00 */
[----:B------:R-:W2:Y:S04]  /*291e0*/  LDSM.16.M88.4 R12, [R12+UR5+0xf000] ;  /* 0x00f000050c0c783b */ /* 0x000ea80008000200 */
[----:B0-----:R-:W-:Y:S04]  /*291f0*/  STL [R1+0xedc], R6 ;  /* 0x000edc0601007387 */ /* 0x001fe80000100800 */
[----:B------:R-:W-:Y:S04]  /*29200*/  STL [R1+0xed8], R7 ;  /* 0x000ed80701007387 */ /* 0x000fe80000100800 */
[----:B------:R0:W-:Y:S04]  /*29210*/  STL.64 [R1+0x1220], R4 ;  /* 0x0012200401007387 */ /* 0x0001e80000100a00 */
[----:B0-----:R-:W3:Y:S04]  /*29220*/  LDL.LU.64 R4, [R1+0xb0] ;  /* 0x0000b00001047983 */ /* 0x001ee80000300a00 */
[----:B-1----:R-:W-:Y:S04]  /*29230*/  STL [R1+0xed0], R10 ;  /* 0x000ed00a01007387 */ /* 0x002fe80000100800 */
[----:B------:R-:W-:Y:S04]  /*29240*/  STL [R1+0xecc], R11 ;  /* 0x000ecc0b01007387 */ /* 0x000fe80000100800 */
[----:B------:R0:W-:Y:S04]  /*29250*/  STL.64 [R1+0x1200], R8 ;  /* 0x0012000801007387 */ /* 0x0001e80000100a00 */
[----:B0-----:R-:W4:Y:S04]  /*29260*/  LDL.LU.64 R8, [R1+0x80] ;  /* 0x0000800001087983 */ /* 0x001f280000300a00 */
[----:B----4-:R0:W-:Y:S04]  /*29270*/  STL.64 [R1+0x1208], R8 ;  /* 0x0012080801007387 */ /* 0x0101e80000100a00 */
[----:B0-----:R-:W4:Y:S01]  /*29280*/  LDL.LU.64 R8, [R1+0x90] ;  /* 0x0000900001087983 */ /* 0x001f220000300a00 */
[----:B------:R-:W-:-:S03]  /*29290*/  IMAD.MOV.U32 R11, RZ, RZ, R2 ;  /* 0x000000ffff0b7224 */ /* 0x000fc600078e0002 */
[----:B----4-:R0:W-:Y:S04]  /*292a0*/  STL.64 [R1+0x1210], R8 ;  /* 0x0012100801007387 */ /* 0x0101e80000100a00 */
[----:B0-----:R-:W4:Y:S04]  /*292b0*/  LDL.LU R8, [R1+0x2a0] ;  /* 0x0002a00001087983 */ /* 0x001f280000300800 */
[----:B------:R-:W4:Y:S04]  /*292c0*/  LDL.LU R9, [R1+0x2a4] ;  /* 0x0002a40001097983 */ /* 0x000f280000300800 */
[----:B------:R-:W4:Y:S04]  /*292d0*/  LDL.LU R10, [R1+0x2a8] ;  /* 0x0002a800010a7983 */ /* 0x000f280000300800 */
[----:B------:R-:W2:Y:S04]  /*292e0*/  LDL.LU R2, [R1+0x1228] ;  /* 0x0012280001027983 */ /* 0x000ea80000300800 */
[----:B------:R-:W3:Y:S04]  /*292f0*/  LDL.LU.64 R24, [R1+0x70] ;  /* 0x0000700001187983 */ /* 0x000ee80000300a00 */
[----:B--2---:R-:W0:Y:S04]  /*29300*/  LDSM.16.MT88.4 R20, [R2+UR5+0x10800] ;  /* 0x010800050214783b */ /* 0x004e280008004200 */
[----:B---3--:R1:W-:Y:S04]  /*29310*/  STL.64 [R1+0x1218], R24 ;  /* 0x0012181801007387 */ /* 0x0083e80000100a00 */
[----:B-1----:R-:W4:Y:S04]  /*29320*/  LDL.LU.64 R24, [R1+0xa0] ;  /* 0x0000a00001187983 */ /* 0x002f280000300a00 */
[----:B------:R1:W-:Y:S04]  /*29330*/  STL [R1+0x1114], R12 ;  /* 0x0011140c01007387 */ /* 0x0003e80000100800 */
[----:B------:R2:W-:Y:S04]  /*29340*/  STL [R1+0x1110], R13 ;  /* 0x0011100d01007387 */ /* 0x0005e80000100800 */
[----:B------:R3:W-:Y:S04]  /*29350*/  STL [R1+0xec4], R14 ;  /* 0x000ec40e01007387 */ /* 0x0007e80000100800 */
[----:B------:R0:W-:Y:S04]  /*29360*/  STL [R1+0xec0], R15 ;  /* 0x000ec00f01007387 */ /* 0x0001e80000100800 */
[----:B-1----:R-:W4:Y:S04]  /*29370*/  LDL.LU R12, [R1+0x2b0] ;  /* 0x0002b000010c7983 */ /* 0x002f280000300800 */
[----:B--2---:R-:W4:Y:S04]  /*29380*/  LDL.LU R13, [R1+0x2b4] ;  /* 0x0002b400010d7983 */ /* 0x004f280000300800 */
[----:B---3--:R-:W4:Y:S01]  /*29390*/  LDL.LU R14, [R1+0x2b8] ;  /* 0x0002b800010e7983 */ /* 0x008f220000300800 */
[----:B0-----:R-:W-:-:S03]  /*293a0*/  IMAD.MOV.U32 R15, RZ, RZ, R0 ;  /* 0x000000ffff0f7224 */ /* 0x001fc600078e0000 */
[----:B------:R-:W-:Y:S04]  /*293b0*/  STL [R1+0x1118], R2 ;  /* 0x0011180201007387 */ /* 0x000fe80000100800 */
[----:B------:R-:W-:Y:S04]  /*293c0*/  STL.64 [R1+0x1108], R22 ;  /* 0x0011081601007387 */ /* 0x000fe80000100a00 */
[----:B------:R4:W-:Y:S02]  /*293d0*/  STL.64 [R1+0x1100], R20 ;  /* 0x0011001401007387 */ /* 0x0009e40000100a00 */
[----:B----4-:R-:W-:Y:S01]  /*293e0*/  HMMA.16816.F32 R20, R16, R4, R12 ;  /* 0x000000041014723c */ /* 0x010fe2000000180c */
[----:B------:R-:W-:-:S02]  /*293f0*/  IMAD.MOV.U32 R15, RZ, RZ, R4 ;  /* 0x000000ffff0f7224 */ /* 0x000fc400078e0004 */
[----:B------:R-:W-:Y:S02]  /*29400*/  IMAD.MOV.U32 R14, RZ, RZ, R5 ;  /* 0x000000ffff0e7224 */ /* 0x000fe400078e0005 */
[----:B------:R-:W2:Y:S03]  /*29410*/  LDL.LU.64 R4, [R1+0x1220] ;  /* 0x0012200001047983 */ /* 0x000ea60000300a00 */
[----:B------:R-:W-:Y:S11]  /*29420*/  HMMA.16816.F32 R8, R16, R24, R8 ;  /* 0x000000181008723c */ /* 0x000ff60000001808 */
[----:B------:R-:W-:-:S02]  /*29430*/  IMAD.MOV.U32 R7, RZ, RZ, R21 ;  /* 0x000000ffff077224 */ /* 0x000fc400078e0015 */
[----:B------:R-:W-:Y:S01]  /*29440*/  IMAD.MOV.U32 R6, RZ, RZ, R22 ;  /* 0x000000ffff067224 */ /* 0x000fe200078e0016 */
[----:B------:R0:W-:Y:S01]  /*29450*/  STL [R1+0x2b0], R20 ;  /* 0x0002b01401007387 */ /* 0x0001e20000100800 */
[----:B------:R-:W-:-:S03]  /*29460*/  IMAD.MOV.U32 R0, RZ, RZ, R23 ;  /* 0x000000ffff007224 */ /* 0x000fc600078e0017 */
[----:B------:R-:W-:Y:S01]  /*29470*/  STL.64 [R1+0x1168], R6 ;  /* 0x0011680601007387 */ /* 0x000fe20000100a00 */
[----:B------:R-:W-:Y:S02]  /*29480*/  IMAD.MOV.U32 R21, RZ, RZ, R24 ;  /* 0x000000ffff157224 */ /* 0x000fe400078e0018 */
[----:B0-----:R-:W-:Y:S01]  /*29490*/  IMAD.MOV.U32 R20, RZ, RZ, R25 ;  /* 0x000000ffff147224 */ /* 0x001fe200078e0019 */
[----:B--2---:R0:W-:Y:S04]  /*294a0*/  STL.64 [R1+0x1160], R4 ;  /* 0x0011600401007387 */ /* 0x0041e80000100a00 */
[----:B0-----:R-:W2:Y:S04]  /*294b0*/  LDL.LU R4, [R1+0x270] ;  /* 0x0002700001047983 */ /* 0x001ea80000300800 */
[----:B------:R-:W2:Y:S04]  /*294c0*/  LDL.LU R5, [R1+0x274] ;  /* 0x0002740001057983 */ /* 0x000ea80000300800 */
[----:B------:R-:W2:Y:S04]  /*294d0*/  LDL.LU R6, [R1+0x278] ;  /* 0x0002780001067983 */ /* 0x000ea80000300800 */
[----:B------:R-:W2:Y:S04]  /*294e0*/  LDL.LU R7, [R1+0x27c] ;  /* 0x00027c0001077983 */ /* 0x000ea80000300800 */
[----:B------:R-:W-:Y:S04]  /*294f0*/  STL [R1+0x1124], R0 ;  /* 0x0011240001007387 */ /* 0x000fe80000100800 */
[----:B------:R0:W-:Y:S04]  /*29500*/  STL [R1+0x1120], R14 ;  /* 0x0011200e01007387 */ /* 0x0001e80000100800 */
[----:B------:R1:W-:Y:S04]  /*29510*/  STL [R1+0x111c], R15 ;  /* 0x00111c0f01007387 */ /* 0x0003e80000100800 */
[----:B------:R-:W3:Y:S04]  /*29520*/  LDL.LU R12, [R1+0x280] ;  /* 0x00028000010c7983 */ /* 0x000ee80000300800 */
[----:B------:R-:W3:Y:S04]  /*29530*/  LDL.LU R13, [R1+0x284] ;  /* 0x00028400010d7983 */ /* 0x000ee80000300800 */
[----:B0-----:R-:W3:Y:S01]  /*29540*/  LDL.LU R14, [R1+0x288] ;  /* 0x00028800010e7983 */ /* 0x001ee20000300800 */
[----:B-1----:R-:W-:-:S02]  /*29550*/  IMAD.MOV.U32 R15, RZ, RZ, R3 ;  /* 0x000000ffff0f7224 */ /* 0x002fc400078e0003 */
[----:B------:R-:W-:Y:S01]  /*29560*/  IMAD.MOV.U32 R3, RZ, RZ, R11 ;  /* 0x000000ffff037224 */ /* 0x000fe200078e000b */
[----:B------:R-:W2:Y:S04]  /*29570*/  LDL.LU.64 R24, [R1+0x1218] ;  /* 0x0012180001187983 */ /* 0x000ea80000300a00 */
[----:B------:R0:W-:Y:S04]  /*29580*/  STL.64 [R1+0x2a0], R8 ;  /* 0x0002a00801007387 */ /* 0x0001e80000100a00 */
[----:B------:R-:W-:Y:S04]  /*29590*/  STL [R1+0x2a8], R10 ;  /* 0x0002a80a01007387 */ /* 0x000fe80000100800 */
[----:B0-----:R-:W4:Y:S04]  /*295a0*/  LDL.LU.64 R8, [R1+0x1210] ;  /* 0x0012100001087983 */ /* 0x001f280000300a00 */
[----:B------:R-:W-:Y:S04]  /*295b0*/  STL [R1+0x1130], R3 ;  /* 0x0011300301007387 */ /* 0x000fe80000100800 */
[----:B------:R0:W-:Y:S04]  /*295c0*/  STL [R1+0x112c], R20 ;  /* 0x00112c1401007387 */ /* 0x0001e80000100800 */
[----:B------:R1:W-:Y:S04]  /*295d0*/  STL [R1+0x1128], R21 ;  /* 0x0011281501007387 */ /* 0x0003e80000100800 */
[----:B0-----:R-:W4:Y:S04]  /*295e0*/  LDL.LU R20, [R1+0x290] ;  /* 0x0002900001147983 */ /* 0x001f280000300800 */
[----:B-1----:R-:W4:Y:S04]  /*295f0*/  LDL.LU R21, [R1+0x294] ;  /* 0x0002940001157983 */ /* 0x002f280000300800 */
[----:B------:R-:W4:Y:S04]  /*29600*/  LDL.LU R22, [R1+0x298] ;  /* 0x0002980001167983 */ /* 0x000f280000300800 */
[----:B------:R-:W4:Y:S02]  /*29610*/  LDL.LU R23, [R1+0x29c] ;  /* 0x00029c0001177983 */ /* 0x000f240000300800 */
[----:B----4-:R-:W-:-:S15]  /*29620*/  HMMA.16816.F32 R20, R16, R8, R20 ;  /* 0x000000081014723c */ /* 0x010fde0000001814 */
[----:B------:R-:W-:-:S04]  /*29630*/  NOP ;  /* 0x0000000000007918 */ /* 0x000fc80000000000 */
[----:B------:R-:W-:Y:S04]  /*29640*/  STL.64 [R1+0x290], R20 ;  /* 0x0002901401007387 */ /* 0x000fe80000100a00 */
[----:B------:R0:W-:Y:S02]  /*29650*/  STL.64 [R1+0x298], R22 ;  /* 0x0002981601007387 */ /* 0x0001e40000100a00 */
[----:B0-----:R-:W-:Y:S02]  /*29660*/  IMAD.MOV.U32 R23, RZ, RZ, R8 ;  /* 0x000000ffff177224 */ /* 0x001fe400078e0008 */
[----:B------:R-:W-:Y:S02]  /*29670*/  IMAD.MOV.U32 R22, RZ, RZ, R9 ;  /* 0x000000ffff167224 */ /* 0x000fe400078e0009 */
[----:B------:R-:W3:Y:S04]  /*29680*/  LDL.LU.64 R8, [R1+0x1208] ;  /* 0x0012080001087983 */ /* 0x000ee80000300a00 */
[----:B------:R-:W-:Y:S04]  /*29690*/  STL [R1+0x1138], R22 ;  /* 0x0011381601007387 */ /* 0x000fe80000100800 */
[----:B------:R3:W-:Y:S01]  /*296a0*/  STL [R1+0x1134], R23 ;  /* 0x0011341701007387 */ /* 0x0007e20000100800 */
[C---:B--2---:R-:W-:Y:S08]  /*296b0*/  HMMA.16816.F32 R4, R16.reuse, R24, R4 ;  /* 0x000000181004723c */ /* 0x044ff00000001804 */
[----:B---3--:R-:W-:Y:S01]  /*296c0*/  HMMA.16816.F32 R20, R16, R8, R12 ;  /* 0x000000081014723c */ /* 0x008fe2000000180c */
[----:B------:R-:W-:-:S02]  /*296d0*/  IMAD.MOV.U32 R12, RZ, RZ, R8 ;  /* 0x000000ffff0c7224 */ /* 0x000fc400078e0008 */
[----:B------:R-:W-:Y:S02]  /*296e0*/  IMAD.MOV.U32 R13, RZ, RZ, R9 ;  /* 0x000000ffff0d7224 */ /* 0x000fe400078e0009 */
[----:B------:R-:W2:Y:S01]  /*296f0*/  LDL.LU.64 R8, [R1+0x1200] ;  /* 0x0012000001087983 */ /* 0x000ea20000300a00 */
[----:B------:R-:W-:-:S13]  /*29700*/  IMAD.MOV.U32 R15, RZ, RZ, R24 ;  /* 0x000000ffff0f7224 */ /* 0x000fda00078e0018 */
[----:B------:R-:W-:Y:S01]  /*29710*/  IMAD.MOV.U32 R11, RZ, RZ, R23 ;  /* 0x000000ffff0b7224 */ /* 0x000fe200078e0017 */
[----:B------:R-:W-:Y:S04]  /*29720*/  STL.64 [R1+0x280], R20 ;  /* 0x0002801401007387 */ /* 0x000fe80000100a00 */
[----:B------:R-:W-:Y:S04]  /*29730*/  STL [R1+0x288], R22 ;  /* 0x0002881601007387 */ /* 0x000fe80000100800 */
[----:B------:R-:W-:Y:S01]  /*29740*/  STL [R1+0x1144], R11 ;  /* 0x0011440b01007387 */ /* 0x000fe20000100800 */
[----:B------:R-:W-:-:S03]  /*29750*/  IMAD.MOV.U32 R2, RZ, RZ, R25 ;  /* 0x000000ffff027224 */ /* 0x000fc600078e0019 */
[----:B--2---:R-:W-:Y:S04]  /*29760*/  STL.64 [R1+0x11a8], R8 ;  /* 0x0011a80801007387 */ /* 0x004fe80000100a00 */
[----:B------:R-:W-:Y:S04]  /*29770*/  STL [R1+0x1140], R13 ;  /* 0x0011400d01007387 */ /* 0x000fe80000100800 */
[----:B------:R-:W-:Y:S04]  /*29780*/  STL [R1+0x113c], R12 ;  /* 0x00113c0c01007387 */ /* 0x000fe80000100800 */
[----:B------:R0:W-:Y:S04]  /*29790*/  STL.64 [R1+0x270], R4 ;  /* 0x0002700401007387 */ /* 0x0001e80000100a00 */
[----:B------:R1:W-:Y:S04]  /*297a0*/  STL.64 [R1+0x278], R6 ;  /* 0x0002780601007387 */ /* 0x0003e80000100a00 */
[----:B0-----:R-:W2:Y:S04]  /*297b0*/  LDL.LU R4, [R1+0x1f0] ;  /* 0x0001f00001047983 */ /* 0x001ea80000300800 */
[----:B------:R-:W2:Y:S01]  /*297c0*/  LDL.LU R5, [R1+0x1f4] ;  /* 0x0001f40001057983 */ /* 0x000ea20000300800 */
[----:B-1----:R-:W-:-:S02]  /*297d0*/  IMAD.MOV.U32 R6, RZ, RZ, R28 ;  /* 0x000000ffff067224 */ /* 0x002fc400078e001c */
[----:B------:R-:W-:Y:S01]  /*297e0*/  IMAD.MOV.U32 R7, RZ, RZ, R29 ;  /* 0x000000ffff077224 */ /* 0x000fe200078e001d */
[----:B------:R-:W3:Y:S04]  /*297f0*/  LDL.LU R28, [R1+0x11fc] ;  /* 0x0011fc00011c7983 */ /* 0x000ee80000300800 */
[----:B------:R-:W4:Y:S04]  /*29800*/  LDL.LU R29, [R1+0x11f8] ;  /* 0x0011f800011d7983 */ /* 0x000f280000300800 */
        /* <DEDUP_REMOVED lines=12> */
[----:B--2---:R-:W-:Y:S04]  /*298d0*/  STL.64 [R1+0x11f0], R22 ;  /* 0x0011f01601007387 */ /* 0x004fe80000100a00 */
[----:B------:R0:W-:Y:S04]  /*298e0*/  STL.64 [R1+0x11e8], R20 ;  /* 0x0011e81401007387 */ /* 0x0001e80000100a00 */
[----:B0-----:R-:W2:Y:S04]  /*298f0*/  LDL.LU R20, [R1+0x260] ;  /* 0x0002600001147983 */ /* 0x001ea80000300800 */
[----:B------:R-:W2:Y:S04]  /*29900*/  LDL.LU R21, [R1+0x264] ;  /* 0x0002640001157983 */ /* 0x000ea80000300800 */
[----:B------:R-:W2:Y:S04]  /*29910*/  LDL.LU R22, [R1+0x268] ;  /* 0x0002680001167983 */ /* 0x000ea80000300800 */
[----:B------:R-:W2:Y:S04]  /*29920*/  LDL.LU R23, [R1+0x26c] ;  /* 0x00026c0001177983 */ /* 0x000ea80000300800 */
[----:B------:R-:W-:Y:S04]  /*29930*/  STL.64 [R1+0x11b8], R10 ;  /* 0x0011b80a01007387 */ /* 0x000fe80000100a00 */
[----:B------:R0:W-:Y:S04]  /*29940*/  STL.64 [R1+0x11b0], R8 ;  /* 0x0011b00801007387 */ /* 0x0001e80000100a00 */
[----:B0-----:R-:W2:Y:S04]  /*29950*/  LDL.LU.64 R8, [R1+0x30] ;  /* 0x0000300001087983 */ /* 0x001ea80000300a00 */
[----:B--2---:R0:W-:Y:S04]  /*29960*/  STL.64 [R1+0x11c8], R8 ;  /* 0x0011c80801007387 */ /* 0x0041e80000100a00 */
[----:B0-----:R-:W2:Y:S04]  /*29970*/  LDL.LU.64 R8, [R1+0x40] ;  /* 0x0000400001087983 */ /* 0x001ea80000300a00 */
[----:B--2---:R0:W-:Y:S04]  /*29980*/  STL.64 [R1+0x11e0], R8 ;  /* 0x0011e00801007387 */ /* 0x0041e80000100a00 */
[----:B0-----:R-:W2:Y:S04]  /*29990*/  LDL.LU.64 R8, [R1+0x50] ;  /* 0x0000500001087983 */ /* 0x001ea80000300a00 */
[----:B------:R-:W-:Y:S04]  /*299a0*/  STL.64 [R1+0x1190], R26 ;  /* 0x0011901a01007387 */ /* 0x000fe80000100a00 */
[----:B------:R0:W-:Y:S04]  /*299b0*/  STL.64 [R1+0x1188], R24 ;  /* 0x0011881801007387 */ /* 0x0001e80000100a00 */
[----:B0-----:R-:W2:Y:S04]  /*299c0*/  LDL.LU.64 R24, [R1+0x10] ;  /* 0x0000100001187983 */ /* 0x001ea80000300a00 */
[----:B--2---:R0:W-:Y:S04]  /*299d0*/  STL.64 [R1+0x11a0], R24 ;  /* 0x0011a01801007387 */ /* 0x0041e80000100a00 */
[----:B0-----:R-:W2:Y:S04]  /*299e0*/  LDL.LU.64 R24, [R1+0x20] ;  /* 0x0000200001187983 */ /* 0x001ea80000300a00 */
[----:B--2---:R0:W-:Y:S04]  /*299f0*/  STL.64 [R1+0x11c0], R24 ;  /* 0x0011c01801007387 */ /* 0x0041e80000100a00 */
[----:B0-----:R-:W2:Y:S04]  /*29a00*/  LDL.LU R24, [R1+0x230] ;  /* 0x0002300001187983 */ /* 0x001ea80000300800 */
        /* <DEDUP_REMOVED lines=11> */
[----:B0-----:R-:W2:Y:S04]  /*29ac0*/  LDL.LU.64 R4, [R1] ;  /* 0x0000000001047983 */ /* 0x001ea80000300a00 */
[----:B--2---:R0:W-:Y:S04]  /*29ad0*/  STL.64 [R1+0x1198], R4 ;  /* 0x0011980401007387 */ /* 0x0041e80000100a00 */
[----:B0-----:R-:W2:Y:S04]  /*29ae0*/  LDL.LU R4, [R1+0x210] ;  /* 0x0002100001047983 */ /* 0x001ea80000300800 */
[----:B------:R-:W2:Y:S04]  /*29af0*/  LDL.LU R5, [R1+0x214] ;  /* 0x0002140001057983 */ /* 0x000ea80000300800 */
[----:B------:R-:W-:Y:S04]  /*29b00*/  STL [R1+0x114c], R2 ;  /* 0x00114c0201007387 */ /* 0x000fe80000100800 */
[----:B------:R-:W-:Y:S04]  /*29b10*/  STL [R1+0x1148], R15 ;  /* 0x0011480f01007387 */ /* 0x000fe80000100800 */
[----:B------:R-:W2:Y:S01]  /*29b20*/  LDL.LU.64 R12, [R1+0x60] ;  /* 0x00006000010c7983 */ /* 0x000ea20000300a00 */
[----:B----4-:R-:W-:-:S02]  /*29b30*/  IMAD.MOV.U32 R6, RZ, RZ, R29 ;  /* 0x000000ffff067224 */ /* 0x010fc400078e001d */
[----:B---3--:R-:W-:Y:S01]  /*29b40*/  IMAD.MOV.U32 R7, RZ, RZ, R28 ;  /* 0x000000ffff077224 */ /* 0x008fe200078e001c */
[----:B--2---:R-:W-:-:S15]  /*29b50*/  HMMA.16816.F32 R20, R16, R12, R20 ;  /* 0x0000000c1014723c */ /* 0x004fde0000001814 */
[----:B------:R-:W-:-:S04]  /*29b60*/  NOP ;  /* 0x0000000000007918 */ /* 0x000fc80000000000 */
[----:B------:R-:W-:Y:S01]  /*29b70*/  IMAD.MOV.U32 R29, RZ, RZ, R22 ;  /* 0x000000ffff1d7224 */ /* 0x000fe200078e0016 */
[----:B------:R0:W-:Y:S01]  /*29b80*/  STL.64 [R1+0x260], R20 ;  /* 0x0002601401007387 */ /* 0x0001e20000100a00 */
[----:B------:R-:W-:-:S03]  /*29b90*/  IMAD.MOV.U32 R28, RZ, RZ, R23 ;  /* 0x000000ffff1c7224 */ /* 0x000fc600078e0017 */
[----:B------:R-:W2:Y:S04]  /*29ba0*/  LDL.LU.64 R22, [R1+0x11f0] ;  /* 0x0011f00001167983 */ /* 0x000ea80000300a00 */
[----:B0-----:R-:W2:Y:S02]  /*29bb0*/  LDL.LU.64 R20, [R1+0x11e8] ;  /* 0x0011e80001147983 */ /* 0x001ea40000300a00 */
[----:B--2---:R-:W-:-:S15]  /*29bc0*/  HMMA.16816.F32 R20, R16, R8, R20 ;  /* 0x000000081014723c */ /* 0x004fde0000001814 */
[----:B------:R-:W-:-:S04]  /*29bd0*/  NOP ;  /* 0x0000000000007918 */ /* 0x000fc80000000000 */
[----:B------:R0:W-:Y:S04]  /*29be0*/  STL.64 [R1+0x250], R20 ;  /* 0x0002501401007387 */ /* 0x0001e80000100a00 */
[----:B------:R1:W-:Y:S01]  /*29bf0*/  STL.64 [R1+0x258], R22 ;  /* 0x0002581601007387 */ /* 0x0003e20000100a00 */
[----:B0-----:R-:W-:Y:S02]  /*29c00*/  IMAD.MOV.U32 R20, RZ, RZ, R8 ;  /* 0x000000ffff147224 */ /* 0x001fe400078e0008 */
[----:B------:R-:W-:Y:S02]  /*29c10*/  IMAD.MOV.U32 R21, RZ, RZ, R9 ;  /* 0x000000ffff157224 */ /* 0x000fe400078e0009 */
[----:B------:R-:W2:Y:S02]  /*29c20*/  LDL.LU.64 R8, [R1+0x11e0] ;  /* 0x0011e00001087983 */ /* 0x000ea40000300a00 */
[----:B--2---:R-:W-:Y:S01]  /*29c30*/  HMMA.16816.F32 R24, R16, R8, R24 ;  /* 0x000000081018723c */ /* 0x004fe20000001818 */
[----:B-1----:R-:W-:-:S02]  /*29c40*/  IMAD.MOV.U32 R23, RZ, RZ, R8 ;  /* 0x000000ffff177224 */ /* 0x002fc400078e0008 */
[----:B------:R-:W-:-:S15]  /*29c50*/  IMAD.MOV.U32 R3, RZ, RZ, R9 ;  /* 0x000000ffff037224 */ /* 0x000fde00078e0009 */
[----:B------:R-:W-:Y:S01]  /*29c60*/  NOP ;  /* 0x0000000000007918 */ /* 0x000fe20000000000 */
[----:B------:R-:W-:Y:S04]  /*29c70*/  STL.64 [R1+0x240], R24 ;  /* 0x0002401801007387 */ /* 0x000fe80000100a00 */
[----:B------:R0:W-:Y:S04]  /*29c80*/  STL.64 [R1+0x248], R26 ;  /* 0x0002481a01007387 */ /* 0x0001e80000100a00 */
[----:B0-----:R-:W2:Y:S04]  /*29c90*/  LDL.LU.64 R26, [R1+0x11d8] ;  /* 0x0011d800011a7983 */ /* 0x001ea80000300a00 */
[----:B------:R-:W2:Y:S04]  /*29ca0*/  LDL.LU.64 R24, [R1+0x11d0] ;  /* 0x0011d00001187983 */ /* 0x000ea80000300a00 */
[----:B------:R-:W2:Y:S01]  /*29cb0*/  LDL.LU.64 R8, [R1+0x11c8] ;  /* 0x0011c80001087983 */ /* 0x000ea20000300a00 */
[----:B------:R-:W-:Y:S01]  /*29cc0*/  IMAD.MOV.U32 R0, RZ, RZ, R12 ;  /* 0x000000ffff007224 */ /* 0x000fe200078e000c */
[----:B--2---:R-:W-:Y:S01]  /*29cd0*/  HMMA.16816.F32 R24, R16, R8, R24 ;  /* 0x000000081018723c */ /* 0x004fe20000001818 */
[----:B------:R-:W-:-:S02]  /*29ce0*/  IMAD.MOV.U32 R12, RZ, RZ, R8 ;  /* 0x000000ffff0c7224 */ /* 0x000fc400078e0008 */
[----:B------:R-:W-:-:S15]  /*29cf0*/  IMAD.MOV.U32 R22, RZ, RZ, R9 ;  /* 0x000000ffff167224 */ /* 0x000fde00078e0009 */
[----:B------:R-:W-:Y:S01]  /*29d00*/  NOP ;  /* 0x0000000000007918 */ /* 0x000fe20000000000 */
[----:B------:R0:W-:Y:S04]  /*29d10*/  STL.64 [R1+0x230], R24 ;  /* 0x0002301801007387 */ /* 0x0001e80000100a00 */
[----:B------:R-:W-:Y:S04]  /*29d20*/  STL.64 [R1+0x238], R26 ;  /* 0x0002381a01007387 */ /* 0x000fe80000100a00 */
[----:B0-----:R-:W2:Y:S04]  /*29d30*/  LDL.LU.64 R24, [R1+0x11c0] ;  /* 0x0011c00001187983 */ /* 0x001ea80000300a00 */
[----:B------:R-:W2:Y:S04]  /*29d40*/  LDL.LU.64 R10, [R1+0x11b8] ;  /* 0x0011b800010a7983 */ /* 0x000ea80000300a00 */
[----:B------:R-:W2:Y:S04]  /*29d50*/  LDL.LU.64 R8, [R1+0x11b0] ;  /* 0x0011b00001087983 */ /* 0x000ea80000300a00 */
[----:B------:R-:W-:Y:S04]  /*29d60*/  STL.64 [R1+0x1158], R22 ;  /* 0x0011581601007387 */ /* 0x000fe80000100a00 */
[----:B------:R0:W-:Y:S01]  /*29d70*/  STL.64 [R1+0x1150], R20 ;  /* 0x0011501401007387 */ /* 0x0001e20000100a00 */
[----:B------:R-:W-:-:S03]  /*29d80*/  IMAD.MOV.U32 R14, RZ, RZ, R13 ;  /* 0x000000ffff0e7224 */ /* 0x000fc600078e000d */
[----:B0-----:R-:W3:Y:S04]  /*29d90*/  LDL.LU R20, [R1+0x1e0] ;  /* 0x0001e00001147983 */ /* 0x001ee80000300800 */
[----:B------:R-:W3:Y:S04]  /*29da0*/  LDL.LU R21, [R1+0x1e4] ;  /* 0x0001e40001157983 */ /* 0x000ee80000300800 */
[----:B------:R-:W3:Y:S04]  /*29db0*/  LDL.LU R22, [R1+0x1e8] ;  /* 0x0001e80001167983 */ /* 0x000ee80000300800 */
[----:B------:R-:W3:Y:S01]  /*29dc0*/  LDL.LU R23, [R1+0x1ec] ;  /* 0x0001ec0001177983 */ /* 0x000ee20000300800 */
[----:B--2---:R-:W-:Y:S01]  /*29dd0*/  HMMA.16816.F32 R8, R16, R24, R8 ;  /* 0x000000181008723c */ /* 0x004fe20000001808 */
[----:B------:R-:W-:-:S15]  /*29de0*/  IMAD.MOV.U32 R13, RZ, RZ, R25 ;  /* 0x000000ffff0d7224 */ /* 0x000fde00078e0019 */
[----:B------:R-:W-:-:S03]  /*29df0*/  NOP ;  /* 0x0000000000007918 */ /* 0x000fc60000000000 */
[----:B------:R0:W-:Y:S04]  /*29e00*/  STL.64 [R1+0x220], R8 ;  /* 0x0002200801007387 */ /* 0x0001e80000100a00 */
[----:B------:R1:W-:Y:S04]  /*29e10*/  STL.64 [R1+0x228], R10 ;  /* 0x0002280a01007387 */ /* 0x0003e80000100a00 */
[----:B0-----:R-:W2:Y:S01]  /*29e20*/  LDL.LU.64 R8, [R1+0x11a8] ;  /* 0x0011a80001087983 */ /* 0x001ea20000300a00 */
[----:B-1----:R-:W-:-:S03]  /*29e30*/  IMAD.MOV.U32 R11, RZ, RZ, R24 ;  /* 0x000000ffff0b7224 */ /* 0x002fc600078e0018 */
[----:B------:R-:W4:Y:S02]  /*29e40*/  LDL.LU.64 R24, [R1+0x11a0] ;  /* 0x0011a00001187983 */ /* 0x000f240000300a00 */
[----:B----4-:R-:W-:Y:S01]  /*29e50*/  HMMA.16816.F32 R4, R16, R24, R4 ;  /* 0x000000181004723c */ /* 0x010fe20000001804 */
[----:B------:R-:W-:Y:S02]  /*29e60*/  IMAD.MOV.U32 R2, RZ, RZ, R24 ;  /* 0x000000ffff027224 */ /* 0x000fe400078e0018 */
[----:B------:R-:W-:-:S15]  /*29e70*/  IMAD.MOV.U32 R15, RZ, RZ, R25 ;  /* 0x000000ffff0f7224 */ /* 0x000fde00078e0019 */
[----:B------:R-:W-:Y:S01]  /*29e80*/  NOP ;  /* 0x0000000000007918 */ /* 0x000fe20000000000 */
[----:B------:R0:W-:Y:S04]  /*29e90*/  STL.64 [R1+0x210], R4 ;  /* 0x0002100401007387 */ /* 0x0001e80000100a00 */
[----:B------:R-:W-:Y:S04]  /*29ea0*/  STL.64 [R1+0x218], R6 ;  /* 0x0002180601007387 */ /* 0x000fe80000100a00 */
[----:B0-----:R-:W4:Y:S04]  /*29eb0*/  LDL.LU.64 R4, [R1+0x1198] ;  /* 0x0011980001047983 */ /* 0x001f280000300a00 */
[----:B------:R-:W4:Y:S04]  /*29ec0*/  LDL.LU.64 R26, [R1+0x1190] ;  /* 0x00119000011a7983 */ /* 0x000f280000300a00 */
[----:B------:R-:W4:Y:S02]  /*29ed0*/  LDL.LU.64 R24, [R1+0x1188] ;  /* 0x0011880001187983 */ /* 0x000f240000300a00 */
[----:B----4-:R-:W-:-:S15]  /*29ee0*/  HMMA.16816.F32 R24, R16, R4, R24 ;  /* 0x000000041018723c */ /* 0x010fde0000001818 */
[----:B------:R-:W-:-:S04]  /*29ef0*/  NOP ;  /* 0x0000000000007918 */ /* 0x000fc80000000000 */
[----:B------:R0:W-:Y:S04]  /*29f00*/  STL.64 [R1+0x200], R24 ;  /* 0x0002001801007387 */ /* 0x0001e80000100a00 */
[----:B------:R1:W-:Y:S04]  /*29f10*/  STL.64 [R1+0x208], R26 ;  /* 0x0002081a01007387 */ /* 0x0003e80000100a00 */
[----:B0-----:R-:W4:Y:S01]  /*29f20*/  LDL.LU.64 R24, [R1+0x1180] ;  /* 0x0011800001187983 */ /* 0x001f220000300a00 */
[----:B-1----:R-:W-:Y:S02]  /*29f30*/  IMAD.MOV.U32 R27, RZ, RZ, R4 ;  /* 0x000000ffff1b7224 */ /* 0x002fe400078e0004 */
[----:B------:R-:W-:Y:S01]  /*29f40*/  IMAD.MOV.U32 R26, RZ, RZ, R5 ;  /* 0x000000ffff1a7224 */ /* 0x000fe200078e0005 */
[----:B------:R-:W4:Y:S04]  /*29f50*/  LDL.LU.64 R6, [R1+0x1178] ;  /* 0x0011780001067983 */ /* 0x000f280000300a00 */
[----:B------:R-:W4:Y:S02]  /*29f60*/  LDL.LU.64 R4, [R1+0x1170] ;  /* 0x0011700001047983 */ /* 0x000f240000300a00 */
[----:B----4-:R-:W-:-:S15]  /*29f70*/  HMMA.16816.F32 R4, R16, R24, R4 ;  /* 0x000000181004723c */ /* 0x010fde0000001804 */
[----:B------:R-:W-:-:S04]  /*29f80*/  NOP ;  /* 0x0000000000007918 */ /* 0x000fc80000000000 */
[----:B------:R-:W-:Y:S04]  /*29f90*/  STL.64 [R1+0x1f0], R4 ;  /* 0x0001f00401007387 */ /* 0x000fe80000100a00 */
[----:B------:R0:W-:Y:S04]  /*29fa0*/  STL.64 [R1+0x1f8], R6 ;  /* 0x0001f80601007387 */ /* 0x0001e80000100a00 */
[----:B0-----:R-:W4:Y:S04]  /*29fb0*/  LDL.LU.64 R6, [R1+0x1168] ;  /* 0x0011680001067983 */ /* 0x001f280000300a00 */
[----:B------:R-:W3:Y:S02]  /*29fc0*/  LDL.LU.64 R4, [R1+0x1160] ;  /* 0x0011600001047983 */ /* 0x000ee40000300a00 */
[----:B---3--:R-:W-:-:S15]  /*29fd0*/  HMMA.16816.F32 R20, R16, R4, R20 ;  /* 0x000000041014723c */ /* 0x008fde0000001814 */
[----:B------:R-:W-:-:S04]  /*29fe0*/  NOP ;  /* 0x0000000000007918 */ /* 0x000fc80000000000 */
[----:B------:R-:W-:Y:S04]  /*29ff0*/  STL.64 [R1+0x1e0], R20 ;  /* 0x0001e01401007387 */ /* 0x000fe80000100a00 */
[----:B------:R0:W-:Y:S01]  /*2a000*/  STL [R1+0x1e8], R22 ;  /* 0x0001e81601007387 */ /* 0x0001e20000100800 */
[----:B------:R-:W-:-:S03]  /*2a010*/  IMAD.MOV.U32 R10, RZ, RZ, R23 ;  /* 0x000000ffff0a7224 */ /* 0x000fc600078e0017 */
[----:B0-----:R-:W3:Y:S04]  /*2a020*/  LDL.LU.64 R22, [R1+0x1158] ;  /* 0x0011580001167983 */ /* 0x001ee80000300a00 */
[----:B------:R-:W2:Y:S04]  /*2a030*/  LDL.LU.64 R20, [R1+0x1150] ;  /* 0x0011500001147983 */ /* 0x000ea80000300a00 */
[----:B----4-:R-:W-:Y:S04]  /*2a040*/  STL.64 [R1+0xfd0], R6 ;  /* 0x000fd00601007387 */ /* 0x010fe80000100a00 */
[----:B------:R0:W-:Y:S04]  /*2a050*/  STL.64 [R1+0xfc8], R4 ;  /* 0x000fc80401007387 */ /* 0x0001e80000100a00 */
[----:B0-----:R-:W4:Y:S04]  /*2a060*/  LDL.LU R4, [R1+0xf0] ;  /* 0x0000f00001047983 */ /* 0x001f280000300800 */
[----:B------:R-:W4:Y:S04]  /*2a070*/  LDL.LU R5, [R1+0xf4] ;  /* 0x0000f40001057983 */ /* 0x000f280000300800 */
[----:B------:R-:W2:Y:S04]  /*2a080*/  LDL.LU R6, [R1+0xf8] ;  /* 0x0000f80001067983 */ /* 0x000ea80000300800 */
[----:B------:R-:W2:Y:S04]  /*2a090*/  LDL.LU R7, [R1+0xfc] ;  /* 0x0000fc0001077983 */ /* 0x000ea80000300800 */
[----:B--2---:R-:W-:Y:S04]  /*2a0a0*/  STL.64 [R1+0xfe0], R6 ;  /* 0x000fe00601007387 */ /* 0x004fe80000100a00 */
[----:B----4-:R0:W-:Y:S02]  /*2a0b0*/  STL.64 [R1+0xfd8], R4 ;  /* 0x000fd80401007387 */ /* 0x0101e40000100a00 */
[----:B0-----:R-:W-:-:S02]  /*2a0c0*/  IMAD.MOV.U32 R4, RZ, RZ, R27 ;  /* 0x000000ffff047224 */ /* 0x001fc400078e001b */
[----:B------:R-:W-:-:S05]  /*2a0d0*/  IMAD.MOV.U32 R5, RZ, RZ, R26 ;  /* 0x000000ffff057224 */ /* 0x000fca00078e001a */
[----:B------:R0:W-:Y:S04]  /*2a0e0*/  STL.64 [R1+0xff8], R4 ;  /* 0x000ff80401007387 */ /* 0x0001e80000100a00 */
[----:B0-----:R-:W2:Y:S04]  /*2a0f0*/  LDL.LU R4, [R1+0x1d0] ;  /* 0x0001d00001047983 */ /* 0x001ea80000300800 */
[----:B------:R-:W2:Y:S04]  /*2a100*/  LDL.LU R5, [R1+0x1d4] ;  /* 0x0001d40001057983 */ /* 0x000ea80000300800 */
[----:B------:R-:W2:Y:S04]  /*2a110*/  LDL.LU R6, [R1+0x1d8] ;  /* 0x0001d80001067983 */ /* 0x000ea80000300800 */
[----:B------:R-:W2:Y:S04]  /*2a120*/  LDL.LU R7, [R1+0x1dc] ;  /* 0x0001dc0001077983 */ /* 0x000ea80000300800 */
[----:B------:R-:W-:Y:S01]  /*2a130*/  STL [R1+0xee0], R10 ;  /* 0x000ee00a01007387 */ /* 0x000fe20000100800 */
[----:B--2---:R-:W-:-:S15]  /*2a140*/  HMMA.16816.F32 R4, R16, R8, R4 ;  /* 0x000000081004723c */ /* 0x004fde0000001804 */
[----:B------:R-:W-:-:S04]  /*2a150*/  NOP ;  /* 0x0000000000007918 */ /* 0x000fc80000000000 */
[----:B------:R-:W-:Y:S01]  /*2a160*/  IMAD.MOV.U32 R26, RZ, RZ, R5 ;  /* 0x000000ffff1a7224 */ /* 0x000fe200078e0005 */
[----:B------:R0:W-:Y:S01]  /*2a170*/  STL [R1+0x1d0], R4 ;  /* 0x0001d00401007387 */ /* 0x0001e20000100800 */
[----:B------:R-:W-:Y:S02]  /*2a180*/  IMAD.MOV.U32 R5, RZ, RZ, R15 ;  /* 0x000000ffff057224 */ /* 0x000fe400078e000f */
[----:B------:R-:W-:Y:S01]  /*2a190*/  IMAD.MOV.U32 R27, RZ, RZ, R6 ;  /* 0x000000ffff1b7224 */ /* 0x000fe200078e0006 */
[----:B------:R-:W-:Y:S01]  /*2a1a0*/  STL [R1+0x1dc], R7 ;  /* 0x0001dc0701007387 */ /* 0x000fe20000100800 */
[----:B0-----:R-:W-:-:S03]  /*2a1b0*/  IMAD.MOV.U32 R4, RZ, RZ, R2 ;  /* 0x000000ffff047224 */ /* 0x001fc600078e0002 */
[----:B------:R-:W2:Y:S04]  /*2a1c0*/  LDL.LU R2, [R1+0x114c] ;  /* 0x00114c0001027983 */ /* 0x000ea80000300800 */
[----:B------:R-:W4:Y:S04]  /*2a1d0*/  LDL.LU R15, [R1+0x1148] ;  /* 0x00114800010f7983 */ /* 0x000f280000300800 */
[----:B------:R-:W-:Y:S04]  /*2a1e0*/  STL.64 [R1+0x1010], R4 ;  /* 0x0010100401007387 */ /* 0x000fe80000100a00 */
[----:B------:R-:W-:Y:S04]  /*2a1f0*/  STL.64 [R1+0xff0], R26 ;  /* 0x000ff01a01007387 */ /* 0x000fe80000100a00 */
[----:B------:R0:W-:Y:S04]  /*2a200*/  STL.64 [R1+0xfe8], R24 ;  /* 0x000fe81801007387 */ /* 0x0001e80000100a00 */
[----:B0-----:R-:W2:Y:S04]  /*2a210*/  LDL.LU R24, [R1+0x100] ;  /* 0x0001000001187983 */ /* 0x001ea80000300800 */
[----:B------:R-:W2:Y:S04]  /*2a220*/  LDL.LU R25, [R1+0x104] ;  /* 0x0001040001197983 */ /* 0x000ea80000300800 */
[----:B------:R-:W2:Y:S04]  /*2a230*/  LDL.LU R26, [R1+0x108] ;  /* 0x00010800011a7983 */ /* 0x000ea80000300800 */
[----:B------:R-:W2:Y:S01]  /*2a240*/  LDL.LU R27, [R1+0x10c] ;  /* 0x00010c00011b7983 */ /* 0x000ea20000300800 */
[----:B------:R-:W-:-:S02]  /*2a250*/  IMAD.MOV.U32 R4, RZ, RZ, R11 ;  /* 0x000000ffff047224 */ /* 0x000fc400078e000b */
[----:B------:R-:W-:Y:S01]  /*2a260*/  IMAD.MOV.U32 R5, RZ, RZ, R13 ;  /* 0x000000ffff057224 */ /* 0x000fe200078e000d */
[----:B------:R-:W3:Y:S04]  /*2a270*/  LDL.LU R11, [R1+0x1144] ;  /* 0x00114400010b7983 */ /* 0x000ee80000300800 */
[----:B------:R-:W3:Y:S04]  /*2a280*/  LDL.LU R13, [R1+0x1140] ;  /* 0x00114000010d7983 */ /* 0x000ee80000300800 */
[----:B------:R-:W-:Y:S04]  /*2a290*/  STL.64 [R1+0x1028], R4 ;  /* 0x0010280401007387 */ /* 0x000fe80000100a00 */
[----:B--2---:R-:W-:Y:S04]  /*2a2a0*/  STL.64 [R1+0x1008], R26 ;  /* 0x0010081a01007387 */ /* 0x004fe80000100a00 */
[----:B------:R0:W-:Y:S04]  /*2a2b0*/  STL.64 [R1+0x1000], R24 ;  /* 0x0010001801007387 */ /* 0x0001e80000100a00 */
[----:B0-----:R-:W2:Y:S04]  /*2a2c0*/  LDL.LU R24, [R1+0x110] ;  /* 0x0001100001187983 */ /* 0x001ea80000300800 */
[----:B------:R-:W2:Y:S04]  /*2a2d0*/  LDL.LU R25, [R1+0x114] ;  /* 0x0001140001197983 */ /* 0x000ea80000300800 */
[----:B------:R-:W2:Y:S04]  /*2a2e0*/  LDL.LU R26, [R1+0x118] ;  /* 0x00011800011a7983 */ /* 0x000ea80000300800 */
[----:B------:R-:W2:Y:S01]  /*2a2f0*/  LDL.LU R27, [R1+0x11c] ;  /* 0x00011c00011b7983 */ /* 0x000ea20000300800 */
[----:B------:R-:W-:-:S02]  /*2a300*/  IMAD.MOV.U32 R4, RZ, RZ, R12 ;  /* 0x000000ffff047224 */ /* 0x000fc400078e000c */
[----:B---3--:R-:W-:Y:S01]  /*2a310*/  IMAD.MOV.U32 R5, RZ, RZ, R22 ;  /* 0x000000ffff057224 */ /* 0x008fe200078e0016 */
        /* <DEDUP_REMOVED lines=13> */
[----:B------:R0:W-:Y:S02]  /*2a3f0*/  STL.64 [R1+0x1058], R4 ;  /* 0x0010580401007387 */ /* 0x0001e40000100a00 */
[----:B0-----:R-:W-:-:S02]  /*2a400*/  IMAD.MOV.U32 R4, RZ, RZ, R20 ;  /* 0x000000ffff047224 */ /* 0x001fc400078e0014 */
        /* <DEDUP_REMOVED lines=21> */
[----:B----4-:R-:W-:-:S02]  /*2a560*/  IMAD.MOV.U32 R4, RZ, RZ, R15 ;  /* 0x000000ffff047224 */ /* 0x010fc400078e000f */
[----:B------:R-:W-:Y:S01]  /*2a570*/  IMAD.MOV.U32 R5, RZ, RZ, R2 ;  /* 0x000000ffff057224 */ /* 0x000fe200078e0002 */
[----:B------:R-:W4:Y:S04]  /*2a580*/  LDL.LU R15, [R1+0x111c] ;  /* 0x00111c00010f7983 */ /* 0x000f280000300800 */
        /* <DEDUP_REMOVED lines=8> */
[----:B---3--:R-:W-:-:S02]  /*2a610*/  IMAD.MOV.U32 R4, RZ, RZ, R12 ;  /* 0x000000ffff047224 */ /* 0x008fc400078e000c */
        /* <DEDUP_REMOVED lines=22> */
[----:B------:R-:W3:Y:S04]  /*2a780*/  LDL.LU R20, [R1+0x1c0] ;  /* 0x0001c00001147983 */ /* 0x000ee80000300800 */
[----:B------:R-:W3:Y:S04]  /*2a790*/  LDL.LU R21, [R1+0x1c4] ;  /* 0x0001c40001157983 */ /* 0x000ee80000300800 */
[----:B------:R-:W3:Y:S04]  /*2a7a0*/  LDL.LU R22, [R1+0x1c8] ;  /* 0x0001c80001167983 */ /* 0x000ee80000300800 */
[----:B------:R-:W3:Y:S04]  /*2a7b0*/  LDL.LU R23, [R1+0x1cc] ;  /* 0x0001cc0001177983 */ /* 0x000ee80000300800 */
[----:B--2---:R-:W-:Y:S04]  /*2a7c0*/  STL.64 [R1+0x10b0], R26 ;  /* 0x0010b01a01007387 */ /* 0x004fe80000100a00 */
[----:B------:R0:W-:Y:S04]  /*2a7d0*/  STL.64 [R1+0x10a8], R24 ;  /* 0x0010a81801007387 */ /* 0x0001e80000100a00 */
        /* <DEDUP_REMOVED lines=15> */
[----:B------:R-:W2:Y:S01]  /*2a8d0*/  LDL.LU R27, [R1+0x1ac] ;  /* 0x0001ac00011b7983 */ /* 0x000ea20000300800 */
[----:B---3--:R-:W-:Y:S03]  /*2a8e0*/  HMMA.16816.F32 R16, R16, R12, R20 ;  /* 0x0000000c1010723c */ /* 0x008fe60000001814 */
[----:B--2---:R-:W-:Y:S04]  /*2a8f0*/  STL.64 [R1+0x10f8], R26 ;  /* 0x0010f81a01007387 */ /* 0x004fe80000100a00 */
[----:B------:R0:W-:Y:S04]  /*2a900*/  STL.64 [R1+0x10f0], R24 ;  /* 0x0010f01801007387 */ /* 0x0001e80000100a00 */
[----:B0-----:R-:W2:Y:S04]  /*2a910*/  LDL.LU R24, [R1+0x1b0] ;  /* 0x0001b00001187983 */ /* 0x001ea80000300800 */
[----:B------:R-:W2:Y:S04]  /*2a920*/  LDL.LU R25, [R1+0x1b4] ;  /* 0x0001b40001197983 */ /* 0x000ea80000300800 */
[----:B------:R-:W2:Y:S04]  /*2a930*/  LDL.LU R26, [R1+0x1b8] ;  /* 0x0001b800011a7983 */ /* 0x000ea80000300800 */
[----:B------:R-:W2:Y:S04]  /*2a940*/  LDL.LU R27, [R1+0x1bc] ;  /* 0x0001bc00011b7983 */ /* 0x000ea80000300800 */
[----:B------:R-:W-:Y:S04]  /*2a950*/  STL [R1+0xfc0], R11 ;  /* 0x000fc00b01007387 */ /* 0x000fe80000100800 */
[----:B------:R0:W-:Y:S04]  /*2a960*/  STL.64 [R1+0xfb8], R8 ;  /* 0x000fb80801007387 */ /* 0x0001e80000100a00 */
[----:B0-----:R-:W3:Y:S04]  /*2a970*/  LDL.LU R8, [R1+0xe0] ;  /* 0x0000e00001087983 */ /* 0x001ee80000300800 */
[----:B------:R-:W3:Y:S04]  /*2a980*/  LDL.LU R9, [R1+0xe4] ;  /* 0x0000e40001097983 */ /* 0x000ee80000300800 */
[----:B------:R-:W3:Y:S04]  /*2a990*/  LDL.LU R10, [R1+0xe8] ;  /* 0x0000e800010a7983 */ /* 0x000ee80000300800 */
[----:B------:R-:W3:Y:S04]  /*2a9a0*/  LDL.LU R11, [R1+0xec] ;  /* 0x0000ec00010b7983 */ /* 0x000ee80000300800 */
[----:B------:R-:W2:Y:S04]  /*2a9b0*/  LDL.LU.64 R22, [R1+0x1108] ;  /* 0x0011080001167983 */ /* 0x000ea80000300a00 */
[----:B------:R-:W2:Y:S04]  /*2a9c0*/  LDL.LU.64 R20, [R1+0x1100] ;  /* 0x0011000001147983 */ /* 0x000ea80000300a00 */
[----:B------:R0:W-:Y:S04]  /*2a9d0*/  STL.64 [R1+0x1c8], R18 ;  /* 0x0001c81201007387 */ /* 0x0001e80000100a00 */
[----:B0-----:R-:W3:Y:S01]  /*2a9e0*/  LDL R19, [R1+0x2c8] ;  /* 0x0002c80001137983 */ /* 0x001ee20000100800 */
[----:B----4-:R-:W-:-:S02]  /*2a9f0*/  IMAD.MOV.U32 R4, RZ, RZ, R15 ;  /* 0x000000ffff047224 */ /* 0x010fc400078e000f */
[----:B------:R-:W-:Y:S02]  /*2aa00*/  IMAD.MOV.U32 R5, RZ, RZ, R14 ;  /* 0x000000ffff057224 */ /* 0x000fe400078e000e */
[----:B------:R-:W-:Y:S02]  /*2aa10*/  IMAD.MOV.U32 R14, RZ, RZ, R16 ;  /* 0x000000ffff0e7224 */ /* 0x000fe400078e0010 */
[----:B------:R-:W-:-:S03]  /*2aa20*/  IMAD.MOV.U32 R15, RZ, RZ, R17 ;  /* 0x000000ffff0f7224 */ /* 0x000fc600078e0011 */
[C---:B--2---:R-:W-:Y:S01]  /*2aa30*/  HMMA.16816.F32 R4, R20.reuse, R4, R24 ;  /* 0x000000041404723c */ /* 0x044fe20000001818 */
[----:B---3--:R0:W-:Y:S04]  /*2aa40*/  STL [R1+0xfb0], R19 ;  /* 0x000fb01301007387 */ /* 0x0081e80000100800 */
[----:B------:R-:W2:Y:S04]  /*2aa50*/  LDL.LU R16, [R1+0xd0] ;  /* 0x0000d00001107983 */ /* 0x000ea80000300800 */
[----:B------:R-:W2:Y:S04]  /*2aa60*/  LDL.LU R17, [R1+0xd4] ;  /* 0x0000d40001117983 */ /* 0x000ea80000300800 */
[----:B------:R-:W2:Y:S04]  /*2aa70*/  LDL.LU R18, [R1+0xd8] ;  /* 0x0000d80001127983 */ /* 0x000ea80000300800 */
[----:B0-----:R-:W2:Y:S04]  /*2aa80*/  LDL.LU R19, [R1+0xdc] ;  /* 0x0000dc0001137983 */ /* 0x001ea80000300800 */
[----:B------:R-:W-:Y:S04]  /*2aa90*/  STL [R1+0xee4], R15 ;  /* 0x000ee40f01007387 */ /* 0x000fe80000100800 */
[----:B------:R-:W-:Y:S04]  /*2aaa0*/  STL [R1+0xed4], R14 ;  /* 0x000ed40e01007387 */ /* 0x000fe80000100800 */
[----:B------:R-:W3:Y:S04]  /*2aab0*/  LDL.LU.64 R26, [R1+0x10f8] ;  /* 0x0010f800011a7983 */ /* 0x000ee80000300a00 */
[----:B------:R-:W3:Y:S04]  /*2aac0*/  LDL.LU.64 R24, [R1+0x10f0] ;  /* 0x0010f00001187983 */ /* 0x000ee80000300a00 */
[----:B------:R0:W-:Y:S04]  /*2aad0*/  STL.64 [R1+0x1b0], R4 ;  /* 0x0001b00401007387 */ /* 0x0001e80000100a00 */
[----:B------:R3:W-:Y:S04]  /*2aae0*/  STL.64 [R1+0x1b8], R6 ;  /* 0x0001b80601007387 */ /* 0x0007e80000100a00 */
[----:B0-----:R-:W3:Y:S02]  /*2aaf0*/  LDL.LU.64 R4, [R1+0x10e8] ;  /* 0x0010e80001047983 */ /* 0x001ee40000300a00 */
[----:B---3--:R-:W-:Y:S02]  /*2ab00*/  HMMA.16816.F32 R4, R20, R4, R24 ;  /* 0x000000041404723c */ /* 0x008fe40000001818 */
[----:B------:R-:W3:Y:S04]  /*2ab10*/  LDL.LU.64 R26, [R1+0x10e0] ;  /* 0x0010e000011a7983 */ /* 0x000ee80000300a00 */
[----:B------:R-:W3:-:S13]  /*2ab20*/  LDL.LU.64 R24, [R1+0x10d8] ;  /* 0x0010d80001187983 */ /* 0x000eda0000300a00 */
        /* <DEDUP_REMOVED lines=59> */
[----:B------:R-:W4:-:S13]  /*2aee0*/  LDL.LU.64 R24, [R1+0xfe8] ;  /* 0x000fe80001187983 */ /* 0x000f1a0000300a00 */
[----:B------:R-:W-:Y:S04]  /*2aef0*/  STL.64 [R1+0x100], R4 ;  /* 0x0001000401007387 */ /* 0x000fe80000100a00 */
[----:B------:R0:W-:Y:S04]  /*2af00*/  STL.64 [R1+0x108], R6 ;  /* 0x0001080601007387 */ /* 0x0001e80000100a00 */
[----:B0-----:R-:W4:Y:S04]  /*2af10*/  LDL.LU.64 R6, [R1+0xfe0] ;  /* 0x000fe00001067983 */ /* 0x001f280000300a00 */
[----:B------:R-:W4:Y:S02]  /*2af20*/  LDL.LU.64 R4, [R1+0xfd8] ;  /* 0x000fd80001047983 */ /* 0x000f240000300a00 */
[----:B----4-:R-:W-:-:S15]  /*2af30*/  HMMA.16816.F32 R4, R20, R24, R4 ;  /* 0x000000181404723c */ /* 0x010fde0000001804 */
[----:B------:R-:W-:-:S04]  /*2af40*/  NOP ;  /* 0x0000000000007918 */ /* 0x000fc80000000000 */
[----:B------:R-:W-:Y:S04]  /*2af50*/  STL.64 [R1+0xf0], R4 ;  /* 0x0000f00401007387 */ /* 0x000fe80000100a00 */
[----:B------:R0:W-:Y:S04]  /*2af60*/  STL.64 [R1+0xf8], R6 ;  /* 0x0000f80601007387 */ /* 0x0001e80000100a00 */
[----:B0-----:R-:W4:Y:S04]  /*2af70*/  LDL.LU.64 R6, [R1+0xfd0] ;  /* 0x000fd00001067983 */ /* 0x001f280000300a00 */
[----:B------:R-:W2:Y:S04]  /*2af80*/  LDL.LU.64 R4, [R1+0xfc8] ;  /* 0x000fc80001047983 */ /* 0x000ea80000300a00 */
[----:B---3--:R0:W-:Y:S04]  /*2af90*/  STL.64 [R1+0xf98], R26 ;  /* 0x000f981a01007387 */ /* 0x0081e80000100a00 */
[----:B------:R-:W3:Y:S04]  /*2afa0*/  LDL.LU R24, [R1+0xc0] ;  /* 0x0000c00001187983 */ /* 0x000ee80000300800 */
[----:B------:R-:W3:Y:S04]  /*2afb0*/  LDL.LU R25, [R1+0xc4] ;  /* 0x0000c40001197983 */ /* 0x000ee80000300800 */
[----:B0-----:R-:W3:Y:S04]  /*2afc0*/  LDL.LU R26, [R1+0xc8] ;  /* 0x0000c800011a7983 */ /* 0x001ee80000300800 */
[----:B------:R-:W3:Y:S01]  /*2afd0*/  LDL.LU R27, [R1+0xcc] ;  /* 0x0000cc00011b7983 */ /* 0x000ee20000300800 */
[----:B--2---:R-:W-:-:S15]  /*2afe0*/  HMMA.16816.F32 R8, R20, R4, R8 ;  /* 0x000000041408723c */ /* 0x004fde0000001808 */
[----:B------:R-:W-:-:S04]  /*2aff0*/  NOP ;  /* 0x0000000000007918 */ /* 0x000fc80000000000 */
[----:B------:R-:W-:Y:S04]  /*2b000*/  STL.64 [R1+0xe0], R8 ;  /* 0x0000e00801007387 */ /* 0x000fe80000100a00 */
[----:B------:R0:W-:Y:S04]  /*2b010*/  STL.64 [R1+0xe8], R10 ;  /* 0x0000e80a01007387 */ /* 0x0001e80000100a00 */
[----:B0-----:R-:W2:Y:S04]  /*2b020*/  LDL.LU R11, [R1+0xfc0] ;  /* 0x000fc000010b7983 */ /* 0x001ea80000300800 */
[----:B------:R-:W2:Y:S04]  /*2b030*/  LDL.LU.64 R8, [R1+0xfb8] ;  /* 0x000fb80001087983 */ /* 0x000ea80000300a00 */
[----:B------:R-:W3:Y:S01]  /*2b040*/  LDL.LU R4, [R1+0x2b0] ;  /* 0x0002b00001047983 */ /* 0x000ee20000300800 */
[----:B----4-:R-:W-:-:S02]  /*2b050*/  IMAD.MOV.U32 R5, RZ, RZ, R7 ;  /* 0x000000ffff057224 */ /* 0x010fc400078e0007 */
[----:B------:R-:W-:Y:S01]  /*2b060*/  IMAD.MOV.U32 R7, RZ, RZ, R0 ;  /* 0x000000ffff077224 */ /* 0x000fe200078e0000 */
[----:B--2---:R-:W-:-:S15]  /*2b070*/  HMMA.16816.F32 R16, R20, R8, R16 ;  /* 0x000000081410723c */ /* 0x004fde0000001810 */
[----:B------:R-:W-:-:S04]  /*2b080*/  NOP ;  /* 0x0000000000007918 */ /* 0x000fc80000000000 */
[----:B------:R-:W-:Y:S04]  /*2b090*/  STL.64 [R1+0xd0], R16 ;  /* 0x0000d01001007387 */ /* 0x000fe80000100a00 */
[----:B------:R-:W-:Y:S01]  /*2b0a0*/  STL [R1+0xd8], R18 ;  /* 0x0000d81201007387 */ /* 0x000fe20000100800 */
[----:B------:R-:W-:-:S03]  /*2b0b0*/  IMAD.MOV.U32 R0, RZ, RZ, R19 ;  /* 0x000000ffff007224 */ /* 0x000fc600078e0013 */
[----:B------:R-:W2:Y:S04]  /*2b0c0*/  LDL.LU R19, [R1+0xfb0] ;  /* 0x000fb00001137983 */ /* 0x000ea80000300800 */
[----:B------:R0:W-:Y:S04]  /*2b0d0*/  STL [R1+0xfa0], R11 ;  /* 0x000fa00b01007387 */ /* 0x0001e80000100800 */
[----:B0-----:R-:W4:Y:S04]  /*2b0e0*/  LDL.LU.64 R10, [R1+0xa8] ;  /* 0x0000a800010a7983 */ /* 0x001f280000300a00 */
[----:B--2---:R-:W-:Y:S04]  /*2b0f0*/  LDSM.16.MT88.4 R16, [R19+UR5+0x10c00] ;  /* 0x010c00051310783b */ /* 0x004fe80008004200 */
[----:B----4-:R3:W-:Y:S04]  /*2b100*/  STL.64 [R1+0xfa8], R10 ;  /* 0x000fa80a01007387 */ /* 0x0107e80000100a00 */
[----:B------:R-:W-:Y:S04]  /*2b110*/  STL [R1+0xe00], R0 ;  /* 0x000e000001007387 */ /* 0x000fe80000100800 */
[----:B------:R-:W2:Y:S01]  /*2b120*/  LDL.LU.64 R14, [R1+0xb8] ;  /* 0x0000b800010e7983 */ /* 0x000ea20000300a00 */
[----:B---3--:R-:W-:Y:S03]  /*2b130*/  HMMA.16816.F32 R8, R20, R12, R24 ;  /* 0x0000000c1408723c */ /* 0x008fe60000001818 */
[----:B------:R-:W0:-:S15]  /*2b140*/  LDSM.16.MT88.4 R20, [R2+UR5+0x10c00] ;  /* 0x010c00050214783b */ /* 0x000e1e0008004200 */
[----:B------:R-:W-:Y:S01]  /*2b150*/  NOP ;  /* 0x0000000000007918 */ /* 0x000fe20000000000 */
[----:B------:R-:W-:Y:S04]  /*2b160*/  STL.64 [R1+0xc0], R8 ;  /* 0x0000c00801007387 */ /* 0x000fe80000100a00 */
[----:B------:R2:W-:Y:S04]  /*2b170*/  STL.64 [R1+0xc8], R10 ;  /* 0x0000c80a01007387 */ /* 0x0005e80000100a00 */
[----:B------:R-:W3:Y:S04]  /*2b180*/  LDL.LU R24, [R1+0x290] ;  /* 0x0002900001187983 */ /* 0x000ee80000300800 */
[----:B------:R-:W3:Y:S04]  /*2b190*/  LDL.LU R25, [R1+0x294] ;  /* 0x0002940001197983 */ /* 0x000ee80000300800 */
[----:B------:R-:W3:Y:S04]  /*2b1a0*/  LDL.LU R26, [R1+0x298] ;  /* 0x00029800011a7983 */ /* 0x000ee80000300800 */
[----:B------:R-:W3:Y:S04]  /*2b1b0*/  LDL.LU R27, [R1+0x29c] ;  /* 0x00029c00011b7983 */ /* 0x000ee80000300800 */
[----:B0-----:R-:W-:Y:S04]  /*2b1c0*/  STL [R1+0xeac], R22 ;  /* 0x000eac1601007387 */ /* 0x001fe80000100800 */
[----:B------:R-:W-:Y:S01]  /*2b1d0*/  STL [R1+0xea8], R23 ;  /* 0x000ea81701007387 */ /* 0x000fe20000100800 */
[----:B--2---:R-:W-:Y:S01]  /*2b1e0*/  HMMA.16816.F32 R8, R16, R14, R4 ;  /* 0x0000000e1008723c */ /* 0x004fe20000001804 */
[----:B------:R-:W-:-:S02]  /*2b1f0*/  IMAD.MOV.U32 R4, RZ, RZ, R15 ;  /* 0x000000ffff047224 */ /* 0x000fc400078e000f */
[----:B------:R-:W-:-:S15]  /*2b200*/  IMAD.MOV.U32 R5, RZ, RZ, R14 ;  /* 0x000000ffff057224 */ /* 0x000fde00078e000e */
[----:B------:R-:W-:Y:S01]  /*2b210*/  NOP ;  /* 0x0000000000007918 */ /* 0x000fe20000000000 */
[----:B------:R-:W-:Y:S01]  /*2b220*/  STL.64 [R1+0x2b0], R8 ;  /* 0x0002b00801007387 */ /* 0x000fe20000100a00 */
[----:B------:R-:W-:-:S03]  /*2b230*/  IMAD.MOV.U32 R12, RZ, RZ, R11 ;  /* 0x000000ffff0c7224 */ /* 0x000fc600078e000b */
[----:B------:R0:W-:Y:S01]  /*2b240*/  STL.64 [R1+0x2b8], R10 ;  /* 0x0002b80a01007387 */ /* 0x0001e20000100a00 */
[----:B------:R-:W-:-:S03]  /*2b250*/  IMAD.MOV.U32 R2, RZ, RZ, R8 ;  /* 0x000000ffff027224 */ /* 0x000fc600078e0008 */
[----:B0-----:R-:W2:Y:S04]  /*2b260*/  LDL.LU.64 R10, [R1+0xfa8] ;  /* 0x000fa800010a7983 */ /* 0x001ea80000300a00 */
[----:B------:R-:W-:Y:S04]  /*2b270*/  STL [R1+0xee8], R4 ;  /* 0x000ee80401007387 */ /* 0x000fe80000100800 */
[----:B------:R-:W-:Y:S04]  /*2b280*/  STL [R1+0xec8], R5 ;  /* 0x000ec80501007387 */ /* 0x000fe80000100800 */
[----:B------:R-:W3:Y:S04]  /*2b290*/  LDL.LU.64 R6, [R1+0x98] ;  /* 0x0000980001067983 */ /* 0x000ee80000300a00 */
[----:B------:R-:W-:Y:S04]  /*2b2a0*/  STL [R1+0xc80], R2 ;  /* 0x000c800201007387 */ /* 0x000fe80000100800 */
[----:B------:R0:W-:Y:S04]  /*2b2b0*/  STL [R1+0xc7c], R12 ;  /* 0x000c7c0c01007387 */ /* 0x0001e80000100800 */
[----:B0-----:R-:W4:Y:S04]  /*2b2c0*/  LDL.LU R12, [R1+0x2a0] ;  /* 0x0002a000010c7983 */ /* 0x001f280000300800 */
[----:B------:R-:W4:Y:S04]  /*2b2d0*/  LDL.LU R13, [R1+0x2a4] ;  /* 0x0002a400010d7983 */ /* 0x000f280000300800 */
[----:B------:R-:W4:Y:S01]  /*2b2e0*/  LDL.LU R14, [R1+0x2a8] ;  /* 0x0002a800010e7983 */ /* 0x000f220000300800 */
[----:B------:R-:W-:-:S02]  /*2b2f0*/  IMAD.MOV.U32 R15, RZ, RZ, R3 ;  /* 0x000000ffff0f7224 */ /* 0x000fc400078e0003 */
[----:B--2---:R-:W-:Y:S02]  /*2b300*/  IMAD.MOV.U32 R22, RZ, RZ, R10 ;  /* 0x000000ffff167224 */ /* 0x004fe400078e000a */
[----:B------:R-:W-:-:S03]  /*2b310*/  IMAD.MOV.U32 R23, RZ, RZ, R11 ;  /* 0x000000ffff177224 */ /* 0x000fc600078e000b */
[----:B----4-:R-:W-:Y:S01]  /*2b320*/  HMMA.16816.F32 R12, R16, R10, R12 ;  /* 0x0000000a100c723c */ /* 0x010fe2000000180c */
[----:B------:R-:W2:-:S15]  /*2b330*/  LDL.LU R11, [R1+0xfa0] ;  /* 0x000fa000010b7983 */ /* 0x000e9e0000300800 */
[----:B------:R-:W-:-:S03]  /*2b340*/  NOP ;  /* 0x0000000000007918 */ /* 0x000fc60000000000 */
[----:B------:R-:W-:Y:S04]  /*2b350*/  STL.64 [R1+0x2a0], R12 ;  /* 0x0002a00c01007387 */ /* 0x000fe80000100a00 */
[----:B------:R-:W-:Y:S04]  /*2b360*/  STL.64 [R1+0x2a8], R14 ;  /* 0x0002a80e01007387 */ /* 0x000fe80000100a00 */
[----:B------:R-:W-:Y:S04]  /*2b370*/  STL.64 [R1+0xeb8], R22 ;  /* 0x000eb81601007387 */ /* 0x000fe80000100a00 */
[----:B------:R0:W-:Y:S04]  /*2b380*/  STL.64 [R1+0xeb0], R20 ;  /* 0x000eb01401007387 */ /* 0x0001e80000100a00 */
[----:B0-----:R-:W4:Y:S04]  /*2b390*/  LDL.LU R20, [R1+0x270] ;  /* 0x0002700001147983 */ /* 0x001f280000300800 */
[----:B------:R-:W4:Y:S04]  /*2b3a0*/  LDL.LU R21, [R1+0x274] ;  /* 0x0002740001157983 */ /* 0x000f280000300800 */
[----:B------:R-:W2:Y:S04]  /*2b3b0*/  LDL.LU R22, [R1+0x278] ;  /* 0x0002780001167983 */ /* 0x000ea80000300800 */
[----:B------:R-:W2:Y:S01]  /*2b3c0*/  LDL.LU R23, [R1+0x27c] ;  /* 0x00027c0001177983 */ /* 0x000ea20000300800 */
[----:B---3--:R-:W-:Y:S01]  /*2b3d0*/  HMMA.16816.F32 R24, R16, R6, R24 ;  /* 0x000000061018723c */ /* 0x008fe20000001818 */
[----:B------:R-:W-:-:S15]  /*2b3e0*/  IMAD.MOV.U32 R3, RZ, RZ, R12 ;  /* 0x000000ffff037224 */ /* 0x000fde00078e000c */
[----:B------:R-:W-:-:S03]  /*2b3f0*/  NOP ;  /* 0x0000000000007918 */ /* 0x000fc60000000000 */
[----:B------:R-:W-:Y:S01]  /*2b400*/  IMAD.MOV.U32 R13, RZ, RZ, R27 ;  /* 0x000000ffff0d7224 */ /* 0x000fe200078e001b */
[----:B--2---:R-:W-:Y:S04]  /*2b410*/  STL.64 [R1+0xf90], R22 ;  /* 0x000f901601007387 */ /* 0x004fe80000100a00 */
[----:B----4-:R0:W-:Y:S04]  /*2b420*/  STL.64 [R1+0xf88], R20 ;  /* 0x000f881401007387 */ /* 0x0101e80000100a00 */
[----:B0-----:R-:W2:Y:S04]  /*2b430*/  LDL.LU R20, [R1+0x280] ;  /* 0x0002800001147983 */ /* 0x001ea80000300800 */
[----:B------:R-:W2:Y:S04]  /*2b440*/  LDL.LU R21, [R1+0x284] ;  /* 0x0002840001157983 */ /* 0x000ea80000300800 */
[----:B------:R-:W2:Y:S04]  /*2b450*/  LDL.LU R22, [R1+0x288] ;  /* 0x0002880001167983 */ /* 0x000ea80000300800 */
[----:B------:R-:W-:Y:S04]  /*2b460*/  STL [R1+0xc84], R3 ;  /* 0x000c840301007387 */ /* 0x000fe80000100800 */
[----:B------:R-:W-:Y:S04]  /*2b470*/  STL.64 [R1+0x290], R24 ;  /* 0x0002901801007387 */ /* 0x000fe80000100a00 */
[----:B------:R0:W-:Y:S04]  /*2b480*/  STL.64 [R1+0x298], R26 ;  /* 0x0002981a01007387 */ /* 0x0001e80000100a00 */
[----:B0-----:R-:W3:Y:S04]  /*2b490*/  LDL.LU.64 R26, [R1+0xf98] ;  /* 0x000f9800011a7983 */ /* 0x001ee80000300a00 */
[----:B------:R-:W-:Y:S04]  /*2b4a0*/  STL [R1+0xc8c], R24 ;  /* 0x000c8c1801007387 */ /* 0x000fe80000100800 */
[----:B------:R-:W-:Y:S04]  /*2b4b0*/  STL [R1+0xc88], R13 ;  /* 0x000c880d01007387 */ /* 0x000fe80000100800 */
[----:B------:R-:W2:Y:S01]  /*2b4c0*/  LDL.LU.64 R14, [R1+0x88] ;  /* 0x00008800010e7983 */ /* 0x000ea20000300a00 */
[----:B------:R-:W-:-:S02]  /*2b4d0*/  IMAD.MOV.U32 R23, RZ, RZ, R11 ;  /* 0x000000ffff177224 */ /* 0x000fc400078e000b */
[----:B------:R-:W-:Y:S02]  /*2b4e0*/  IMAD.MOV.U32 R5, RZ, RZ, R7 ;  /* 0x000000ffff057224 */ /* 0x000fe400078e0007 */
[----:B------:R-:W-:-:S03]  /*2b4f0*/  IMAD.MOV.U32 R11, RZ, RZ, R6 ;  /* 0x000000ffff0b7224 */ /* 0x000fc600078e0006 */
[----:B--2---:R-:W-:Y:S01]  /*2b500*/  HMMA.16816.F32 R20, R16, R14, R20 ;  /* 0x0000000e1014723c */ /* 0x004fe20000001814 */
[----:B------:R-:W-:-:S15]  /*2b510*/  IMAD.MOV.U32 R7, RZ, RZ, R14 ;  /* 0x000000ffff077224 */ /* 0x000fde00078e000e */
[----:B------:R-:W-:-:S03]  /*2b520*/  NOP ;  /* 0x0000000000007918 */ /* 0x000fc60000000000 */
[----:B------:R-:W-:Y:S04]  /*2b530*/  STL.64 [R1+0x280], R20 ;  /* 0x0002801401007387 */ /* 0x000fe80000100a00 */
[----:B------:R0:W-:Y:S01]  /*2b540*/  STL.64 [R1+0x288], R22 ;  /* 0x0002881601007387 */ /* 0x0001e20000100a00 */
[----:B------:R-:W-:-:S03]  /*2b550*/  IMAD.MOV.U32 R25, RZ, RZ, R20 ;  /* 0x000000ffff197224 */ /* 0x000fc600078e0014 */
[----:B0-----:R-:W2:Y:S04]  /*2b560*/  LDL.LU.64 R22, [R1+0xf90] ;  /* 0x000f900001167983 */ /* 0x001ea80000300a00 */
[----:B------:R-:W2:Y:S04]  /*2b570*/  LDL.LU.64 R20, [R1+0xf88] ;  /* 0x000f880001147983 */ /* 0x000ea80000300a00 */
[----:B------:R0:W-:Y:S04]  /*2b580*/  STL [R1+0xf84], R7 ;  /* 0x000f840701007387 */ /* 0x0001e80000100800 */
[----:B------:R-:W-:Y:S04]  /*2b590*/  STL [R1+0xf80], R5 ;  /* 0x000f800501007387 */ /* 0x000fe80000100800 */
[----:B0-----:R-:W2:Y:S04]  /*2b5a0*/  LDL.LU.64 R6, [R1+0x78] ;  /* 0x0000780001067983 */ /* 0x001ea80000300a00 */
[----:B------:R0:W-:Y:S04]  /*2b5b0*/  STL [R1+0xc90], R25 ;  /* 0x000c901901007387 */ /* 0x0001e80000100800 */
[----:B---3--:R-:W-:Y:S04]  /*2b5c0*/  STL.64 [R1+0xf38], R26 ;  /* 0x000f381a01007387 */ /* 0x008fe80000100a00 */
[----:B------:R-:W3:Y:S04]  /*2b5d0*/  LDL.LU R24, [R1+0x260] ;  /* 0x0002600001187983 */ /* 0x000ee80000300800 */
[----:B0-----:R-:W3:Y:S01]  /*2b5e0*/  LDL.LU R25, [R1+0x264] ;  /* 0x0002640001197983 */ /* 0x001ee20000300800 */
[----:B--2---:R-:W-:Y:S01]  /*2b5f0*/  HMMA.16816.F32 R20, R16, R6, R20 ;  /* 0x000000061014723c */ /* 0x004fe20000001814 */
[----:B------:R-:W-:-:S02]  /*2b600*/  IMAD.MOV.U32 R10, RZ, RZ, R6 ;  /* 0x000000ffff0a7224 */ /* 0x000fc400078e0006 */
[----:B------:R-:W-:Y:S02]  /*2b610*/  IMAD.MOV.U32 R6, RZ, RZ, R7 ;  /* 0x000000ffff067224 */ /* 0x000fe400078e0007 */
[----:B------:R-:W2:Y:S04]  /*2b620*/  LDL.LU R7, [R1+0xf84] ;  /* 0x000f840001077983 */ /* 0x000ea80000300800 */
[----:B------:R-:W4:Y:S10]  /*2b630*/  LDL.LU R5, [R1+0xf80] ;  /* 0x000f800001057983 */ /* 0x000f340000300800 */
[----:B------:R-:W-:Y:S04]  /*2b640*/  STL.64 [R1+0x270], R20 ;  /* 0x0002701401007387 */ /* 0x000fe80000100a00 */
[----:B------:R-:W-:Y:S04]  /*2b650*/  STL.64 [R1+0x278], R22 ;  /* 0x0002781601007387 */ /* 0x000fe80000100a00 */
[----:B------:R0:W-:Y:S04]  /*2b660*/  STL.64 [R1+0xf78], R10 ;  /* 0x000f780a01007387 */ /* 0x0001e80000100a00 */
[----:B0-----:R-:W3:Y:S04]  /*2b670*/  LDL.LU.64 R10, [R1+0x68] ;  /* 0x00006800010a7983 */ /* 0x001ee80000300a00 */
[----:B------:R-:W2:Y:S01]  /*2b680*/  LDL.LU.64 R22, [R1+0x18] ;  /* 0x0000180001167983 */ /* 0x000ea20000300a00 */
[----:B------:R-:W-:-:S02]  /*2b690*/  IMAD.MOV.U32 R26, RZ, RZ, R29 ;  /* 0x000000ffff1a7224 */ /* 0x000fc400078e001d */
[----:B------:R-:W-:Y:S02]  /*2b6a0*/  IMAD.MOV.U32 R27, RZ, RZ, R28 ;  /* 0x000000ffff1b7224 */ /* 0x000fe400078e001c */
[----:B------:R-:W-:Y:S02]  /*2b6b0*/  IMAD.MOV.U32 R28, RZ, RZ, R20 ;  /* 0x000000ffff1c7224 */ /* 0x000fe400078e0014 */
[----:B------:R-:W-:-:S03]  /*2b6c0*/  IMAD.MOV.U32 R14, RZ, RZ, R15 ;  /* 0x000000ffff0e7224 */ /* 0x000fc600078e000f */
[----:B---3--:R-:W-:Y:S01]  /*2b6d0*/  HMMA.16816.F32 R24, R16, R10, R24 ;  /* 0x0000000a1018723c */ /* 0x008fe20000001818 */
[----:B------:R-:W-:Y:S01]  /*2b6e0*/  IMAD.MOV.U32 R15, RZ, RZ, R11 ;  /* 0x000000ffff0f7224 */ /* 0x000fe200078e000b */
[----:B--2---:R-:W-:Y:S04]  /*2b6f0*/  STL.64 [R1+0xf30], R22 ;  /* 0x000f301601007387 */ /* 0x004fe80000100a00 */
[----:B------:R-:W-:Y:S01]  /*2b700*/  STL [R1+0xc94], R28 ;  /* 0x000c941c01007387 */ /* 0x000fe20000100800 */
[----:B------:R-:W-:-:S12]  /*2b710*/  IMAD.MOV.U32 R4, RZ, RZ, R10 ;  /* 0x000000ffff047224 */ /* 0x000fd800078e000a */
[----:B------:R0:W-:Y:S04]  /*2b720*/  STL.64 [R1+0x260], R24 ;  /* 0x0002601801007387 */ /* 0x0001e80000100a00 */
[----:B------:R1:W-:Y:S01]  /*2b730*/  STL.64 [R1+0x268], R26 ;  /* 0x0002681a01007387 */ /* 0x0003e20000100a00 */
[----:B------:R-:W-:-:S03]  /*2b740*/  IMAD.MOV.U32 R29, RZ, RZ, R24 ;  /* 0x000000ffff1d7224 */ /* 0x000fc600078e0018 */
[----:B------:R2:W-:Y:S04]  /*2b750*/  STL.64 [R1+0xf50], R14 ;  /* 0x000f500e01007387 */ /* 0x0005e80000100a00 */
[----:B0-----:R-:W3:Y:S04]  /*2b760*/  LDL.LU R24, [R1+0x220] ;  /* 0x0002200001187983 */ /* 0x001ee80000300800 */
[----:B------:R-:W3:Y:S04]  /*2b770*/  LDL.LU R25, [R1+0x224] ;  /* 0x0002240001197983 */ /* 0x000ee80000300800 */
[----:B-1----:R-:W3:Y:S04]  /*2b780*/  LDL.LU R26, [R1+0x228] ;  /* 0x00022800011a7983 */ /* 0x002ee80000300800 */
[----:B------:R-:W3:Y:S04]  /*2b790*/  LDL.LU R27, [R1+0x22c] ;  /* 0x00022c00011b7983 */ /* 0x000ee80000300800 */
[----:B------:R-:W3:Y:S04]  /*2b7a0*/  LDL.LU R8, [R1+0x250] ;  /* 0x0002500001087983 */ /* 0x000ee80000300800 */
[----:B------:R-:W3:Y:S04]  /*2b7b0*/  LDL.LU R9, [R1+0x254] ;  /* 0x0002540001097983 */ /* 0x000ee80000300800 */
[----:B------:R-:W3:Y:S04]  /*2b7c0*/  LDL.LU R10, [R1+0x258] ;  /* 0x00025800010a7983 */ /* 0x000ee80000300800 */
[----:B------:R-:W3:Y:S04]  /*2b7d0*/  LDL.LU R11, [R1+0x25c] ;  /* 0x00025c00010b7983 */ /* 0x000ee80000300800 */
[----:B------:R-:W3:Y:S04]  /*2b7e0*/  LDL.LU R12, [R1+0x230] ;  /* 0x00023000010c7983 */ /* 0x000ee80000300800 */
[----:B------:R-:W3:Y:S04]  /*2b7f0*/  LDL.LU R13, [R1+0x234] ;  /* 0x00023400010d7983 */ /* 0x000ee80000300800 */
[----:B--2---:R-:W2:Y:S04]  /*2b800*/  LDL.LU R14, [R1+0x238] ;  /* 0x00023800010e7983 */ /* 0x004ea80000300800 */
[----:B------:R-:W2:Y:S04]  /*2b810*/  LDL.LU R15, [R1+0x23c] ;  /* 0x00023c00010f7983 */ /* 0x000ea80000300800 */
[----:B--2---:R0:W-:Y:S04]  /*2b820*/  STL.64 [R1+0xf60], R14 ;  /* 0x000f600e01007387 */ /* 0x0041e80000100a00 */
[----:B---3--:R-:W-:Y:S04]  /*2b830*/  STL.64 [R1+0xf58], R12 ;  /* 0x000f580c01007387 */ /* 0x008fe80000100a00 */
[----:B0-----:R-:W2:Y:S04]  /*2b840*/  LDL.LU.64 R14, [R1+0x48] ;  /* 0x00004800010e7983 */ /* 0x001ea80000300a00 */
[----:B--2---:R0:W-:Y:S04]  /*2b850*/  STL.64 [R1+0xf70], R14 ;  /* 0x000f700e01007387 */ /* 0x0041e80000100a00 */
[----:B0-----:R-:W2:Y:S04]  /*2b860*/  LDL.LU.64 R14, [R1+0x58] ;  /* 0x00005800010e7983 */ /* 0x001ea80000300a00 */
[----:B------:R0:W-:Y:S04]  /*2b870*/  STL.64 [R1+0xf48], R26 ;  /* 0x000f481a01007387 */ /* 0x0001e80000100a00 */
[----:B------:R1:W-:Y:S04]  /*2b880*/  STL.64 [R1+0xf40], R24 ;  /* 0x000f401801007387 */ /* 0x0003e80000100a00 */
[----:B0-----:R-:W3:Y:S04]  /*2b890*/  LDL.LU.64 R26, [R1+0x38] ;  /* 0x00003800011a7983 */ /* 0x001ee80000300a00 */
[----:B---3--:R0:W-:Y:S04]  /*2b8a0*/  STL.64 [R1+0xf68], R26 ;  /* 0x000f681a01007387 */ /* 0x0081e80000100a00 */
[----:B-1----:R-:W3:Y:S04]  /*2b8b0*/  LDL.LU R24, [R1+0x240] ;  /* 0x0002400001187983 */ /* 0x002ee80000300800 */
[----:B------:R-:W3:Y:S04]  /*2b8c0*/  LDL.LU R25, [R1+0x244] ;  /* 0x0002440001197983 */ /* 0x000ee80000300800 */
[----:B0-----:R-:W3:Y:S04]  /*2b8d0*/  LDL.LU R26, [R1+0x248] ;  /* 0x00024800011a7983 */ /* 0x001ee80000300800 */
[----:B------:R-:W3:Y:S04]  /*2b8e0*/  LDL.LU R27, [R1+0x24c] ;  /* 0x00024c00011b7983 */ /* 0x000ee80000300800 */
[----:B------:R-:W3:Y:S04]  /*2b8f0*/  LDL.LU.64 R22, [R1+0x28] ;  /* 0x0000280001167983 */ /* 0x000ee80000300a00 */
[----:B------:R-:W-:Y:S04]  /*2b900*/  STL.64 [R1+0xef8], R6 ;  /* 0x000ef80601007387 */ /* 0x000fe80000100a00 */
[----:B----4-:R0:W-:Y:S04]  /*2b910*/  STL.64 [R1+0xef0], R4 ;  /* 0x000ef00401007387 */ /* 0x0101e80000100a00 */
[----:B0-----:R-:W4:Y:S04]  /*2b920*/  LDL.LU R4, [R1+0x1f0] ;  /* 0x0001f00001047983 */ /* 0x001f280000300800 */
[----:B------:R-:W4:Y:S04]  /*2b930*/  LDL.LU R5, [R1+0x1f4] ;  /* 0x0001f40001057983 */ /* 0x000f280000300800 */
[----:B------:R-:W3:Y:S04]  /*2b940*/  LDL.LU R6, [R1+0x1f8] ;  /* 0x0001f80001067983 */ /* 0x000ee80000300800 */
[----:B------:R-:W3:Y:S01]  /*2b950*/  LDL.LU R7, [R1+0x1fc] ;  /* 0x0001fc0001077983 */ /* 0x000ee20000300800 */
[----:B--2---:R-:W-:Y:S03]  /*2b960*/  HMMA.16816.F32 R8, R16, R14, R8 ;  /* 0x0000000e1008723c */ /* 0x004fe60000001808 */
[----:B---3--:R0:W-:Y:S04]  /*2b970*/  STL.64 [R1+0xf08], R6 ;  /* 0x000f080601007387 */ /* 0x0081e80000100a00 */
[----:B----4-:R1:W-:Y:S04]  /*2b980*/  STL.64 [R1+0xf00], R4 ;  /* 0x000f000401007387 */ /* 0x0103e80000100a00 */
[----:B0-----:R-:W2:Y:S04]  /*2b990*/  LDL.LU.64 R6, [R1+0x8] ;  /* 0x0000080001067983 */ /* 0x001ea80000300a00 */
[----:B--2---:R0:W-:Y:S04]  /*2b9a0*/  STL.64 [R1+0xf28], R6 ;  /* 0x000f280601007387 */ /* 0x0041e80000100a00 */
[----:B-1----:R-:W2:Y:S04]  /*2b9b0*/  LDL.LU R4, [R1+0x210] ;  /* 0x0002100001047983 */ /* 0x002ea80000300800 */
[----:B------:R-:W2:Y:S04]  /*2b9c0*/  LDL.LU R5, [R1+0x214] ;  /* 0x0002140001057983 */ /* 0x000ea80000300800 */
[----:B0-----:R-:W2:Y:S04]  /*2b9d0*/  LDL.LU R6, [R1+0x218] ;  /* 0x0002180001067983 */ /* 0x001ea80000300800 */
[----:B------:R-:W2:Y:S04]  /*2b9e0*/  LDL.LU R7, [R1+0x21c] ;  /* 0x00021c0001077983 */ /* 0x000ea80000300800 */
[----:B------:R-:W-:Y:S04]  /*2b9f0*/  STL [R1+0xc98], R29 ;  /* 0x000c981d01007387 */ /* 0x000fe80000100800 */
[----:B------:R0:W-:Y:S04]  /*2ba00*/  STL.64 [R1+0x250], R8 ;  /* 0x0002500801007387 */ /* 0x0001e80000100a00 */
[----:B------:R1:W-:Y:S01]  /*2ba10*/  STL.64 [R1+0x258], R10 ;  /* 0x0002580a01007387 */ /* 0x0003e20000100a00 */
[----:B0-----:R-:W-:-:S03]  /*2ba20*/  IMAD.MOV.U32 R9, RZ, RZ, R14 ;  /* 0x000000ffff097224 */ /* 0x001fc600078e000e */
[----:B-1----:R-:W3:Y:S01]  /*2ba30*/  LDL.LU.64 R10, [R1+0xf78] ;  /* 0x000f7800010a7983 */ /* 0x002ee20000300a00 */
[----:B------:R-:W-:-:S03]  /*2ba40*/  IMAD.MOV.U32 R8, RZ, RZ, R15 ;  /* 0x000000ffff087224 */ /* 0x000fc600078e000f */
[----:B------:R-:W4:Y:S02]  /*2ba50*/  LDL.LU.64 R14, [R1+0xf70] ;  /* 0x000f7000010e7983 */ /* 0x000f240000300a00 */
[C---:B----4-:R-:W-:Y:S02]  /*2ba60*/  HMMA.16816.F32 R24, R16.reuse, R14, R24 ;  /* 0x0000000e1018723c */ /* 0x050fe40000001818 */
[----:B---3--:R-:W-:Y:S04]  /*2ba70*/  STL.64 [R1+0xf18], R10 ;  /* 0x000f180a01007387 */ /* 0x008fe80000100a00 */
[----:B------:R0:W-:Y:S01]  /*2ba80*/  STL.64 [R1+0xf10], R8 ;  /* 0x000f100801007387 */ /* 0x0001e20000100a00 */
[----:B------:R-:W-:Y:S02]  /*2ba90*/  IMAD.MOV.U32 R3, RZ, RZ, R14 ;  /* 0x000000ffff037224 */ /* 0x000fe400078e000e */
[----:B------:R-:W-:Y:S01]  /*2baa0*/  IMAD.MOV.U32 R2, RZ, RZ, R15 ;  /* 0x000000ffff027224 */ /* 0x000fe200078e000f */
[----:B0-----:R-:W3:Y:S04]  /*2bab0*/  LDL.LU R8, [R1+0x200] ;  /* 0x0002000001087983 */ /* 0x001ee80000300800 */
[----:B------:R-:W3:Y:S04]  /*2bac0*/  LDL.LU R9, [R1+0x204] ;  /* 0x0002040001097983 */ /* 0x000ee80000300800 */
[----:B------:R-:W3:Y:S04]  /*2bad0*/  LDL.LU R10, [R1+0x208] ;  /* 0x00020800010a7983 */ /* 0x000ee80000300800 */
[----:B------:R-:W3:Y:S04]  /*2bae0*/  LDL.LU R11, [R1+0x20c] ;  /* 0x00020c00010b7983 */ /* 0x000ee80000300800 */
[----:B------:R-:W-:Y:S04]  /*2baf0*/  STL.64 [R1+0x240], R24 ;  /* 0x0002401801007387 */ /* 0x000fe80000100a00 */
[----:B------:R0:W-:Y:S04]  /*2bb00*/  STL.64 [R1+0x248], R26 ;  /* 0x0002481a01007387 */ /* 0x0001e80000100a00 */
[----:B0-----:R-:W4:Y:S04]  /*2bb10*/  LDL.LU.64 R26, [R1+0xf68] ;  /* 0x000f6800011a7983 */ /* 0x001f280000300a00 */
[----:B------:R-:W4:Y:S04]  /*2bb20*/  LDL.LU.64 R14, [R1+0xf60] ;  /* 0x000f6000010e7983 */ /* 0x000f280000300a00 */
[----:B------:R-:W4:Y:S04]  /*2bb30*/  LDL.LU.64 R12, [R1+0xf58] ;  /* 0x000f5800010c7983 */ /* 0x000f280000300a00 */
[----:B------:R-:W-:Y:S01]  /*2bb40*/  STL [R1+0xe04], R3 ;  /* 0x000e040301007387 */ /* 0x000fe20000100800 */
[----:B----4-:R-:W-:-:S15]  /*2bb50*/  HMMA.16816.F32 R12, R16, R26, R12 ;  /* 0x0000001a100c723c */ /* 0x010fde000000180c */
[----:B------:R-:W-:-:S04]  /*2bb60*/  NOP ;  /* 0x0000000000007918 */ /* 0x000fc80000000000 */
[----:B------:R0:W-:Y:S04]  /*2bb70*/  STL.64 [R1+0x230], R12 ;  /* 0x0002300c01007387 */ /* 0x0001e80000100a00 */
[----:B------:R1:W-:Y:S01]  /*2bb80*/  STL.64 [R1+0x238], R14 ;  /* 0x0002380e01007387 */ /* 0x0003e20000100a00 */
[----:B0-----:R-:W-:-:S03]  /*2bb90*/  IMAD.MOV.U32 R13, RZ, RZ, R26 ;  /* 0x000000ffff0d7224 */ /* 0x001fc600078e001a */
[----:B-1----:R-:W4:Y:S01]  /*2bba0*/  LDL.LU.64 R14, [R1+0xf50] ;  /* 0x000f5000010e7983 */ /* 0x002f220000300a00 */
[----:B------:R-:W-:-:S03]  /*2bbb0*/  IMAD.MOV.U32 R12, RZ, RZ, R27 ;  /* 0x000000ffff0c7224 */ /* 0x000fc600078e001b */
[----:B------:R-:W2:Y:S04]  /*2bbc0*/  LDL.LU.64 R26, [R1+0xf48] ;  /* 0x000f4800011a7983 */ /* 0x000ea80000300a00 */
[----:B------:R-:W2:Y:S02]  /*2bbd0*/  LDL.LU.64 R24, [R1+0xf40] ;  /* 0x000f400001187983 */ /* 0x000ea40000300a00 */
[----:B--2---:R-:W-:-:S15]  /*2bbe0*/  HMMA.16816.F32 R24, R16, R22, R24 ;  /* 0x000000161018723c */ /* 0x004fde0000001818 */
[----:B------:R-:W-:-:S04]  /*2bbf0*/  NOP ;  /* 0x0000000000007918 */ /* 0x000fc80000000000 */
[----:B------:R0:W-:Y:S04]  /*2bc00*/  STL.64 [R1+0x220], R24 ;  /* 0x0002201801007387 */ /* 0x0001e80000100a00 */
[----:B------:R1:W-:Y:S01]  /*2bc10*/  STL.64 [R1+0x228], R26 ;  /* 0x0002281a01007387 */ /* 0x0003e20000100a00 */
[----:B0-----:R-:W-:-:S03]  /*2bc20*/  IMAD.MOV.U32 R25, RZ, RZ, R22 ;  /* 0x000000ffff197224 */ /* 0x001fc600078e0016 */
[----:B-1----:R-:W2:Y:S01]  /*2bc30*/  LDL.LU.64 R26, [R1+0xf38] ;  /* 0x000f3800011a7983 */ /* 0x002ea20000300a00 */
[----:B------:R-:W-:-:S03]  /*2bc40*/  IMAD.MOV.U32 R24, RZ, RZ, R23 ;  /* 0x000000ffff187224 */ /* 0x000fc600078e0017 */
[----:B------:R-:W2:Y:S02]  /*2bc50*/  LDL.LU.64 R22, [R1+0xf30] ;  /* 0x000f300001167983 */ /* 0x000ea40000300a00 */
[----:B--2---:R-:W-:-:S15]  /*2bc60*/  HMMA.16816.F32 R4, R16, R22, R4 ;  /* 0x000000161004723c */ /* 0x004fde0000001804 */
[----:B------:R-:W-:-:S04]  /*2bc70*/  NOP ;  /* 0x0000000000007918 */ /* 0x000fc80000000000 */
[----:B------:R-:W-:Y:S04]  /*2bc80*/  STL.64 [R1+0x210], R4 ;  /* 0x0002100401007387 */ /* 0x000fe80000100a00 */
[----:B------:R0:W-:Y:S04]  /*2bc90*/  STL.64 [R1+0x218], R6 ;  /* 0x0002180601007387 */ /* 0x0001e80000100a00 */
[----:B0-----:R-:W3:Y:S01]  /*2bca0*/  LDL.LU.64 R6, [R1+0xf28] ;  /* 0x000f280001067983 */ /* 0x001ee20000300a00 */
[----:B------:R-:W-:-:S03]  /*2bcb0*/  IMAD.MOV.U32 R29, RZ, RZ, R22 ;  /* 0x000000ffff1d7224 */ /* 0x000fc600078e0016 */
[----:B------:R-:W2:Y:S01]  /*2bcc0*/  LDL.LU R20, [R1+0x1d0] ;  /* 0x0001d00001147983 */ /* 0x000ea20000300800 */
[----:B------:R-:W-:Y:S02]  /*2bcd0*/  IMAD.MOV.U32 R21, RZ, RZ, R26 ;  /* 0x000000ffff157224 */ /* 0x000fe400078e001a */
[----:B------:R-:W-:Y:S01]  /*2bce0*/  IMAD.MOV.U32 R22, RZ, RZ, R27 ;  /* 0x000000ffff167224 */ /* 0x000fe200078e001b */
[----:B------:R-:W2:Y:S01]  /*2bcf0*/  LDL.LU R26, [R1+0xf24] ;  /* 0x000f2400011a7983 */ /* 0x000ea20000300800 */
[----:B------:R-:W-:-:S03]  /*2bd00*/  IMAD.MOV.U32 R28, RZ, RZ, R23 ;  /* 0x000000ffff1c7224 */ /* 0x000fc600078e0017 */
[----:B------:R-:W2:Y:S04]  /*2bd10*/  LDL.LU R27, [R1+0xf20] ;  /* 0x000f2000011b7983 */ /* 0x000ea80000300800 */
[----:B------:R-:W2:Y:S01]  /*2bd20*/  LDL.LU R23, [R1+0x1dc] ;  /* 0x0001dc0001177983 */ /* 0x000ea20000300800 */
[----:B---3--:R-:W-:Y:S01]  /*2bd30*/  HMMA.16816.F32 R8, R16, R6, R8 ;  /* 0x000000061008723c */ /* 0x008fe20000001808 */
[----:B------:R-:W-:Y:S02]  /*2bd40*/  IMAD.MOV.U32 R3, RZ, RZ, R6 ;  /* 0x000000ffff037224 */ /* 0x000fe400078e0006 */
[----:B------:R-:W-:-:S15]  /*2bd50*/  IMAD.MOV.U32 R0, RZ, RZ, R7 ;  /* 0x000000ffff007224 */ /* 0x000fde00078e0007 */
[----:B------:R-:W-:Y:S01]  /*2bd60*/  NOP ;  /* 0x0000000000007918 */ /* 0x000fe20000000000 */
[----:B------:R-:W-:Y:S04]  /*2bd70*/  STL.64 [R1+0x200], R8 ;  /* 0x0002000801007387 */ /* 0x000fe80000100a00 */
[----:B------:R0:W-:Y:S04]  /*2bd80*/  STL.64 [R1+0x208], R10 ;  /* 0x0002080a01007387 */ /* 0x0001e80000100a00 */
[----:B0-----:R-:W3:Y:S04]  /*2bd90*/  LDL.LU.64 R10, [R1+0xf18] ;  /* 0x000f1800010a7983 */ /* 0x001ee80000300a00 */
[----:B------:R-:W2:Y:S04]  /*2bda0*/  LDL.LU.64 R8, [R1+0xf10] ;  /* 0x000f100001087983 */ /* 0x000ea80000300a00 */
[----:B------:R-:W2:Y:S04]  /*2bdb0*/  LDL.LU.64 R6, [R1+0xf08] ;  /* 0x000f080001067983 */ /* 0x000ea80000300a00 */
[----:B------:R-:W2:Y:S02]  /*2bdc0*/  LDL.LU.64 R4, [R1+0xf00] ;  /* 0x000f000001047983 */ /* 0x000ea40000300a00 */
[----:B--2---:R-:W-:-:S15]  /*2bdd0*/  HMMA.16816.F32 R4, R16, R26, R4 ;  /* 0x0000001a1004723c */ /* 0x004fde0000001804 */
[----:B------:R-:W-:-:S04]  /*2bde0*/  NOP ;  /* 0x0000000000007918 */ /* 0x000fc80000000000 */
[----:B------:R-:W-:Y:S04]  /*2bdf0*/  STL.64 [R1+0x1f0], R4 ;  /* 0x0001f00401007387 */ /* 0x000fe80000100a00 */
[----:B------:R0:W-:Y:S04]  /*2be00*/  STL.64 [R1+0x1f8], R6 ;  /* 0x0001f80601007387 */ /* 0x0001e80000100a00 */
[----:B0-----:R-:W2:Y:S04]  /*2be10*/  LDL.LU.64 R6, [R1+0xef8] ;  /* 0x000ef80001067983 */ /* 0x001ea80000300a00 */
[----:B------:R-:W2:Y:S04]  /*2be20*/  LDL.LU.64 R4, [R1+0xef0] ;  /* 0x000ef00001047983 */ /* 0x000ea80000300a00 */
[----:B------:R-:W-:Y:S04]  /*2be30*/  STL.64 [R1+0xe10], R26 ;  /* 0x000e101a01007387 */ /* 0x000fe80000100a00 */
[----:B------:R0:W-:Y:S04]  /*2be40*/  STL.64 [R1+0xe08], R24 ;  /* 0x000e081801007387 */ /* 0x0001e80000100a00 */
[----:B0-----:R-:W2:Y:S04]  /*2be50*/  LDL.LU R24, [R1+0x150] ;  /* 0x0001500001187983 */ /* 0x001ea80000300800 */
[----:B------:R-:W2:Y:S04]  /*2be60*/  LDL.LU R25, [R1+0x154] ;  /* 0x0001540001197983 */ /* 0x000ea80000300800 */
[----:B------:R-:W2:Y:S04]  /*2be70*/  LDL.LU R26, [R1+0x158] ;  /* 0x00015800011a7983 */ /* 0x000ea80000300800 */
[----:B------:R-:W2:Y:S04]  /*2be80*/  LDL.LU R27, [R1+0x15c] ;  /* 0x00015c00011b7983 */ /* 0x000ea80000300800 */
[----:B--2---:R0:W-:Y:S04]  /*2be90*/  STL.64 [R1+0xe20], R26 ;  /* 0x000e201a01007387 */ /* 0x0041e80000100a00 */
[----:B------:R-:W-:Y:S01]  /*2bea0*/  STL.64 [R1+0xe18], R24 ;  /* 0x000e181801007387 */ /* 0x000fe20000100a00 */
[----:B0-----:R-:W-:-:S02]  /*2beb0*/  IMAD.MOV.U32 R26, RZ, RZ, R4 ;  /* 0x000000ffff1a7224 */ /* 0x001fc400078e0004 */
[----:B----4-:R-:W-:Y:S01]  /*2bec0*/  IMAD.MOV.U32 R27, RZ, RZ, R15 ;  /* 0x000000ffff1b7224 */ /* 0x010fe200078e000f */
[----:B------:R-:W2:Y:S04]  /*2bed0*/  LDL.LU R4, [R1+0xee8] ;  /* 0x000ee80001047983 */ /* 0x000ea80000300800 */
[----:B------:R-:W4:Y:S04]  /*2bee0*/  LDL.LU R15, [R1+0xee4] ;  /* 0x000ee400010f7983 */ /* 0x000f280000300800 */
[----:B------:R3:W-:Y:S02]  /*2bef0*/  STL.64 [R1+0xe38], R26 ;  /* 0x000e381a01007387 */ /* 0x0007e40000100a00 */
[----:B---3--:R-:W-:-:S02]  /*2bf00*/  IMAD.MOV.U32 R26, RZ, RZ, R10 ;  /* 0x000000ffff1a7224 */ /* 0x008fc400078e000a */
[----:B------:R-:W-:Y:S01]  /*2bf10*/  IMAD.MOV.U32 R27, RZ, RZ, R6 ;  /* 0x000000ffff1b7224 */ /* 0x000fe200078e0006 */
[----:B------:R-:W3:Y:S04]  /*2bf20*/  LDL.LU R10, [R1+0xee0] ;  /* 0x000ee000010a7983 */ /* 0x000ee80000300800 */
[----:B------:R-:W2:Y:S04]  /*2bf30*/  LDL.LU R6, [R1+0xedc] ;  /* 0x000edc0001067983 */ /* 0x000ea80000300800 */
[----:B------:R0:W-:Y:S02]  /*2bf40*/  STL.64 [R1+0xe50], R26 ;  /* 0x000e501a01007387 */ /* 0x0001e40000100a00 */
[----:B0-----:R-:W-:-:S02]  /*2bf50*/  IMAD.MOV.U32 R26, RZ, RZ, R7 ;  /* 0x000000ffff1a7224 */ /* 0x001fc400078e0007 */
[----:B------:R-:W-:Y:S01]  /*2bf60*/  IMAD.MOV.U32 R27, RZ, RZ, R14 ;  /* 0x000000ffff1b7224 */ /* 0x000fe200078e000e */
[----:B------:R-:W2:Y:S04]  /*2bf70*/  LDL.LU R7, [R1+0xed8] ;  /* 0x000ed80001077983 */ /* 0x000ea80000300800 */
[----:B------:R-:W2:Y:S04]  /*2bf80*/  LDL.LU R14, [R1+0xed4] ;  /* 0x000ed400010e7983 */ /* 0x000ea80000300800 */
[----:B------:R0:W-:Y:S04]  /*2bf90*/  STL.64 [R1+0xe68], R26 ;  /* 0x000e681a01007387 */ /* 0x0001e80000100a00 */
[----:B------:R-:W2:Y:S04]  /*2bfa0*/  LDL.LU R24, [R1+0x1e0] ;  /* 0x0001e00001187983 */ /* 0x000ea80000300800 */
[----:B------:R-:W2:Y:S04]  /*2bfb0*/  LDL.LU R25, [R1+0x1e4] ;  /* 0x0001e40001197983 */ /* 0x000ea80000300800 */
[----:B0-----:R-:W2:Y:S01]  /*2bfc0*/  LDL.LU R26, [R1+0x1e8] ;  /* 0x0001e800011a7983 */ /* 0x001ea20000300800 */
[----:B---3--:R-:W-:-:S03]  /*2bfd0*/  IMAD.MOV.U32 R27, RZ, RZ, R10 ;  /* 0x000000ffff1b7224 */ /* 0x008fc600078e000a */
[----:B------:R-:W3:Y:S04]  /*2bfe0*/  LDL.LU R10, [R1+0xed0] ;  /* 0x000ed000010a7983 */ /* 0x000ee80000300800 */
[----:B--2---:R-:W-:Y:S01]  /*2bff0*/  HMMA.16816.F32 R24, R16, R6, R24 ;  /* 0x000000061018723c */ /* 0x004fe20000001818 */
[----:B------:R-:W-:-:S15]  /*2c000*/  STL.64 [R1+0xea0], R6 ;  /* 0x000ea00601007387 */ /* 0x000fde0000100a00 */
[----:B------:R-:W-:-:S03]  /*2c010*/  NOP ;  /* 0x0000000000007918 */ /* 0x000fc60000000000 */
[----:B------:R-:W-:Y:S04]  /*2c020*/  STL.64 [R1+0x1e0], R24 ;  /* 0x0001e01801007387 */ /* 0x000fe80000100a00 */
[----:B------:R0:W-:Y:S02]  /*2c030*/  STL.64 [R1+0x1e8], R26 ;  /* 0x0001e81a01007387 */ /* 0x0001e40000100a00 */
[----:B0-----:R-:W-:Y:S02]  /*2c040*/  IMAD.MOV.U32 R26, RZ, RZ, R11 ;  /* 0x000000ffff1a7224 */ /* 0x001fe400078e000b */
[----:B------:R-:W3:Y:S01]  /*2c050*/  LDL.LU R11, [R1+0xecc] ;  /* 0x000ecc00010b7983 */ /* 0x000ee20000300800 */
[----:B------:R-:W-:-:S03]  /*2c060*/  IMAD.MOV.U32 R27, RZ, RZ, R5 ;  /* 0x000000ffff1b7224 */ /* 0x000fc600078e0005 */
[----:B------:R-:W2:Y:S01]  /*2c070*/  LDL.LU R5, [R1+0xec8] ;  /* 0x000ec80001057983 */ /* 0x000ea20000300800 */
[----:B------:R-:W-:Y:S02]  /*2c080*/  IMAD.MOV.U32 R24, RZ, RZ, R14 ;  /* 0x000000ffff187224 */ /* 0x000fe400078e000e */
[----:B----4-:R-:W-:Y:S01]  /*2c090*/  IMAD.MOV.U32 R25, RZ, RZ, R15 ;  /* 0x000000ffff197224 */ /* 0x010fe200078e000f */
[----:B------:R0:W-:Y:S04]  /*2c0a0*/  STL.64 [R1+0xe80], R26 ;  /* 0x000e801a01007387 */ /* 0x0001e80000100a00 */
[----:B------:R-:W4:Y:S04]  /*2c0b0*/  LDL.LU R14, [R1+0xec4] ;  /* 0x000ec400010e7983 */ /* 0x000f280000300800 */
[----:B------:R-:W4:Y:S04]  /*2c0c0*/  LDL.LU R15, [R1+0xec0] ;  /* 0x000ec000010f7983 */ /* 0x000f280000300800 */
[----:B0-----:R-:W4:Y:S04]  /*2c0d0*/  LDL.LU R26, [R1+0x1c8] ;  /* 0x0001c800011a7983 */ /* 0x001f280000300800 */
[----:B------:R-:W4:Y:S01]  /*2c0e0*/  LDL.LU R27, [R1+0x1cc] ;  /* 0x0001cc00011b7983 */ /* 0x000f220000300800 */
[----:B---3--:R-:W-:-:S15]  /*2c0f0*/  HMMA.16816.F32 R20, R16, R10, R20 ;  /* 0x0000000a1014723c */ /* 0x008fde0000001814 */
[----:B------:R-:W-:-:S04]  /*2c100*/  NOP ;  /* 0x0000000000007918 */ /* 0x000fc80000000000 */
[----:B------:R-:W-:Y:S04]  /*2c110*/  STL.64 [R1+0x1d0], R20 ;  /* 0x0001d01401007387 */ /* 0x000fe80000100a00 */
[----:B------:R0:W-:Y:S04]  /*2c120*/  STL.64 [R1+0x1d8], R22 ;  /* 0x0001d81601007387 */ /* 0x0001e80000100a00 */
[----:B0-----:R-:W3:Y:S01]  /*2c130*/  LDL.LU.64 R22, [R1+0xeb8] ;  /* 0x000eb80001167983 */ /* 0x001ee20000300a00 */
[----:B----4-:R-:W-:Y:S03]  /*2c140*/  HMMA.16816.F32 R24, R16, R14, R24 ;  /* 0x0000000e1018723c */ /* 0x010fe60000001818 */
[----:B------:R-:W4:Y:S04]  /*2c150*/  LDL.LU.64 R20, [R1+0xeb0] ;  /* 0x000eb00001147983 */ /* 0x000f280000300a00 */
[----:B------:R0:W-:Y:S02]  /*2c160*/  STL.64 [R1+0xe98], R10 ;  /* 0x000e980a01007387 */ /* 0x0001e40000100a00 */
[----:B0-----:R-:W-:-:S10]  /*2c170*/  IMAD.MOV.U32 R11, RZ, RZ, R4 ;  /* 0x000000ffff0b7224 */ /* 0x001fd400078e0004 */
[----:B------:R-:W-:Y:S04]  /*2c180*/  STL.64 [R1+0x1c0], R24 ;  /* 0x0001c01801007387 */ /* 0x000fe80000100a00 */
[----:B------:R3:W-:Y:S01]  /*2c190*/  STL.64 [R1+0x1c8], R26 ;  /* 0x0001c81a01007387 */ /* 0x0007e20000100a00 */
[----:B--2---:R-:W-:Y:S02]  /*2c1a0*/  IMAD.MOV.U32 R10, RZ, RZ, R5 ;  /* 0x000000ffff0a7224 */ /* 0x004fe400078e0005 */
[----:B---3--:R-:W-:Y:S02]  /*2c1b0*/  IMAD.MOV.U32 R26, RZ, RZ, R22 ;  /* 0x000000ffff1a7224 */ /* 0x008fe400078e0016 */
[----:B------:R-:W-:Y:S01]  /*2c1c0*/  IMAD.MOV.U32 R27, RZ, RZ, R23 ;  /* 0x000000ffff1b7224 */ /* 0x000fe200078e0017 */
[----:B------:R-:W4:Y:S04]  /*2c1d0*/  LDL.LU R22, [R1+0xeac] ;  /* 0x000eac0001167983 */ /* 0x000f280000300800 */
[----:B------:R-:W4:Y:S04]  /*2c1e0*/  LDL.LU R23, [R1+0xea8] ;  /* 0x000ea80001177983 */ /* 0x000f280000300800 */
[----:B------:R-:W4:Y:S04]  /*2c1f0*/  LDL.LU R4, [R1+0x1b0] ;  /* 0x0001b00001047983 */ /* 0x000f280000300800 */
[----:B------:R-:W4:Y:S04]  /*2c200*/  LDL.LU R5, [R1+0x1b4] ;  /* 0x0001b40001057983 */ /* 0x000f280000300800 */
[----:B------:R-:W4:Y:S04]  /*2c210*/  LDL.LU R6, [R1+0x1b8] ;  /* 0x0001b80001067983 */ /* 0x000f280000300800 */
[----:B------:R-:W4:Y:S04]  /*2c220*/  LDL.LU R7, [R1+0x1bc] ;  /* 0x0001bc0001077983 */ /* 0x000f280000300800 */
[----:B------:R-:W-:Y:S04]  /*2c230*/  STL.64 [R1+0xe30], R14 ;  /* 0x000e300e01007387 */ /* 0x000fe80000100a00 */
[----:B------:R0:W-:Y:S04]  /*2c240*/  STL.64 [R1+0xe28], R12 ;  /* 0x000e280c01007387 */ /* 0x0001e80000100a00 */
[----:B0-----:R-:W2:Y:S04]  /*2c250*/  LDL.LU R12, [R1+0x160] ;  /* 0x00016000010c7983 */ /* 0x001ea80000300800 */
[----:B------:R-:W2:Y:S04]  /*2c260*/  LDL.LU R13, [R1+0x164] ;  /* 0x00016400010d7983 */ /* 0x000ea80000300800 */
[----:B------:R-:W3:Y:S04]  /*2c270*/  LDL.LU R14, [R1+0x168] ;  /* 0x00016800010e7983 */ /* 0x000ee80000300800 */
[----:B------:R-:W3:Y:S04]  /*2c280*/  LDL.LU R15, [R1+0x16c] ;  /* 0x00016c00010f7983 */ /* 0x000ee80000300800 */
[----:B---3--:R-:W-:Y:S04]  /*2c290*/  STL.64 [R1+0xe48], R14 ;  /* 0x000e480e01007387 */ /* 0x008fe80000100a00 */
[----:B--2---:R0:W-:Y:S04]  /*2c2a0*/  STL.64 [R1+0xe40], R12 ;  /* 0x000e400c01007387 */ /* 0x0041e80000100a00 */
        /* <DEDUP_REMOVED lines=18> */
[----:B---3--:R-:W-:Y:S04]  /*2c3d0*/  STL.64 [R1+0xe90], R14 ;  /* 0x000e900e01007387 */ /* 0x008fe80000100a00 */
[----:B--2---:R0:W-:Y:S04]  /*2c3e0*/  STL.64 [R1+0xe88], R12 ;  /* 0x000e880c01007387 */ /* 0x0041e80000100a00 */
[----:B0-----:R-:W2:Y:S04]  /*2c3f0*/  LDL.LU R12, [R1+0x1a0] ;  /* 0x0001a000010c7983 */ /* 0x001ea80000300800 */
[----:B------:R-:W2:Y:S04]  /*2c400*/  LDL.LU R13, [R1+0x1a4] ;  /* 0x0001a400010d7983 */ /* 0x000ea80000300800 */
[----:B------:R-:W2:Y:S04]  /*2c410*/  LDL.LU R14, [R1+0x1a8] ;  /* 0x0001a800010e7983 */ /* 0x000ea80000300800 */
[----:B------:R-:W2:Y:S01]  /*2c420*/  LDL.LU R15, [R1+0x1ac] ;  /* 0x0001ac00010f7983 */ /* 0x000ea20000300800 */
[----:B----4-:R-:W-:Y:S01]  /*2c430*/  HMMA.16816.F32 R8, R20, R10, R4 ;  /* 0x0000000a1408723c */ /* 0x010fe20000001804 */
[----:B------:R-:W-:-:S05]  /*2c440*/  IMAD.MOV.U32 R16, RZ, RZ, R24 ;  /* 0x000000ffff107224 */ /* 0x000fca00078e0018 */
[----:B------:R-:W-:Y:S04]  /*2c450*/  STL [R1+0xc9c], R16 ;  /* 0x000c9c1001007387 */ /* 0x000fe80000100800 */
[----:B------:R-:W3:Y:S09]  /*2c460*/  LDL.LU.64 R6, [R1+0xea0] ;  /* 0x000ea00001067983 */ /* 0x000ef20000300a00 */
[----:B------:R-:W-:Y:S01]  /*2c470*/  IMAD.MOV.U32 R4, RZ, RZ, R9 ;  /* 0x000000ffff047224 */ /* 0x000fe200078e0009 */
[----:B------:R-:W-:Y:S04]  /*2c480*/  STL.64 [R1+0x1b0], R8 ;  /* 0x0001b00801007387 */ /* 0x000fe80000100a00 */
[----:B------:R0:W-:Y:S04]  /*2c490*/  STL.64 [R1+0x1b8], R10 ;  /* 0x0001b80a01007387 */ /* 0x0001e80000100a00 */
[----:B0-----:R-:W4:Y:S04]  /*2c4a0*/  LDL.LU.64 R10, [R1+0xe98] ;  /* 0x000e9800010a7983 */ /* 0x001f280000300a00 */
[----:B------:R-:W-:Y:S04]  /*2c4b0*/  STL [R1+0xca4], R8 ;  /* 0x000ca40801007387 */ /* 0x000fe80000100800 */
[----:B------:R-:W-:Y:S01]  /*2c4c0*/  STL [R1+0xca0], R4 ;  /* 0x000ca00401007387 */ /* 0x000fe20000100800 */
        /* <DEDUP_REMOVED lines=12> */
[----:B------:R-:W-:Y:S02]  /*2c590*/  IMAD.MOV.U32 R5, RZ, RZ, R25 ;  /* 0x000000ffff057224 */ /* 0x000fe400078e0019 */
[----:B------:R-:W-:-:S05]  /*2c5a0*/  IMAD.MOV.U32 R9, RZ, RZ, R24 ;  /* 0x000000ffff097224 */ /* 0x000fca00078e0018 */
        /* <DEDUP_REMOVED lines=21> */
[----:B--2---:R-:W-:Y:S02]  /*2c700*/  HMMA.16816.F32 R16, R20, R18, R24 ;  /* 0x000000121410723c */ /* 0x004fe40000001818 */
[----:B------:R-:W2:Y:S04]  /*2c710*/  LDL.LU.64 R26, [R1+0xe10] ;  /* 0x000e1000011a7983 */ /* 0x000ea80000300a00 */
[----:B------:R-:W2:Y:S04]  /*2c720*/  LDL.LU.64 R24, [R1+0xe08] ;  /* 0x000e080001187983 */ /* 0x000ea80000300a00 */
[----:B------:R-:W2:Y:S04]  /*2c730*/  LDL.LU R9, [R1+0x420] ;  /* 0x0004200001097983 */ /* 0x000ea80000300800 */
[----:B------:R-:W2:Y:S05]  /*2c740*/  LDL.LU R4, [R1+0x41c] ;  /* 0x00041c0001047983 */ /* 0x000eaa0000300800 */
[----:B------:R-:W-:Y:S04]  /*2c750*/  STL.64 [R1+0x360], R16 ;  /* 0x0003601001007387 */ /* 0x000fe80000100a00 */
[----:B------:R-:W-:Y:S04]  /*2c760*/  STL.64 [R1+0x368], R18 ;  /* 0x0003681201007387 */ /* 0x000fe80000100a00 */
[----:B---3--:R-:W-:Y:S04]  /*2c770*/  STL.64 [R1+0xd78], R6 ;  /* 0x000d780601007387 */ /* 0x008fe80000100a00 */
[----:B--2---:R-:W-:Y:S04]  /*2c780*/  STL [R1+0xd70], R4 ;  /* 0x000d700401007387 */ /* 0x004fe80000100800 */
[----:B------:R-:W2:Y:S04]  /*2c790*/  LDL.LU R8, [R1+0x418] ;  /* 0x0004180001087983 */ /* 0x000ea80000300800 */
[----:B----4-:R-:W-:Y:S04]  /*2c7a0*/  STL.64 [R1+0xd68], R10 ;  /* 0x000d680a01007387 */ /* 0x010fe80000100a00 */
[----:B--2---:R0:W-:Y:S04]  /*2c7b0*/  STL.64 [R1+0xd60], R8 ;  /* 0x000d600801007387 */ /* 0x0041e80000100a00 */
[----:B0-----:R-:W2:Y:S04]  /*2c7c0*/  LDL.LU R8, [R1+0xe0] ;  /* 0x0000e00001087983 */ /* 0x001ea80000300800 */
[----:B------:R-:W2:Y:S04]  /*2c7d0*/  LDL.LU R9, [R1+0xe4] ;  /* 0x0000e40001097983 */ /* 0x000ea80000300800 */
[----:B------:R-:W3:Y:S04]  /*2c7e0*/  LDL.LU R10, [R1+0xe8] ;  /* 0x0000e800010a7983 */ /* 0x000ee80000300800 */
[----:B------:R-:W3:Y:S04]  /*2c7f0*/  LDL.LU R11, [R1+0xec] ;  /* 0x0000ec00010b7983 */ /* 0x000ee80000300800 */
[----:B---3--:R0:W-:Y:S04]  /*2c800*/  STL.64 [R1+0xd88], R10 ;  /* 0x000d880a01007387 */ /* 0x0081e80000100a00 */
[----:B--2---:R-:W-:Y:S01]  /*2c810*/  STL.64 [R1+0xd80], R8 ;  /* 0x000d800801007387 */ /* 0x004fe20000100a00 */
[----:B0-----:R-:W-:-:S02]  /*2c820*/  IMAD.MOV.U32 R10, RZ, RZ, R3 ;  /* 0x000000ffff0a7224 */ /* 0x001fc400078e0003 */
[----:B------:R-:W-:Y:S01]  /*2c830*/  IMAD.MOV.U32 R11, RZ, RZ, R0 ;  /* 0x000000ffff0b7224 */ /* 0x000fe200078e0000 */
[----:B------:R-:W2:Y:S04]  /*2c840*/  LDL.LU R3, [R1+0xe04] ;  /* 0x000e040001037983 */ /* 0x000ea80000300800 */
[----:B------:R-:W3:Y:S04]  /*2c850*/  LDL.LU R0, [R1+0xe00] ;  /* 0x000e000001007983 */ /* 0x000ee80000300800 */
[----:B------:R0:W-:Y:S04]  /*2c860*/  STL.64 [R1+0xda0], R10 ;  /* 0x000da00a01007387 */ /* 0x0001e80000100a00 */
[----:B------:R-:W4:Y:S04]  /*2c870*/  LDL.LU R4, [R1+0xf0] ;  /* 0x0000f00001047983 */ /* 0x000f280000300800 */
[----:B------:R-:W4:Y:S04]  /*2c880*/  LDL.LU R5, [R1+0xf4] ;  /* 0x0000f40001057983 */ /* 0x000f280000300800 */
[----:B------:R-:W2:Y:S04]  /*2c890*/  LDL.LU R6, [R1+0xf8] ;  /* 0x0000f80001067983 */ /* 0x000ea80000300800 */
[----:B------:R-:W2:Y:S01]  /*2c8a0*/  LDL.LU R7, [R1+0xfc] ;  /* 0x0000fc0001077983 */ /* 0x000ea20000300800 */
[----:B0-----:R-:W-:-:S02]  /*2c8b0*/  IMAD.MOV.U32 R10, RZ, RZ, R29 ;  /* 0x000000ffff0a7224 */ /* 0x001fc400078e001d */
[----:B------:R-:W-:-:S05]  /*2c8c0*/  IMAD.MOV.U32 R11, RZ, RZ, R28 ;  /* 0x000000ffff0b7224 */ /* 0x000fca00078e001c */
[----:B------:R-:W-:Y:S04]  /*2c8d0*/  STL.64 [R1+0xdb8], R10 ;  /* 0x000db80a01007387 */ /* 0x000fe80000100a00 */
[----:B--2---:R-:W-:Y:S04]  /*2c8e0*/  STL.64 [R1+0xd98], R6 ;  /* 0x000d980601007387 */ /* 0x004fe80000100a00 */
[----:B----4-:R0:W-:Y:S04]  /*2c8f0*/  STL.64 [R1+0xd90], R4 ;  /* 0x000d900401007387 */ /* 0x0101e80000100a00 */
[----:B0-----:R-:W2:Y:S04]  /*2c900*/  LDL.LU R4, [R1+0x100] ;  /* 0x0001000001047983 */ /* 0x001ea80000300800 */
[----:B------:R-:W2:Y:S04]  /*2c910*/  LDL.LU R5, [R1+0x104] ;  /* 0x0001040001057983 */ /* 0x000ea80000300800 */
[----:B------:R-:W4:Y:S04]  /*2c920*/  LDL.LU R6, [R1+0x108] ;  /* 0x0001080001067983 */ /* 0x000f280000300800 */
[----:B------:R-:W4:Y:S01]  /*2c930*/  LDL.LU R7, [R1+0x10c] ;  /* 0x00010c0001077983 */ /* 0x000f220000300800 */
[----:B------:R-:W-:-:S02]  /*2c940*/  IMAD.MOV.U32 R10, RZ, RZ, R25 ;  /* 0x000000ffff0a7224 */ /* 0x000fc400078e0019 */
[----:B------:R-:W-:-:S05]  /*2c950*/  IMAD.MOV.U32 R11, RZ, RZ, R24 ;  /* 0x000000ffff0b7224 */ /* 0x000fca00078e0018 */
[----:B------:R-:W-:Y:S04]  /*2c960*/  STL.64 [R1+0xdd0], R10 ;  /* 0x000dd00a01007387 */ /* 0x000fe80000100a00 */
[----:B----4-:R-:W-:Y:S04]  /*2c970*/  STL.64 [R1+0xdb0], R6 ;  /* 0x000db00601007387 */ /* 0x010fe80000100a00 */
[----:B--2---:R0:W-:Y:S04]  /*2c980*/  STL.64 [R1+0xda8], R4 ;  /* 0x000da80401007387 */ /* 0x0041e80000100a00 */
        /* <DEDUP_REMOVED lines=12> */
[----:B------:R-:W4:Y:S04]  /*2ca50*/  LDL.LU R7, [R1+0x12c] ;  /* 0x00012c0001077983 */ /* 0x000f280000300800 */
        /* <DEDUP_REMOVED lines=10> */
[----:B------:R-:W2:Y:S04]  /*2cb00*/  LDL.LU R6, [R1+0x148] ;  /* 0x0001480001067983 */ /* 0x000ea80000300800 */
[----:B------:R-:W2:Y:S04]  /*2cb10*/  LDL.LU R7, [R1+0x14c] ;  /* 0x00014c0001077983 */ /* 0x000ea80000300800 */
[----:B------:R-:W4:Y:S04]  /*2cb20*/  LDL.LU R16, [R1+0x400] ;  /* 0x0004000001107983 */ /* 0x000f280000300800 */
[----:B------:R-:W4:Y:S04]  /*2cb30*/  LDL.LU R17, [R1+0x3f8] ;  /* 0x0003f80001117983 */ /* 0x000f280000300800 */
[----:B------:R-:W2:Y:S04]  /*2cb40*/  LDL.LU R18, [R1+0x3f0] ;  /* 0x0003f00001127983 */ /* 0x000ea80000300800 */
[----:B------:R-:W2:Y:S01]  /*2cb50*/  LDL.LU R19, [R1+0x3e8] ;  /* 0x0003e80001137983 */ /* 0x000ea20000300800 */
[----:B------:R-:W-:-:S02]  /*2cb60*/  IMAD.MOV.U32 R10, RZ, RZ, R3 ;  /* 0x000000ffff0a7224 */ /* 0x000fc400078e0003 */
[----:B------:R-:W-:Y:S01]  /*2cb70*/  IMAD.MOV.U32 R11, RZ, RZ, R2 ;  /* 0x000000ffff0b7224 */ /* 0x000fe200078e0002 */
[----:B--2---:R-:W-:Y:S04]  /*2cb80*/  STL.64 [R1+0xd48], R18 ;  /* 0x000d481201007387 */ /* 0x004fe80000100a00 */
[----:B----4-:R0:W-:Y:S04]  /*2cb90*/  STL.64 [R1+0xd40], R16 ;  /* 0x000d401001007387 */ /* 0x0101e80000100a00 */
[----:B0-----:R-:W2:Y:S04]  /*2cba0*/  LDL.LU R16, [R1+0xc0] ;  /* 0x0000c00001107983 */ /* 0x001ea80000300800 */
[----:B------:R-:W2:Y:S04]  /*2cbb0*/  LDL.LU R17, [R1+0xc4] ;  /* 0x0000c40001117983 */ /* 0x000ea80000300800 */
[----:B------:R-:W4:Y:S04]  /*2cbc0*/  LDL.LU R18, [R1+0xc8] ;  /* 0x0000c80001127983 */ /* 0x000f280000300800 */
[----:B------:R-:W4:Y:S01]  /*2cbd0*/  LDL.LU R19, [R1+0xcc] ;  /* 0x0000cc0001137983 */ /* 0x000f220000300800 */
[----:B------:R-:W-:Y:S03]  /*2cbe0*/  HMMA.16816.F32 R8, R20, R10, R4 ;  /* 0x0000000a1408723c */ /* 0x000fe60000001804 */
[----:B----4-:R-:W-:Y:S04]  /*2cbf0*/  STL.64 [R1+0xd58], R18 ;  /* 0x000d581201007387 */ /* 0x010fe80000100a00 */
[----:B--2---:R0:W-:Y:S04]  /*2cc00*/  STL.64 [R1+0xd50], R16 ;  /* 0x000d501001007387 */ /* 0x0041e80000100a00 */
[----:B0-----:R-:W2:Y:S04]  /*2cc10*/  LDL.LU R16, [R1+0xd0] ;  /* 0x0000d00001107983 */ /* 0x001ea80000300800 */
[----:B------:R-:W2:Y:S04]  /*2cc20*/  LDL.LU R17, [R1+0xd4] ;  /* 0x0000d40001117983 */ /* 0x000ea80000300800 */
[----:B------:R-:W2:Y:S04]  /*2cc30*/  LDL.LU R18, [R1+0xd8] ;  /* 0x0000d80001127983 */ /* 0x000ea80000300800 */
[----:B------:R-:W4:Y:S04]  /*2cc40*/  LDL.LU R29, [R1+0x410] ;  /* 0x00041000011d7983 */ /* 0x000f280000300800 */
[----:B------:R-:W2:Y:S04]  /*2cc50*/  LDL.LU R28, [R1+0x3e0] ;  /* 0x0003e000011c7983 */ /* 0x000ea80000300800 */
[----:B------:R-:W2:Y:S04]  /*2cc60*/  LDL.LU R25, [R1+0x40c] ;  /* 0x00040c0001197983 */ /* 0x000ea80000300800 */
[----:B------:R-:W2:Y:S04]  /*2cc70*/  LDL.LU R13, [R1+0x3d8] ;  /* 0x0003d800010d7983 */ /* 0x000ea80000300800 */
[----:B------:R-:W2:Y:S04]  /*2cc80*/  LDL.LU R24, [R1+0x408] ;  /* 0x0004080001187983 */ /* 0x000ea80000300800 */
[----:B------:R-:W2:Y:S04]  /*2cc90*/  LDL.LU R3, [R1+0x3d0] ;  /* 0x0003d00001037983 */ /* 0x000ea80000300800 */
[----:B------:R-:W2:Y:S01]  /*2cca0*/  LDL.LU R12, [R1+0x3fc] ;  /* 0x0003fc00010c7983 */ /* 0x000ea20000300800 */
[----:B---3--:R-:W-:-:S03]  /*2ccb0*/  IMAD.MOV.U32 R19, RZ, RZ, R0 ;  /* 0x000000ffff137224 */ /* 0x008fc600078e0000 */
[----:B------:R-:W3:Y:S04]  /*2ccc0*/  LDL.LU R2, [R1+0x3c8] ;  /* 0x0003c80001027983 */ /* 0x000ee80000300800 */
[----:B------:R-:W2:Y:S04]  /*2ccd0*/  LDL.LU R0, [R1+0x3f4] ;  /* 0x0003f40001007983 */ /* 0x000ea80000300800 */
[----:B------:R-:W2:Y:S04]  /*2cce0*/  LDL.LU.64 R6, [R1+0xdf8] ;  /* 0x000df80001067983 */ /* 0x000ea80000300a00 */
[----:B------:R-:W2:Y:S04]  /*2ccf0*/  LDL.LU.64 R4, [R1+0xdf0] ;  /* 0x000df00001047983 */ /* 0x000ea80000300a00 */
        /* <DEDUP_REMOVED lines=26> */
[----:B0-----:R-:W3:Y:S04]  /*2cea0*/  LDL.LU.64 R10, [R1+0xd88] ;  /* 0x000d8800010a7983 */ /* 0x001ee80000300a00 */
[----:B------:R-:W3:Y:S01]  /*2ceb0*/  LDL.LU.64 R8, [R1+0xd80] ;  /* 0x000d800001087983 */ /* 0x000ee20000300a00 */
[----:B--2---:R-:W-:-:S15]  /*2cec0*/  HMMA.16816.F32 R4, R20, R26, R4 ;  /* 0x0000001a1404723c */ /* 0x004fde0000001804 */
[----:B------:R-:W-:-:S04]  /*2ced0*/  NOP ;  /* 0x0000000000007918 */ /* 0x000fc80000000000 */
[----:B------:R-:W-:Y:S04]  /*2cee0*/  STL.64 [R1+0x300], R4 ;  /* 0x0003000401007387 */ /* 0x000fe80000100a00 */
[----:B------:R0:W-:Y:S04]  /*2cef0*/  STL.64 [R1+0x308], R6 ;  /* 0x0003080601007387 */ /* 0x0001e80000100a00 */
[----:B0-----:R-:W3:Y:S04]  /*2cf00*/  LDL.LU.64 R6, [R1+0xd78] ;  /* 0x000d780001067983 */ /* 0x001ee80000300a00 */
[----:B------:R-:W2:Y:S01]  /*2cf10*/  LDL.LU R4, [R1+0xd70] ;  /* 0x000d700001047983 */ /* 0x000ea20000300800 */
[----:B---3--:R-:W-:-:S15]  /*2cf20*/  HMMA.16816.F32 R8, R20, R6, R8 ;  /* 0x000000061408723c */ /* 0x008fde0000001808 */
[----:B------:R-:W-:-:S04]  /*2cf30*/  NOP ;  /* 0x0000000000007918 */ /* 0x000fc80000000000 */
[----:B------:R-:W-:Y:S04]  /*2cf40*/  STL.64 [R1+0x2f0], R8 ;  /* 0x0002f00801007387 */ /* 0x000fe80000100a00 */
[----:B------:R0:W-:Y:S04]  /*2cf50*/  STL.64 [R1+0x2f8], R10 ;  /* 0x0002f80a01007387 */ /* 0x0001e80000100a00 */
[----:B0-----:R-:W3:Y:S04]  /*2cf60*/  LDL.LU.64 R10, [R1+0xd68] ;  /* 0x000d6800010a7983 */ /* 0x001ee80000300a00 */
[----:B------:R-:W2:Y:S01]  /*2cf70*/  LDL.LU.64 R8, [R1+0xd60] ;  /* 0x000d600001087983 */ /* 0x000ea20000300a00 */
[----:B---3--:R-:W-:-:S15]  /*2cf80*/  HMMA.16816.F32 R16, R20, R10, R16 ;  /* 0x0000000a1410723c */ /* 0x008fde0000001810 */
[----:B------:R-:W-:-:S04]  /*2cf90*/  NOP ;  /* 0x0000000000007918 */ /* 0x000fc80000000000 */
[----:B------:R-:W-:Y:S04]  /*2cfa0*/  STL.64 [R1+0x2e0], R16 ;  /* 0x0002e01001007387 */ /* 0x000fe80000100a00 */
[----:B------:R0:W-:Y:S01]  /*2cfb0*/  STL.64 [R1+0x2e8], R18 ;  /* 0x0002e81201007387 */ /* 0x0001e20000100a00 */
[----:B------:R-:W-:-:S03]  /*2cfc0*/  IMAD.MOV.U32 R7, RZ, RZ, R19 ;  /* 0x000000ffff077224 */ /* 0x000fc600078e0013 */
[----:B0-----:R-:W3:Y:S04]  /*2cfd0*/  LDL.LU.64 R18, [R1+0xd58] ;  /* 0x000d580001127983 */ /* 0x001ee80000300a00 */
[----:B------:R-:W3:Y:S04]  /*2cfe0*/  LDL.LU.64 R16, [R1+0xd50] ;  /* 0x000d500001107983 */ /* 0x000ee80000300a00 */
[----:B------:R-:W-:Y:S01]  /*2cff0*/  STL [R1+0xcb0], R7 ;  /* 0x000cb00701007387 */ /* 0x000fe20000100800 */
[----:B---3--:R-:W-:Y:S03]  /*2d000*/  HMMA.16816.F32 R20, R20, R14, R16 ;  /* 0x0000000e1414723c */ /* 0x008fe60000001810 */
[----:B------:R-:W3:Y:S04]  /*2d010*/  LDL.LU.64 R18, [R1+0xd48] ;  /* 0x000d480001127983 */ /* 0x000ee80000300a00 */
[----:B------:R-:W3:Y:S01]  /*2d020*/  LDL.LU.64 R16, [R1+0xd40] ;  /* 0x000d400001107983 */ /* 0x000ee20000300a00 */
[----:B--2---:R-:W-:-:S02]  /*2d030*/  IADD3 R9, P0, PT, R9, UR13, RZ ;  /* 0x0000000d09097c10 */ /* 0x004fc4000ff1e0ff */
[----:B------:R-:W-:Y:S02]  /*2d040*/  IADD3 R4, P1, PT, R4, UR13, RZ ;  /* 0x0000000d04047c10 */ /* 0x000fe4000ff3e0ff */
[----:B------:R-:W-:Y:S02]  /*2d050*/  IADD3 R8, P2, PT, R8, UR13, RZ ;  /* 0x0000000d08087c10 */ /* 0x000fe4000ff5e0ff */
[----:B----4-:R-:W-:Y:S02]  /*2d060*/  IADD3.X R29, PT, PT, R29, UR6, RZ, P0, !PT ;  /* 0x000000061d1d7c10 */ /* 0x010fe400087fe4ff */
[----:B------:R-:W-:Y:S02]  /*2d070*/  IADD3 R28, P0, PT, R28, UR13, RZ ;  /* 0x0000000d1c1c7c10 */ /* 0x000fe4000ff1e0ff */
[----:B------:R-:W-:Y:S01]  /*2d080*/  IADD3.X R25, PT, PT, R25, UR6, RZ, P1, !PT ;  /* 0x0000000619197c10 */ /* 0x000fe20008ffe4ff */
[----:B------:R-:W-:Y:S01]  /*2d090*/  IMAD.MOV.U32 R6, RZ, RZ, R23 ;  /* 0x000000ffff067224 */ /* 0x000fe200078e0017 */
[----:B------:R-:W-:Y:S04]  /*2d0a0*/  STL.64 [R1+0x2d0], R20 ;  /* 0x0002d01401007387 */ /* 0x000fe80000100a00 */
[----:B------:R-:W-:Y:S04]  /*2d0b0*/  STL.64 [R1+0x2d8], R22 ;  /* 0x0002d81601007387 */ /* 0x000fe80000100a00 */
[----:B------:R0:W-:Y:S04]  /*2d0c0*/  STL [R1+0xcb4], R6 ;  /* 0x000cb40601007387 */ /* 0x0001e80000100800 */
[----:B------:R-:W-:Y:S04]  /*2d0d0*/  STL [R1+0x420], R9 ;  /* 0x0004200901007387 */ /* 0x000fe80000100800 */
[----:B------:R-:W-:Y:S04]  /*2d0e0*/  STL [R1+0x41c], R4 ;  /* 0x00041c0401007387 */ /* 0x000fe80000100800 */
[----:B------:R-:W-:Y:S01]  /*2d0f0*/  STL [R1+0x418], R8 ;  /* 0x0004180801007387 */ /* 0x000fe20000100800 */
[----:B------:R-:W-:-:S02]  /*2d100*/  IADD3 R13, P1, PT, R13, UR13, RZ ;  /* 0x0000000d0d0d7c10 */ /* 0x000fc4000ff3e0ff */
[----:B------:R-:W-:Y:S02]  /*2d110*/  IADD3.X R24, PT, PT, R24, UR6, RZ, P2, !PT ;  /* 0x0000000618187c10 */ /* 0x000fe400097fe4ff */
[----:B------:R-:W-:Y:S02]  /*2d120*/  IADD3 R3, P2, PT, R3, UR13, RZ ;  /* 0x0000000d03037c10 */ /* 0x000fe4000ff5e0ff */
[----:B---3--:R-:W-:Y:S02]  /*2d130*/  IADD3 R16, P3, PT, R16, UR13, RZ ;  /* 0x0000000d10107c10 */ /* 0x008fe4000ff7e0ff */
[----:B------:R-:W-:Y:S02]  /*2d140*/  IADD3 R17, P4, PT, R17, UR13, RZ ;  /* 0x0000000d11117c10 */ /* 0x000fe4000ff9e0ff */
[----:B------:R-:W-:Y:S02]  /*2d150*/  IADD3 R18, P5, PT, R18, UR13, RZ ;  /* 0x0000000d12127c10 */ /* 0x000fe4000ffbe0ff */
[----:B------:R-:W-:Y:S01]  /*2d160*/  IADD3 R19, P6, PT, R19, UR13, RZ ;  /* 0x0000000d13137c10 */ /* 0x000fe2000ffde0ff */
        /* <DEDUP_REMOVED lines=10> */
[----:B0-----:R-:W2:Y:S01]  /*2d210*/  LDL.LU R6, [R1+0x3b8] ;  /* 0x0003b80001067983 */ /* 0x001ea20000300800 */
[----:B------:R-:W-:-:S02]  /*2d220*/  IADD3.X R12, PT, PT, R12, UR6, RZ, P3, !PT ;  /* 0x000000060c0c7c10 */ /* 0x000fc40009ffe4ff */
[----:B------:R-:W-:-:S03]  /*2d230*/  IADD3 R2, P3, PT, R2, UR13, RZ ;  /* 0x0000000d02027c10 */ /* 0x000fc6000ff7e0ff */
[----:B------:R-:W-:Y:S04]  /*2d240*/  STL [R1+0x3fc], R12 ;  /* 0x0003fc0c01007387 */ /* 0x000fe80000100800 */
[----:B--2---:R0:W-:Y:S04]  /*2d250*/  STL [R1+0xd34], R6 ;  /* 0x000d340601007387 */ /* 0x0041e80000100800 */
[----:B------:R-:W-:Y:S04]  /*2d260*/  STL [R1+0x3c8], R2 ;  /* 0x0003c80201007387 */ /* 0x000fe80000100800 */
[----:B0-----:R-:W2:Y:S01]  /*2d270*/  LDL.LU R6, [R1+0x3ec] ;  /* 0x0003ec0001067983 */ /* 0x001ea20000300800 */
[----:B------:R-:W-:-:S05]  /*2d280*/  IADD3.X R0, PT, PT, R0, UR6, RZ, P4, !PT ;  /* 0x0000000600007c10 */ /* 0x000fca000a7fe4ff */
[----:B------:R-:W-:Y:S04]  /*2d290*/  STL [R1+0x3f4], R0 ;  /* 0x0003f40001007387 */ /* 0x000fe80000100800 */
[----:B--2---:R0:W-:Y:S04]  /*2d2a0*/  STL [R1+0xd38], R6 ;  /* 0x000d380601007387 */ /* 0x0041e80000100800 */
[----:B0-----:R-:W2:Y:S04]  /*2d2b0*/  LDL.LU R6, [R1+0x3c0] ;  /* 0x0003c00001067983 */ /* 0x001ea80000300800 */
[----:B------:R-:W3:Y:S04]  /*2d2c0*/  LDL.LU R20, [R1+0x3e4] ;  /* 0x0003e40001147983 */ /* 0x000ee80000300800 */
[----:B------:R-:W4:Y:S04]  /*2d2d0*/  LDL.LU R21, [R1+0x3b0] ;  /* 0x0003b00001157983 */ /* 0x000f280000300800 */
        /* <DEDUP_REMOVED lines=26> */
[----:B--2---:R-:W-:-:S05]  /*2d480*/  IADD3 R6, P4, PT, R6, UR13, RZ ;  /* 0x0000000d06067c10 */ /* 0x004fca000ff9e0ff */
[----:B------:R0:W-:Y:S04]  /*2d490*/  STL [R1+0x3c0], R6 ;  /* 0x0003c00601007387 */ /* 0x0001e80000100800 */
[----:B0-----:R-:W2:Y:S02]  /*2d4a0*/  LDL.LU R6, [R1+0xd38] ;  /* 0x000d380001067983 */ /* 0x001ea40000300800 */
[----:B--2---:R-:W-:-:S05]  /*2d4b0*/  IADD3.X R6, PT, PT, R6, UR6, RZ, P5, !PT ;  /* 0x0000000606067c10 */ /* 0x004fca000affe4ff */
[----:B------:R0:W-:Y:S04]  /*2d4c0*/  STL [R1+0x3ec], R6 ;  /* 0x0003ec0601007387 */ /* 0x0001e80000100800 */
[----:B0-----:R-:W2:Y:S01]  /*2d4d0*/  LDL.LU R6, [R1+0xd34] ;  /* 0x000d340001067983 */ /* 0x001ea20000300800 */
[----:B---3--:R-:W-:Y:S02]  /*2d4e0*/  IADD3.X R20, PT, PT, R20, UR6, RZ, P6, !PT ;  /* 0x0000000614147c10 */ /* 0x008fe4000b7fe4ff */
[----:B----4-:R-:W-:Y:S02]  /*2d4f0*/  IADD3 R21, P6, PT, R21, UR13, RZ ;  /* 0x0000000d15157c10 */ /* 0x010fe4000ffde0ff */
[----:B------:R-:W-:Y:S02]  /*2d500*/  IADD3.X R22, PT, PT, R22, UR6, RZ, P0, !PT ;  /* 0x0000000616167c10 */ /* 0x000fe400087fe4ff */
[----:B------:R-:W-:-:S02]  /*2d510*/  IADD3 R23, P0, PT, R23, UR13, RZ ;  /* 0x0000000d17177c10 */ /* 0x000fc4000ff1e0ff */
[----:B------:R-:W-:Y:S02]  /*2d520*/  IADD3.X R14, PT, PT, R14, UR6, RZ, P1, !PT ;  /* 0x000000060e0e7c10 */ /* 0x000fe40008ffe4ff */
[----:B------:R-:W-:Y:S02]  /*2d530*/  IADD3 R15, P1, PT, R15, UR12, RZ ;  /* 0x0000000c0f0f7c10 */ /* 0x000fe4000ff3e0ff */
[----:B------:R-:W-:Y:S02]  /*2d540*/  IADD3.X R7, PT, PT, R7, UR6, RZ, P2, !PT ;  /* 0x0000000607077c10 */ /* 0x000fe400097fe4ff */
[----:B------:R-:W-:Y:S02]  /*2d550*/  IADD3 R10, P2, PT, R10, UR12, RZ ;  /* 0x0000000c0a0a7c10 */ /* 0x000fe4000ff5e0ff */
        /* <DEDUP_REMOVED lines=15> */
[----:B--2---:R-:W-:-:S05]  /*2d650*/  IADD3 R6, P5, PT, R6, UR13, RZ ;  /* 0x0000000d06067c10 */ /* 0x004fca000ffbe0ff */
[----:B------:R0:W-:Y:S04]  /*2d660*/  STL [R1+0x3b8], R6 ;  /* 0x0003b80601007387 */ /* 0x0001e80000100800 */
[----:B------:R-:W-:Y:S04]  /*2d670*/  STL [R1+0x3e4], R20 ;  /* 0x0003e41401007387 */ /* 0x000fe80000100800 */
[----:B------:R-:W-:Y:S04]  /*2d680*/  STL [R1+0x3b0], R21 ;  /* 0x0003b01501007387 */ /* 0x000fe80000100800 */
[----:B------:R-:W-:Y:S04]  /*2d690*/  STL [R1+0x3dc], R22 ;  /* 0x0003dc1601007387 */ /* 0x000fe80000100800 */
[----:B------:R-:W-:Y:S04]  /*2d6a0*/  STL [R1+0x3a8], R23 ;  /* 0x0003a81701007387 */ /* 0x000fe80000100800 */
[----:B------:R-:W-:Y:S04]  /*2d6b0*/  STL [R1+0x3d4], R14 ;  /* 0x0003d40e01007387 */ /* 0x000fe80000100800 */
[----:B------:R-:W-:Y:S04]  /*2d6c0*/  STL [R1+0xb98], R15 ;  /* 0x000b980f01007387 */ /* 0x000fe80000100800 */
[----:B------:R-:W-:Y:S04]  /*2d6d0*/  STL [R1+0x3cc], R7 ;  /* 0x0003cc0701007387 */ /* 0x000fe80000100800 */
[----:B------:R-:W-:Y:S01]  /*2d6e0*/  STL [R1+0x43c], R10 ;  /* 0x00043c0a01007387 */ /* 0x000fe20000100800 */
[----:B------:R-:W-:-:S03]  /*2d6f0*/  IADD3.X R9, PT, PT, R9, UR6, RZ, P5, !PT ;  /* 0x0000000609097c10 */ /* 0x000fc6000affe4ff */
[----:B------:R-:W-:Y:S01]  /*2d700*/  STL [R1+0x3c4], R11 ;  /* 0x0003c40b01007387 */ /* 0x000fe20000100800 */
[----:B------:R-:W-:-:S03]  /*2d710*/  IADD3 R4, P5, PT, R4, UR12, RZ ;  /* 0x0000000c04047c10 */ /* 0x000fc6000ffbe0ff */
        /* <DEDUP_REMOVED lines=17> */
[----:B------:R-:W-:-:S02]  /*2d830*/  IADD3 R12, P4, PT, R12, UR12, RZ ;  /* 0x0000000c0c0c7c10 */ /* 0x000fc4000ff9e0ff */
[----:B------:R-:W-:-:S03]  /*2d840*/  IADD3.X R2, PT, PT, R2, UR9, RZ, P5, !PT ;  /* 0x0000000902027c10 */ /* 0x000fc6000affe4ff */
[----:B------:R-:W-:Y:S04]  /*2d850*/  STL [R1+0xb68], R12 ;  /* 0x000b680c01007387 */ /* 0x000fe80000100800 */
[----:B--2---:R0:W-:Y:S04]  /*2d860*/  STL [R1+0xd2c], R6 ;  /* 0x000d2c0601007387 */ /* 0x0041e80000100800 */
[----:B------:R-:W-:Y:S04]  /*2d870*/  STL [R1+0x430], R2 ;  /* 0x0004300201007387 */ /* 0x000fe80000100800 */
[----:B0-----:R-:W2:Y:S01]  /*2d880*/  LDL.LU R6, [R1+0xb58] ;  /* 0x000b580001067983 */ /* 0x001ea20000300800 */
[----:B------:R-:W-:-:S05]  /*2d890*/  IADD3 R0, P5, PT, R0, UR12, RZ ;  /* 0x0000000c00007c10 */ /* 0x000fca000ffbe0ff */
        /* <DEDUP_REMOVED lines=31> */
[----:B--2---:R-:W-:-:S05]  /*2da90*/  IADD3.X R6, PT, PT, R6, UR9, RZ, P6, !PT ;  /* 0x0000000906067c10 */ /* 0x004fca000b7fe4ff */
[----:B------:R0:W-:Y:S04]  /*2daa0*/  STL [R1+0x42c], R6 ;  /* 0x00042c0601007387 */ /* 0x0001e80000100800 */
[----:B0-----:R-:W2:Y:S02]  /*2dab0*/  LDL.LU R6, [R1+0xd30] ;  /* 0x000d300001067983 */ /* 0x001ea40000300800 */
[----:B--2---:R-:W-:-:S05]  /*2dac0*/  IADD3 R6, P6, PT, R6, UR12, RZ ;  /* 0x0000000c06067c10 */ /* 0x004fca000ffde0ff */
[----:B------:R0:W-:Y:S04]  /*2dad0*/  STL [R1+0xb58], R6 ;  /* 0x000b580601007387 */ /* 0x0001e80000100800 */
[----:B0-----:R-:W2:Y:S01]  /*2dae0*/  LDL.LU R6, [R1+0xd2c] ;  /* 0x000d2c0001067983 */ /* 0x001ea20000300800 */
[----:B----4-:R-:W-:Y:S02]  /*2daf0*/  IADD3.X R21, PT, PT, R21, UR9, RZ, P1, !PT ;  /* 0x0000000915157c10 */ /* 0x010fe40008ffe4ff */
[----:B---3--:R-:W-:Y:S02]  /*2db00*/  IADD3 R22, P1, PT, R22, UR12, RZ ;  /* 0x0000000c16167c10 */ /* 0x008fe4000ff3e0ff */
        /* <DEDUP_REMOVED lines=20> */
[----:B--2---:R-:W-:Y:S02]  /*2dc50*/  IADD3.X R6, PT, PT, R6, UR9, RZ, P0, !PT ;  /* 0x0000000906067c10 */ /* 0x004fe400087fe4ff */
[----:B------:R-:W-:-:S03]  /*2dc60*/  IADD3 R20, P0, PT, R20, UR12, RZ ;  /* 0x0000000c14147c10 */ /* 0x000fc6000ff1e0ff */
        /* <DEDUP_REMOVED lines=1357> */
[----:B--2---:R-:W-:Y:S02]  /*33140*/  IADD3.X R6, PT, PT, R6, UR9, RZ, P0, !PT ;  /* 0x0000000906067c10 */ /* 0x004fe400087fe4ff */
        /* <DEDUP_REMOVED lines=22> */
[----:B------:R0:W-:Y:S04]  /*332b0*/  STL [R1+0xbb8], R19 ;  /* 0x000bb81301007387 */ /* 0x0001e80000100800 */
[----:B------:R-:W-:Y:S04]  /*332c0*/  STL [R1+0x46c], R29 ;  /* 0x00046c1d01007387 */ /* 0x000fe80000100800 */
[----:B------:R-:W-:Y:S04]  /*332d0*/  STL [R1+0xbc0], R28 ;  /* 0x000bc01c01007387 */ /* 0x000fe80000100800 */
[----:B------:R-:W-:Y:S04]  /*332e0*/  STL [R1+0x464], R25 ;  /* 0x0004641901007387 */ /* 0x000fe80000100800 */
[----:B------:R-:W-:Y:S04]  /*332f0*/  STL [R1+0xbc8], R13 ;  /* 0x000bc80d01007387 */ /* 0x000fe80000100800 */
[----:B------:R-:W-:Y:S04]  /*33300*/  STL [R1+0x45c], R24 ;  /* 0x00045c1801007387 */ /* 0x000fe80000100800 */
[----:B------:R-:W-:Y:S04]  /*33310*/  STL [R1+0xbd0], R3 ;  /* 0x000bd00301007387 */ /* 0x000fe80000100800 */
[----:B0-----:R-:W2:Y:S04]  /*33320*/  LDL.LU R19, [R1+0xbe0] ;  /* 0x000be00001137983 */ /* 0x001ea80000300800 */
[----:B------:R-:W-:Y:S04]  /*33330*/  STL [R1+0x458], R12 ;  /* 0x0004580c01007387 */ /* 0x000fe80000100800 */
[----:B------:R-:W3:Y:S01]  /*33340*/  LDL.LU R6, [R1+0xbe8] ;  /* 0x000be80001067983 */ /* 0x000ee20000300800 */
[----:B------:R-:W-:-:S02]  /*33350*/  IADD3 R2, P6, PT, R2, UR12, RZ ;  /* 0x0000000c02027c10 */ /* 0x000fc4000ffde0ff */
[----:B------:R-:W-:-:S03]  /*33360*/  IADD3.X R0, PT, PT, R0, UR9, RZ, P0, !PT ;  /* 0x0000000900007c10 */ /* 0x000fc600087fe4ff */
[----:B------:R-:W-:Y:S04]  /*33370*/  STL [R1+0xbd8], R2 ;  /* 0x000bd80201007387 */ /* 0x000fe80000100800 */
[----:B---3--:R0:W-:Y:S04]  /*33380*/  STL [R1+0xcb8], R6 ;  /* 0x000cb80601007387 */ /* 0x0081e80000100800 */
[----:B------:R1:W-:Y:S04]  /*33390*/  STL [R1+0x454], R0 ;  /* 0x0004540001007387 */ /* 0x0003e80000100800 */
        /* <DEDUP_REMOVED lines=21> */
[----:B------:R-:W4:Y:S04]  /*334f0*/  LDL.LU R15, [R1+0xbcc] ;  /* 0x000bcc00010f7983 */ /* 0x000f280000300800 */
[----:B------:R-:W4:Y:S04]  /*33500*/  LDL.LU R10, [R1+0xbd4] ;  /* 0x000bd400010a7983 */ /* 0x000f280000300800 */
[----:B------:R-:W4:Y:S01]  /*33510*/  LDL.LU R11, [R1+0x414] ;  /* 0x00041400010b7983 */ /* 0x000f220000300800 */
[----:B--2---:R-:W-:-:S03]  /*33520*/  IADD3 R19, P0, PT, R19, UR12, RZ ;  /* 0x0000000c13137c10 */ /* 0x004fc6000ff1e0ff */
[----:B------:R-:W2:Y:S04]  /*33530*/  LDL.LU R26, [R1+0xbdc] ;  /* 0x000bdc00011a7983 */ /* 0x000ea80000300800 */
[----:B------:R-:W2:Y:S04]  /*33540*/  LDL.LU R27, [R1+0xbe4] ;  /* 0x000be400011b7983 */ /* 0x000ea80000300800 */
[----:B------:R-:W2:Y:S04]  /*33550*/  LDL.LU R17, [R1+0xbec] ;  /* 0x000bec0001117983 */ /* 0x000ea80000300800 */
[----:B------:R-:W2:Y:S04]  /*33560*/  LDL.LU R18, [R1+0xbf4] ;  /* 0x000bf40001127983 */ /* 0x000ea80000300800 */
[----:B------:R0:W-:Y:S04]  /*33570*/  STL [R1+0xbe0], R19 ;  /* 0x000be01301007387 */ /* 0x0001e80000100800 */
[----:B0-----:R-:W2:Y:S01]  /*33580*/  LDL.LU R19, [R1+0x404] ;  /* 0x0004040001137983 */ /* 0x001ea20000300800 */
[----:B---3--:R-:W-:-:S05]  /*33590*/  IADD3.X R6, PT, PT, R6, UR9, RZ, P1, !PT ;  /* 0x0000000906067c10 */ /* 0x008fca0008ffe4ff */
[----:B------:R0:W-:Y:S04]  /*335a0*/  STL [R1+0x450], R6 ;  /* 0x0004500601007387 */ /* 0x0001e80000100800 */
[----:B0-----:R-:W3:Y:S01]  /*335b0*/  LDL.LU R6, [R1+0xcb8] ;  /* 0x000cb80001067983 */ /* 0x001ee20000300800 */
[----:B----4-:R-:W-:Y:S02]  /*335c0*/  IADD3.X R7, PT, PT, R7, UR9, RZ, P2, !PT ;  /* 0x0000000907077c10 */ /* 0x010fe400097fe4ff */
        /* <DEDUP_REMOVED lines=12> */
[----:B---3--:R-:W-:-:S05]  /*33690*/  IADD3 R6, P1, PT, R6, UR12, RZ ;  /* 0x0000000c06067c10 */ /* 0x008fca000ff3e0ff */
[----:B------:R0:W-:Y:S04]  /*336a0*/  STL [R1+0xbe8], R6 ;  /* 0x000be80601007387 */ /* 0x0001e80000100800 */
[----:B0-----:R1:W5:Y:S04]  /*336b0*/  LDL.LU R6, [R1+0xcb4] ;  /* 0x000cb40001067983 */ /* 0x0013680000300800 */
        /* <DEDUP_REMOVED lines=10> */
[----:B------:R0:W-:Y:S01]  /*33760*/  STL [R1+0xc00], R16 ;  /* 0x000c001001007387 */ /* 0x0001e20000100800 */
[----:B------:R-:W-:-:S03]  /*33770*/  IADD3.X R2, PT, PT, R2, UR9, RZ, P1, !PT ;  /* 0x0000000902027c10 */ /* 0x000fc60008ffe4ff */
[----:B0-----:R1:W5:Y:S04]  /*33780*/  LDL.LU R16, [R1+0xc9c] ;  /* 0x000c9c0001107983 */ /* 0x0013680000300800 */
[----:B------:R0:W-:Y:S01]  /*33790*/  STL [R1+0x440], R29 ;  /* 0x0004401d01007387 */ /* 0x0001e20000100800 */
[----:B------:R-:W-:-:S03]  /*337a0*/  IADD3 R12, P1, PT, R12, UR12, RZ ;  /* 0x0000000c0c0c7c10 */ /* 0x000fc6000ff3e0ff */
        /* <DEDUP_REMOVED lines=16> */
[----:B0-----:R-:W3:Y:S01]  /*338b0*/  LDL.LU R0, [R1+0xc78] ;  /* 0x000c780001007983 */ /* 0x001ee20000300800 */
[----:B------:R-:W-:-:S02]  /*338c0*/  IADD3 R20, P2, PT, R20, UR12, RZ ;  /* 0x0000000c14147c10 */ /* 0x000fc4000ff5e0ff */
[----:B------:R-:W-:Y:S02]  /*338d0*/  IADD3.X R21, PT, PT, R21, UR9, RZ, P3, !PT ;  /* 0x0000000915157c10 */ /* 0x000fe40009ffe4ff */
[----:B------:R-:W-:Y:S02]  /*338e0*/  IADD3 R22, P3, PT, R22, UR12, RZ ;  /* 0x0000000c16167c10 */ /* 0x000fe4000ff7e0ff */
[----:B------:R-:W-:Y:S02]  /*338f0*/  IADD3.X R23, PT, PT, R23, UR9, RZ, P4, !PT ;  /* 0x0000000917177c10 */ /* 0x000fe4000a7fe4ff */
[----:B------:R-:W-:Y:S01]  /*33900*/  IADD3 R14, P4, PT, R14, UR12, RZ ;  /* 0x0000000c0e0e7c10 */ /* 0x000fe2000ff9e0ff */
[----:B------:R-:W-:Y:S01]  /*33910*/  STL [R1+0xc0c], R20 ;  /* 0x000c0c1401007387 */ /* 0x000fe20000100800 */
[----:B------:R-:W-:-:S03]  /*33920*/  IADD3.X R15, PT, PT, R15, UR9, RZ, P5, !PT ;  /* 0x000000090f0f7c10 */ /* 0x000fc6000affe4ff */
[----:B------:R-:W-:Y:S01]  /*33930*/  STL [R1+0xbbc], R21 ;  /* 0x000bbc1501007387 */ /* 0x000fe20000100800 */
[----:B------:R-:W-:-:S03]  /*33940*/  IADD3.X R10, PT, PT, R10, UR9, RZ, P6, !PT ;  /* 0x000000090a0a7c10 */ /* 0x000fc6000b7fe4ff */
[----:B------:R-:W-:Y:S01]  /*33950*/  STL [R1+0xc08], R22 ;  /* 0x000c081601007387 */ /* 0x000fe20000100800 */
[----:B------:R-:W-:-:S03]  /*33960*/  IADD3 R11, P5, PT, R11, UR13, RZ ;  /* 0x0000000d0b0b7c10 */ /* 0x000fc6000ffbe0ff */
[----:B------:R-:W-:Y:S01]  /*33970*/  STL [R1+0xbc4], R23 ;  /* 0x000bc41701007387 */ /* 0x000fe20000100800 */
[----:B--2---:R-:W-:-:S03]  /*33980*/  IADD3.X R26, PT, PT, R26, UR9, RZ, P0, !PT ;  /* 0x000000091a1a7c10 */ /* 0x004fc600087fe4ff */
[----:B------:R-:W-:Y:S01]  /*33990*/  STL [R1+0xc04], R14 ;  /* 0x000c040e01007387 */ /* 0x000fe20000100800 */
[----:B------:R-:W-:-:S03]  /*339a0*/  IADD3.X R27, PT, PT, R27, UR9, RZ, P1, !PT ;  /* 0x000000091b1b7c10 */ /* 0x000fc60008ffe4ff */
[----:B------:R-:W-:Y:S04]  /*339b0*/  STL [R1+0xbcc], R15 ;  /* 0x000bcc0f01007387 */ /* 0x000fe80000100800 */
[----:B------:R-:W-:Y:S01]  /*339c0*/  STL [R1+0xbd4], R10 ;  /* 0x000bd40a01007387 */ /* 0x000fe20000100800 */
[----:B------:R-:W-:-:S03]  /*339d0*/  IADD3.X R17, PT, PT, R17, UR9, RZ, P2, !PT ;  /* 0x0000000911117c10 */ /* 0x000fc600097fe4ff */
[----:B------:R-:W-:Y:S01]  /*339e0*/  STL [R1+0x414], R11 ;  /* 0x0004140b01007387 */ /* 0x000fe20000100800 */
[----:B------:R-:W-:-:S03]  /*339f0*/  IADD3.X R18, PT, PT, R18, UR9, RZ, P3, !PT ;  /* 0x0000000912127c10 */ /* 0x000fc60009ffe4ff */
[----:B------:R-:W-:Y:S04]  /*33a00*/  STL [R1+0xbdc], R26 ;  /* 0x000bdc1a01007387 */ /* 0x000fe80000100800 */
[----:B------:R-:W-:Y:S01]  /*33a10*/  STL [R1+0xbe4], R27 ;  /* 0x000be41b01007387 */ /* 0x000fe20000100800 */
[----:B------:R-:W-:Y:S01]  /*33a20*/  IADD3.X R19, PT, PT, R19, UR6, RZ, P5, !PT ;  /* 0x0000000613137c10 */ /* 0x000fe2000affe4ff */
[----:B------:R-:W-:-:S04]  /*33a30*/  UIADD3 UR4, UPT, UPT, UR4, 0x1, URZ ;  /* 0x0000000104047890 */ /* 0x000fc8000fffe0ff */
[----:B------:R-:W-:Y:S01]  /*33a40*/  UISETP.NE.U32.AND UP0, UPT, UR4, UR8, UPT ;  /* 0x000000080400728c */ /* 0x000fe2000bf05070 */
[----:B---3--:R-:W-:-:S05]  /*33a50*/  IADD3.X R0, PT, PT, R0, UR9, RZ, P4, !PT ;  /* 0x0000000900007c10 */ /* 0x008fca000a7fe4ff */
[----:B------:R0:W-:Y:S04]  /*33a60*/  STL [R1+0xbfc], R0 ;  /* 0x000bfc0001007387 */ /* 0x0001e80000100800 */
[----:B------:R1:W-:Y:S04]  /*33a70*/  STL [R1+0xbec], R17 ;  /* 0x000bec1101007387 */ /* 0x0003e80000100800 */
[----:B0-----:R1:W5:Y:S04]  /*33a80*/  LDL.LU R0, [R1+0xc74] ;  /* 0x000c740001007983 */ /* 0x0013680000300800 */
[----:B------:R1:W-:Y:S04]  /*33a90*/  STL [R1+0xbf4], R18 ;  /* 0x000bf41201007387 */ /* 0x0003e80000100800 */
[----:B------:R1:W-:Y:S01]  /*33aa0*/  STL [R1+0x404], R19 ;  /* 0x0004041301007387 */ /* 0x0003e20000100800 */
[----:B------:R-:W-:Y:S05]  /*33ab0*/  BRA.U UP0, `(.L_x_2) ;  /* 0xfffffe6500747547 */ /* 0x000fea000b83ffff */
[----:B-----5:R0:W-:Y:S04]  /*33ac0*/  STL [R1+0xd10], R16 ;  /* 0x000d101001007387 */ /* 0x0201e80000100800 */
[----:B0-----:R-:W2:Y:S04]  /*33ad0*/  LDL.LU R16, [R1+0x330] ;  /* 0x0003300001107983 */ /* 0x001ea80000300800 */
[----:B--2---:R0:W-:Y:S04]  /*33ae0*/  STL [R1+0xd14], R16 ;  /* 0x000d141001007387 */ /* 0x0041e80000100800 */
        /* <DEDUP_REMOVED lines=28> */
[----:B------:R-:W2:Y:S01]  /*33cb0*/  LDL.LU R0, [R1+0x1f8] ;  /* 0x0001f80001007983 */ /* 0x000ea20000300800 */
[----:B0-----:R-:W-:-:S03]  /*33cc0*/  IMAD.MOV.U32 R16, RZ, RZ, R7 ;  /* 0x000000ffff107224 */ /* 0x001fc600078e0007 */
        /* <DEDUP_REMOVED lines=29> */
[----:B------:R-:W2:Y:S04]  /*33ea0*/  LDL.LU R20, [R1+0x208] ;  /* 0x0002080001147983 */ /* 0x000ea80000300800 */
[----:B------:R-:W2:Y:S04]  /*33eb0*/  LDL.LU R21, [R1+0x218] ;  /* 0x0002180001157983 */ /* 0x000ea80000300800 */
[----:B------:R-:W3:Y:S04]  /*33ec0*/  LDL.LU R22, [R1+0x228] ;  /* 0x0002280001167983 */ /* 0x000ee80000300800 */
[----:B------:R-:W3:Y:S01]  /*33ed0*/  LDL.LU R23, [R1+0x238] ;  /* 0x0002380001177983 */ /* 0x000ee20000300800 */
[----:B0-----:R-:W-:-:S03]  /*33ee0*/  IMAD.MOV.U32 R0, RZ, RZ, R6 ;  /* 0x000000ffff007224 */ /* 0x001fc600078e0006 */
[----:B------:R-:W4:Y:S04]  /*33ef0*/  LDL.LU R14, [R1+0x1c4] ;  /* 0x0001c400010e7983 */ /* 0x000f280000300800 */
[----:B------:R-:W4:Y:S04]  /*33f00*/  LDL.LU R15, [R1+0x1d4] ;  /* 0x0001d400010f7983 */ /* 0x000f280000300800 */
[----:B------:R-:W2:Y:S04]  /*33f10*/  LDL.LU R10, [R1+0x1e4] ;  /* 0x0001e400010a7983 */ /* 0x000ea80000300800 */
[----:B------:R-:W2:Y:S04]  /*33f20*/  LDL.LU R11, [R1+0x1f4] ;  /* 0x0001f400010b7983 */ /* 0x000ea80000300800 */
[----:B------:R-:W2:Y:S04]  /*33f30*/  LDL.LU R6, [R1+0x204] ;  /* 0x0002040001067983 */ /* 0x000ea80000300800 */
[----:B------:R-:W2:Y:S04]  /*33f40*/  LDL.LU R7, [R1+0x214] ;  /* 0x0002140001077983 */ /* 0x000ea80000300800 */
[----:B------:R-:W2:Y:S04]  /*33f50*/  LDL.LU R26, [R1+0x224] ;  /* 0x00022400011a7983 */ /* 0x000ea80000300800 */
[----:B------:R-:W2:Y:S04]  /*33f60*/  LDL.LU R27, [R1+0x234] ;  /* 0x00023400011b7983 */ /* 0x000ea80000300800 */
[----:B-1----:R-:W2:Y:S04]  /*33f70*/  LDL.LU R17, [R1+0x1d0] ;  /* 0x0001d00001117983 */ /* 0x002ea80000300800 */
[----:B------:R-:W2:Y:S04]  /*33f80*/  LDL.LU R18, [R1+0x1e0] ;  /* 0x0001e00001127983 */ /* 0x000ea80000300800 */
[----:B------:R-:W2:Y:S04]  /*33f90*/  LDL.LU R19, [R1+0x1f0] ;  /* 0x0001f00001137983 */ /* 0x000ea80000300800 */
        /* <DEDUP_REMOVED lines=10> */
[----:B------:R0:W-:Y:S01]  /*34040*/  STL [R1+0xc94], R12 ;  /* 0x000c940c01007387 */ /* 0x0001e20000100800 */
[----:B------:R-:W-:-:S03]  /*34050*/  F2FP.F16.F32.PACK_AB R16, R0, R16 ;  /* 0x000000100010723e */ /* 0x000fc600000000ff */
        /* <DEDUP_REMOVED lines=13> */
[----:B------:R-:W2:Y:S04]  /*34130*/  LDL.LU R0, [R1+0xd88] ;  /* 0x000d880001007983 */ /* 0x000ea80000300800 */
[----:B------:R0:W-:Y:S04]  /*34140*/  STL [R1+0x9c], R16 ;  /* 0x00009c1001007387 */ /* 0x0001e80000100800 */
[----:B0-----:R-:W2:Y:S02]  /*34150*/  LDL.LU R16, [R1+0xd84] ;  /* 0x000d840001107983 */ /* 0x001ea40000300800 */
[----:B--2---:R-:W-:-:S02]  /*34160*/  F2FP.F16.F32.PACK_AB R16, R0, R16 ;  /* 0x000000100010723e */ /* 0x004fc400000000ff */
        /* <DEDUP_REMOVED lines=54> */
[----:B0-----:R-:W2:Y:S01]  /*344d0*/  LDL.LU R16, [R1+0xd14] ;  /* 0x000d140001107983 */ /* 0x001ea20000300800 */
[----:B------:R-:W-:Y:S02]  /*344e0*/  F2FP.F16.F32.PACK_AB R2, R2, R24 ;  /* 0x000000180202723e */ /* 0x000fe400000000ff */
[----:B------:R-:W-:-:S02]  /*344f0*/  F2FP.F16.F32.PACK_AB R24, R25, R29 ;  /* 0x0000001d1918723e */ /* 0x000fc400000000ff */
[----:B------:R-:W-:Y:S02]  /*34500*/  F2FP.F16.F32.PACK_AB R4, R9, R4 ;  /* 0x000000040904723e */ /* 0x000fe400000000ff */
[----:B--2---:R-:W-:Y:S02]  /*34510*/  F2FP.F16.F32.PACK_AB R3, R16, R3 ;  /* 0x000000031003723e */ /* 0x004fe400000000ff */
[----:B------:R-:W2:Y:S04]  /*34520*/  LDL.LU R16, [R1+0xd10] ;  /* 0x000d100001107983 */ /* 0x000ea80000300800 */
[----:B------:R0:W-:Y:S04]  /*34530*/  STL [R1+0x60], R3 ;  /* 0x0000600301007387 */ /* 0x0001e80000100800 */
[----:B------:R1:W-:Y:S01]  /*34540*/  STL [R1+0x5c], R2 ;  /* 0x00005c0201007387 */ /* 0x0003e20000100800 */
[----:B0-----:R-:W-:-:S03]  /*34550*/  F2FP.F16.F32.PACK_AB R3, R28, R12 ;  /* 0x0000000c1c03723e */ /* 0x001fc600000000ff */
[----:B------:R-:W-:Y:S01]  /*34560*/  STL [R1+0x58], R24 ;  /* 0x0000581801007387 */ /* 0x000fe20000100800 */
[----:B-1----:R-:W-:-:S03]  /*34570*/  F2FP.F16.F32.PACK_AB R2, R13, R8 ;  /* 0x000000080d02723e */ /* 0x002fc600000000ff */
[----:B------:R0:W-:Y:S04]  /*34580*/  STL [R1+0x54], R3 ;  /* 0x0000540301007387 */ /* 0x0001e80000100800 */
[----:B------:R1:W-:Y:S01]  /*34590*/  STL [R1+0x50], R2 ;  /* 0x0000500201007387 */ /* 0x0003e20000100800 */
[----:B0-----:R-:W-:-:S03]  /*345a0*/  F2FP.F16.F32.PACK_AB R3, R5, R0 ;  /* 0x000000000503723e */ /* 0x001fc600000000ff */
[----:B------:R-:W-:Y:S01]  /*345b0*/  STL [R1+0x4c], R4 ;  /* 0x00004c0401007387 */ /* 0x000fe20000100800 */
[----:B---3--:R-:W-:Y:S02]  /*345c0*/  F2FP.F16.F32.PACK_AB R0, R22, R23 ;  /* 0x000000171600723e */ /* 0x008fe400000000ff */
[----:B-1----:R-:W-:Y:S01]  /*345d0*/  F2FP.F16.F32.PACK_AB R2, R20, R21 ;  /* 0x000000151402723e */ /* 0x002fe200000000ff */
[----:B------:R4:W-:Y:S04]  /*345e0*/  STL [R1+0x48], R3 ;  /* 0x0000480301007387 */ /* 0x0009e80000100800 */
[----:B------:R0:W-:Y:S01]  /*345f0*/  STL [R1+0x44], R2 ;  /* 0x0000440201007387 */ /* 0x0001e20000100800 */
[----:B----4-:R-:W-:-:S03]  /*34600*/  F2FP.F16.F32.PACK_AB R3, R14, R15 ;  /* 0x0000000f0e03723e */ /* 0x010fc600000000ff */
[----:B------:R1:W-:Y:S01]  /*34610*/  STL [R1+0x40], R0 ;  /* 0x0000400001007387 */ /* 0x0003e20000100800 */
[----:B0-----:R-:W-:-:S03]  /*34620*/  F2FP.F16.F32.PACK_AB R2, R10, R11 ;  /* 0x0000000b0a02723e */ /* 0x001fc600000000ff */
[----:B------:R0:W-:Y:S01]  /*34630*/  STL [R1+0x3c], R3 ;  /* 0x00003c0301007387 */ /* 0x0001e20000100800 */
[----:B-1----:R-:W-:-:S03]  /*34640*/  F2FP.F16.F32.PACK_AB R0, R6, R7 ;  /* 0x000000070600723e */ /* 0x002fc600000000ff */
[----:B------:R-:W-:Y:S01]  /*34650*/  STL [R1+0x38], R2 ;  /* 0x0000380201007387 */ /* 0x000fe20000100800 */
[----:B0-----:R-:W-:-:S03]  /*34660*/  F2FP.F16.F32.PACK_AB R3, R26, R27 ;  /* 0x0000001b1a03723e */ /* 0x001fc600000000ff */
[----:B------:R0:W-:Y:S04]  /*34670*/  STL [R1+0x34], R0 ;  /* 0x0000340001007387 */ /* 0x0001e80000100800 */
[----:B------:R-:W-:Y:S04]  /*34680*/  STL [R1+0x30], R3 ;  /* 0x0000300301007387 */ /* 0x000fe80000100800 */
[----:B------:R-:W3:Y:S01]  /*34690*/  LDL.LU R7, [R1+0x364] ;  /* 0x0003640001077983 */ /* 0x000ee20000300800 */
[----:B0-----:R-:W-:Y:S02]  /*346a0*/  F2FP.F16.F32.PACK_AB R0, R18, R19 ;  /* 0x000000131200723e */ /* 0x001fe400000000ff */
[----:B--2---:R-:W-:-:S05]  /*346b0*/  F2FP.F16.F32.PACK_AB R2, R16, R17 ;  /* 0x000000111002723e */ /* 0x004fca00000000ff */
[----:B------:R-:W-:Y:S04]  /*346c0*/  STL [R1+0x2c], R2 ;  /* 0x00002c0201007387 */ /* 0x000fe80000100800 */
[----:B---3--:R0:W-:Y:S04]  /*346d0*/  STL [R1+0xcc0], R7 ;  /* 0x000cc00701007387 */ /* 0x0081e80000100800 */
[----:B------:R-:W-:Y:S04]  /*346e0*/  STL [R1+0x28], R0 ;  /* 0x0000280001007387 */ /* 0x000fe80000100800 */
        /* <DEDUP_REMOVED lines=19> */
[----:B------:R-:W3:Y:S04]  /*34820*/  LDL.LU R5, [R1+0x374] ;  /* 0x0003740001057983 */ /* 0x000ee80000300800 */
[----:B---3--:R0:W-:Y:S04]  /*34830*/  STL [R1+0xcbc], R5 ;  /* 0x000cbc0501007387 */ /* 0x0081e80000100800 */
[----:B0-----:R-:W3:Y:S04]  /*34840*/  LDL.LU R5, [R1+0x354] ;  /* 0x0003540001057983 */ /* 0x001ee80000300800 */
        /* <DEDUP_REMOVED lines=19> */
[----:B0-----:R-:W2:Y:S04]  /*34980*/  LDL.LU R5, [R1+0x200] ;  /* 0x0002000001057983 */ /* 0x001ea80000300800 */
[----:B------:R-:W3:Y:S04]  /*34990*/  LDL.LU R6, [R1+0x384] ;  /* 0x0003840001067983 */ /* 0x000ee80000300800 */
[----:B------:R-:W4:Y:S04]  /*349a0*/  LDL.LU R4, [R1+0x394] ;  /* 0x0003940001047983 */ /* 0x000f280000300800 */
[----:B------:R-:W2:Y:S04]  /*349b0*/  LDL.LU R11, [R1+0x360] ;  /* 0x00036000010b7983 */ /* 0x000ea80000300800 */
[----:B--2---:R0:W-:Y:S04]  /*349c0*/  STL [R1+0xcb0], R11 ;  /* 0x000cb00b01007387 */ /* 0x0041e80000100800 */
[----:B0-----:R-:W2:Y:S04]  /*349d0*/  LDL.LU R11, [R1+0x1a4] ;  /* 0x0001a400010b7983 */ /* 0x001ea80000300800 */
[----:B------:R-:W2:Y:S04]  /*349e0*/  LDL.LU R9, [R1+0x370] ;  /* 0x0003700001097983 */ /* 0x000ea80000300800 */
[----:B--2---:R0:W-:Y:S04]  /*349f0*/  STL [R1+0xcac], R9 ;  /* 0x000cac0901007387 */ /* 0x0041e80000100800 */
[----:B0-----:R-:W2:Y:S04]  /*34a00*/  LDL.LU R9, [R1+0x350] ;  /* 0x0003500001097983 */ /* 0x001ea80000300800 */
[----:B------:R-:W2:Y:S04]  /*34a10*/  LDL.LU R10, [R1+0x380] ;  /* 0x00038000010a7983 */ /* 0x000ea80000300800 */
[----:B------:R-:W2:Y:S04]  /*34a20*/  LDL.LU R8, [R1+0x390] ;  /* 0x0003900001087983 */ /* 0x000ea80000300800 */
        /* <DEDUP_REMOVED lines=11> */
[----:B------:R-:W2:Y:S01]  /*34ae0*/  LDL.LU R28, [R1+0x268] ;  /* 0x00026800011c7983 */ /* 0x000ea20000300800 */
[----:B------:R-:W-:-:S03]  /*34af0*/  F2FP.F16.F32.PACK_AB R7, R5, R7 ;  /* 0x000000070507723e */ /* 0x000fc600000000ff */
        /* <DEDUP_REMOVED lines=54> */
[----:B------:R0:W-:Y:S04]  /*34e60*/  STL [R1], R7 ;  /* 0x0000000701007387 */ /* 0x0001e80000100800 */
[----:B0-----:R-:W2:Y:S02]  /*34e70*/  LDL.LU R7, [R1+0xcc0] ;  /* 0x000cc00001077983 */ /* 0x001ea40000300800 */
[----:B--2---:R-:W-:-:S02]  /*34e80*/  F2FP.F16.F32.PACK_AB R7, R5, R7 ;  /* 0x000000070507723e */ /* 0x004fc400000000ff */
[----:B------:R-:W3:Y:S02]  /*34e90*/  LDL.LU R5, [R1+0xcbc] ;  /* 0x000cbc0001057983 */ /* 0x000ee40000300800 */
[----:B---3--:R-:W-:Y:S02]  /*34ea0*/  F2FP.F16.F32.PACK_AB R6, R5, R6 ;  /* 0x000000060506723e */ /* 0x008fe400000000ff */
[----:B------:R-:W4:Y:S02]  /*34eb0*/  LDL.LU R5, [R1+0xcb8] ;  /* 0x000cb80001057983 */ /* 0x000f240000300800 */
[----:B----4-:R-:W-:Y:S02]  /*34ec0*/  F2FP.F16.F32.PACK_AB R5, R4, R5 ;  /* 0x000000050405723e */ /* 0x010fe400000000ff */
[----:B------:R-:W2:Y:S02]  /*34ed0*/  LDL.LU R4, [R1+0xcb4] ;  /* 0x000cb40001047983 */ /* 0x000ea40000300800 */
[----:B--2---:R-:W-:-:S02]  /*34ee0*/  F2FP.F16.F32.PACK_AB R4, R11, R4 ;  /* 0x000000040b04723e */ /* 0x004fc400000000ff */
[----:B------:R-:W2:Y:S02]  /*34ef0*/  LDL.LU R11, [R1+0xcb0] ;  /* 0x000cb000010b7983 */ /* 0x000ea40000300800 */
[----:B--2---:R-:W-:Y:S02]  /*34f00*/  F2FP.F16.F32.PACK_AB R11, R9, R11 ;  /* 0x0000000b090b723e */ /* 0x004fe400000000ff */
[----:B------:R-:W2:Y:S02]  /*34f10*/  LDL.LU R9, [R1+0xcac] ;  /* 0x000cac0001097983 */ /* 0x000ea40000300800 */
[----:B--2---:R-:W-:Y:S02]  /*34f20*/  F2FP.F16.F32.PACK_AB R10, R9, R10 ;  /* 0x0000000a090a723e */ /* 0x004fe400000000ff */
        /* <DEDUP_REMOVED lines=14> */
[----:B------:R-:W2:Y:S01]  /*35010*/  LDL.LU R28, [R1+0xc8c] ;  /* 0x000c8c00011c7983 */ /* 0x000ea20000300800 */
[----:B------:R-:W-:Y:S02]  /*35020*/  F2FP.F16.F32.PACK_AB R17, R29, R17 ;  /* 0x000000111d11723e */ /* 0x000fe400000000ff */
[----:B------:R-:W-:Y:S02]  /*35030*/  F2FP.F16.F32.PACK_AB R16, R25, R16 ;  /* 0x000000101910723e */ /* 0x000fe400000000ff */
[----:B------:R-:W-:Y:S02]  /*35040*/  F2FP.F16.F32.PACK_AB R23, R24, R23 ;  /* 0x000000171817723e */ /* 0x000fe400000000ff */
[----:B------:R-:W-:Y:S02]  /*35050*/  F2FP.F16.F32.PACK_AB R22, R2, R22 ;  /* 0x000000160216723e */ /* 0x000fe400000000ff */
[----:B------:R-:W-:Y:S02]  /*35060*/  F2FP.F16.F32.PACK_AB R21, R3, R21 ;  /* 0x000000150315723e */ /* 0x000fe400000000ff */
[----:B--2---:R-:W-:-:S02]  /*35070*/  F2FP.F16.F32.PACK_AB R18, R28, R18 ;  /* 0x000000121c12723e */ /* 0x004fc400000000ff */
[----:B------:R-:W2:Y:S04]  /*35080*/  LDL.LU R28, [R1+0xc88] ;  /* 0x000c8800011c7983 */ /* 0x000ea80000300800 */
[----:B------:R-:W2:Y:S04]  /*35090*/  LDL.LU R29, [R1+0xc84] ;  /* 0x000c8400011d7983 */ /* 0x000ea80000300800 */
[----:B------:R-:W3:Y:S04]  /*350a0*/  LDL.LU R25, [R1+0xc80] ;  /* 0x000c800001197983 */ /* 0x000ee80000300800 */
[----:B------:R-:W3:Y:S04]  /*350b0*/  LDL.LU R24, [R1+0xc7c] ;  /* 0x000c7c0001187983 */ /* 0x000ee80000300800 */
[----:B------:R-:W4:Y:S04]  /*350c0*/  LDL.LU R2, [R1+0xc78] ;  /* 0x000c780001027983 */ /* 0x000f280000300800 */
[----:B------:R-:W4:Y:S01]  /*350d0*/  LDL.LU R3, [R1+0xc74] ;  /* 0x000c740001037983 */ /* 0x000f220000300800 */
[----:B------:R-:W-:-:S02]  /*350e0*/  F2FP.F16.F32.PACK_AB R27, R26, R27 ;  /* 0x0000001b1a1b723e */ /* 0x000fc400000000ff */
[----:B------:R-:W-:Y:S02]  /*350f0*/  F2FP.F16.F32.PACK_AB R20, R0, R20 ;  /* 0x000000140014723e */ /* 0x000fe400000000ff */
[----:B--2---:R-:W-:Y:S02]  /*35100*/  F2FP.F16.F32.PACK_AB R26, R29, R28 ;  /* 0x0000001c1d1a723e */ /* 0x004fe400000000ff */
[----:B---3--:R-:W-:Y:S02]  /*35110*/  F2FP.F16.F32.PACK_AB R25, R25, R24 ;  /* 0x000000181919723e */ /* 0x008fe400000000ff */
[----:B----4-:R-:W-:-:S07]  /*35120*/  F2FP.F16.F32.PACK_AB R24, R3, R2 ;  /* 0x000000020318723e */ /* 0x010fce00000000ff */
.L_x_1:
[----:B------:R-:W2:Y:S01]  /*35130*/  LDL.LU R29, [R1+0xc6c] ;  /* 0x000c6c00011d7983 */ /* 0x000ea20000300800 */
[----:B0-----:R-:W0:Y:S01]  /*35140*/  S2R R0, SR_TID.X ;  /* 0x0000000000007919 */ /* 0x001e220000002100 */
[----:B------:R-:W1:Y:S01]  /*35150*/  S2R R28, SR_TID.X ;  /* 0x00000000001c7919 */ /* 0x000e620000002100 */
[----:B------:R-:W3:Y:S01]  /*35160*/  S2UR UR5, SR_CgaCtaId ;  /* 0x00000000000579c3 */ /* 0x000ee20000008800 */
[----:B------:R-:W-:Y:S01]  /*35170*/  UMOV UR4, 0x400 ;  /* 0x0000040000047882 */ /* 0x000fe20000000000 */
[----:B------:R-:W4:Y:S01]  /*35180*/  LDCU.64 UR8, c[0x0][0x398] ;  /* 0x00007300ff0877ac */ /* 0x000f220008000a00 */
[----:B------:R-:W-:Y:S01]  /*35190*/  STL [R1+0xd78], R6 ;  /* 0x000d780601007387 */ /* 0x000fe20000100800 */
[----:B------:R-:W5:Y:S03]  /*351a0*/  LDCU UR6, c[0x0][0x39c] ;  /* 0x00007380ff0677ac */ /* 0x000f660008000800 */
[----:B------:R4:W-:Y:S01]  /*351b0*/  STL [R1+0xd74], R7 ;  /* 0x000d740701007387 */ /* 0x0009e20000100800 */
[----:B------:R-:W0:Y:S03]  /*351c0*/  LDCU UR12, c[0x0][0x39c] ;  /* 0x00007380ff0c77ac */ /* 0x000e260008000800 */
[----:B----4-:R-:W4:Y:S01]  /*351d0*/  LDL.LU R7, [R1+0x2c4] ;  /* 0x0002c40001077983 */ /* 0x010f220000300800 */
[----:B---3--:R-:W-:Y:S01]  /*351e0*/  ULEA UR4, UR5, UR4, 0x18 ;  /* 0x0000000405047291 */ /* 0x008fe2000f8ec0ff */
[----:B------:R-:W3:Y:S01]  /*351f0*/  LDCU UR5, c[0x0][0x3b4] ;  /* 0x00007680ff0577ac */ /* 0x000ee20008000800 */
[----:B0-----:R-:W-:-:S02]  /*35200*/  IMAD.SHL.U32 R3, R0, 0x800, RZ ;  /* 0x0000080000037824 */ /* 0x001fc400078e00ff */
[----:B------:R-:W-:Y:S01]  /*35210*/  IMAD.SHL.U32 R2, R0, 0x200, RZ ;  /* 0x0000020000027824 */ /* 0x000fe200078e00ff */
[----:B-1----:R-:W-:Y:S01]  /*35220*/  LOP3.LUT R28, R28, 0x3f, RZ, 0xc0, !PT ;  /* 0x0000003f1c1c7812 */ /* 0x002fe200078ec0ff */
[----:B------:R-:W-:Y:S01]  /*35230*/  IMAD.SHL.U32 R6, R0, 0x4, RZ ;  /* 0x0000000400067824 */ /* 0x000fe200078e00ff */
[----:B------:R-:W-:Y:S02]  /*35240*/  LOP3.LUT R3, R3, 0x3000, RZ, 0xc0, !PT ;  /* 0x0000300003037812 */ /* 0x000fe400078ec0ff */
[----:B------:R-:W-:-:S03]  /*35250*/  LOP3.LUT R2, R2, 0x3000, RZ, 0xc0, !PT ;  /* 0x0000300002027812 */ /* 0x000fc600078ec0ff */
[----:B------:R-:W-:Y:S01]  /*35260*/  IMAD R3, R28, 0x10, R3 ;  /* 0x000000101c037824 */ /* 0x000fe200078e0203 */
[----:B------:R-:W-:-:S04]  /*35270*/  SHF.R.U32.HI R28, RZ, 0x5, R0 ;  /* 0x00000005ff1c7819 */ /* 0x000fc80000011600 */
[----:B------:R-:W-:Y:S01]  /*35280*/  SGXT.U32 R0, R28, 0x2 ;  /* 0x000000021c00781a */ /* 0x000fe20000000000 */
[----:B------:R-:W-:Y:S01]  /*35290*/  BAR.SYNC.DEFER_BLOCKING 0x0 ;  /* 0x0000000000007b1d */ /* 0x000fe20000010000 */
[----:B--2---:R-:W-:-:S04]  /*352a0*/  LOP3.LUT R2, R2, 0xc60, R29, 0xf8, !PT ;  /* 0x00000c6002027812 */ /* 0x004fc800078ef81d */
[----:B------:R-:W-:Y:S02]  /*352b0*/  LOP3.LUT R2, R2, 0x70, R6, 0x78, !PT ;  /* 0x0000007002027812 */ /* 0x000fe400078e7806 */
[C---:B----4-:R-:W-:Y:S02]  /*352c0*/  LOP3.LUT R29, R7.reuse, R0, RZ, 0xfc, !PT ;  /* 0x00000000071d7212 */ /* 0x050fe400078efcff */
[C-C-:B------:R-:W-:Y:S02]  /*352d0*/  LOP3.LUT R6, R7.reuse, 0x1fc, R0.reuse, 0xfe, !PT ;  /* 0x000001fc07067812 */ /* 0x140fe400078efe00 */
[C-C-:B------:R-:W-:Y:S01]  /*352e0*/  LOP3.LUT R28, R7.reuse, 0x4, R0.reuse, 0xfe, !PT ;  /* 0x00000004071c7812 */ /* 0x140fe200078efe00 */
[----:B------:R0:W-:Y:S04]  /*352f0*/  STL [R1+0xd70], R29 ;  /* 0x000d701d01007387 */ /* 0x0001e80000100800 */
[----:B------:R1:W-:Y:S01]  /*35300*/  STL [R1+0xa0], R6 ;  /* 0x0000a00601007387 */ /* 0x0003e20000100800 */
[----:B0-----:R-:W-:-:S02]  /*35310*/  LOP3.LUT R29, R7, 0xc, R0, 0xfe, !PT ;  /* 0x0000000c071d7812 */ /* 0x001fc400078efe00 */
[----:B-1----:R-:W-:-:S05]  /*35320*/  LOP3.LUT R6, R7, 0x8, R0, 0xfe, !PT ;  /* 0x0000000807067812 */ /* 0x002fca00078efe00 */
[----:B------:R0:W-:Y:S04]  /*35330*/  STL [R1+0xb4], R6 ;  /* 0x0000b40601007387 */ /* 0x0001e80000100800 */
[----:B------:R1:W-:Y:S01]  /*35340*/  STL [R1+0xb8], R29 ;  /* 0x0000b81d01007387 */ /* 0x0003e20000100800 */
[C-C-:B0-----:R-:W-:Y:S02]  /*35350*/  LOP3.LUT R6, R7.reuse, 0x10, R0.reuse, 0xfe, !PT ;  /* 0x0000001007067812 */ /* 0x141fe400078efe00 */
[----:B-1----:R-:W-:-:S03]  /*35360*/  LOP3.LUT R29, R7, 0x14, R0, 0xfe, !PT ;  /* 0x00000014071d7812 */ /* 0x002fc600078efe00 */
        /* <DEDUP_REMOVED lines=238> */
[C-C-:B0-----:R-:W-:Y:S01]  /*36250*/  LOP3.LUT R6, R7.reuse, 0x1f0, R0.reuse, 0xfe, !PT ;  /* 0x000001f007067812 */ /* 0x141fe200078efe00 */
[----:B-1----:R-:W0:Y:S04]  /*36260*/  S2R R29, SR_TID.X ;  /* 0x00000000001d7919 */ /* 0x002e280000002100 */
[----:B------:R1:W-:Y:S02]  /*36270*/  STL [R1+0x2a8], R6 ;  /* 0x0002a80601007387 */ /* 0x0003e40000100800 */
[----:B-1----:R-:W-:-:S02]  /*36280*/  LOP3.LUT R6, R7, 0x1f4, R0, 0xfe, !PT ;  /* 0x000001f407067812 */ /* 0x002fc400078efe00 */
[----:B------:R-:W-:-:S03]  /*36290*/  LOP3.LUT R0, R7, 0x1f8, R0, 0xfe, !PT ;  /* 0x000001f807007812 */ /* 0x000fc600078efe00 */
[----:B------:R1:W-:Y:S04]  /*362a0*/  STL [R1+0x2ac], R6 ;  /* 0x0002ac0601007387 */ /* 0x0003e80000100800 */
[----:B------:R-:W-:Y:S04]  /*362b0*/  STS.128 [R2+UR4], R24 ;  /* 0x0000001802007988 */ /* 0x000fe80008000c04 */
[----:B-1----:R-:W2:Y:S01]  /*362c0*/  LDL.LU R6, [R1+0xd78] ;  /* 0x000d780001067983 */ /* 0x002ea20000300800 */
[----:B0-----:R-:W-:-:S03]  /*362d0*/  LOP3.LUT R29, R29, 0x40, RZ, 0xc0, !PT ;  /* 0x000000401d1d7812 */ /* 0x001fc600078ec0ff */
[----:B------:R-:W2:Y:S01]  /*362e0*/  LDL.LU R7, [R1+0xd74] ;  /* 0x000d740001077983 */ /* 0x000ea20000300800 */
[----:B------:R-:W-:-:S03]  /*362f0*/  SHF.R.U32.HI R29, RZ, 0x1, R29 ;  /* 0x00000001ff1d7819 */ /* 0x000fc6000001161d */
[----:B------:R0:W-:Y:S01]  /*36300*/  STL [R1+0x234], R0 ;  /* 0x0002340001007387 */ /* 0x0001e20000100800 */
[----:B------:R-:W-:-:S03]  /*36310*/  LOP3.LUT R29, R3, R29, RZ, 0x3c, !PT ;  /* 0x0000001d031d7212 */ /* 0x000fc600078e3cff */
[----:B------:R1:W-:Y:S04]  /*36320*/  STS.128 [R2+UR4+0x200], R20 ;  /* 0x0002001402007988 */ /* 0x0003e80008000c04 */
[----:B0-----:R-:W4:Y:S04]  /*36330*/  LDL.LU R0, [R1+0xc70] ;  /* 0x000c700001007983 */ /* 0x001f280000300800 */
[----:B------:R-:W5:Y:S04]  /*36340*/  LDL.LU R3, [R1+0xa0] ;  /* 0x0000a00001037983 */ /* 0x000f680000300800 */
[----:B------:R-:W3:Y:S04]  /*36350*/  LDL.LU R24, [R1+0x10] ;  /* 0x0000100001187983 */ /* 0x000ee80000300800 */
[----:B------:R-:W3:Y:S04]  /*36360*/  LDL.LU R25, [R1+0x14] ;  /* 0x0000140001197983 */ /* 0x000ee80000300800 */
[----:B------:R-:W3:Y:S04]  /*36370*/  LDL.LU R26, [R1+0x18] ;  /* 0x00001800011a7983 */ /* 0x000ee80000300800 */
[----:B------:R-:W3:Y:S04]  /*36380*/  LDL.LU R27, [R1+0x1c] ;  /* 0x00001c00011b7983 */ /* 0x000ee80000300800 */
[----:B-1----:R-:W4:Y:S04]  /*36390*/  LDL.LU R20, [R1] ;  /* 0x0000000001147983 */ /* 0x002f280000300800 */
[----:B------:R-:W4:Y:S04]  /*363a0*/  LDL.LU R21, [R1+0x4] ;  /* 0x0000040001157983 */ /* 0x000f280000300800 */
[----:B------:R-:W4:Y:S04]  /*363b0*/  LDL.LU R22, [R1+0x8] ;  /* 0x0000080001167983 */ /* 0x000f280000300800 */
[----:B------:R-:W4:Y:S04]  /*363c0*/  LDL.LU R23, [R1+0xc] ;  /* 0x00000c0001177983 */ /* 0x000f280000300800 */
[----:B------:R-:W-:Y:S04]  /*363d0*/  STS.128 [R2+UR4+0x80], R16 ;  /* 0x0000801002007988 */ /* 0x000fe80008000c04 */
[----:B------:R-:W-:Y:S04]  /*363e0*/  STS.128 [R2+UR4+0x280], R12 ;  /* 0x0002800c02007988 */ /* 0x000fe80008000c04 */
[----:B------:R-:W-:Y:S04]  /*363f0*/  STS.128 [R2+UR4+0x100], R8 ;  /* 0x0001000802007988 */ /* 0x000fe80008000c04 */
[----:B------:R-:W-:Y:S04]  /*36400*/  STL [R1+0xb0], R29 ;  /* 0x0000b01d01007387 */ /* 0x000fe80000100800 */
[----:B--2---:R-:W-:Y:S04]  /*36410*/  STS.128 [R2+UR4+0x300], R4 ;  /* 0x0003000402007988 */ /* 0x004fe80008000c04 */
[----:B---3--:R-:W-:Y:S04]  /*36420*/  STS.128 [R2+UR4+0x380], R24 ;  /* 0x0003801802007988 */ /* 0x008fe80008000c04 */
[----:B----4-:R-:W-:Y:S01]  /*36430*/  STS.128 [R2+UR4+0x180], R20 ;  /* 0x0001801402007988 */ /* 0x010fe20008000c04 */
[----:B------:R-:W-:Y:S06]  /*36440*/  BAR.SYNC.DEFER_BLOCKING 0x0 ;  /* 0x0000000000007b1d */ /* 0x000fec0000010000 */
[----:B------:R-:W0:Y:S04]  /*36450*/  LDS.128 R4, [R29+UR4] ;  /* 0x000000041d047984 */ /* 0x000e280008000c00 */
[----:B------:R-:W-:Y:S01]  /*36460*/  LDS.128 R20, [R29+UR4+0x800] ;  /* 0x000800041d147984 */ /* 0x000fe20008000c00 */
[----:B------:R-:W-:Y:S01]  /*36470*/  ISETP.GE.AND P0, PT, R0, UR8, PT ;  /* 0x0000000800007c0c */ /* 0x000fe2000bf06270 */
[----:B------:R-:W1:Y:S02]  /*36480*/  LDCU UR8, c[0x0][0x39c] ;  /* 0x00007380ff0877ac */ /* 0x000e640008000800 */
[----:B0-----:R-:W-:Y:S04]  /*36490*/  STL.64 [R1+0x10], R4 ;  /* 0x0000100401007387 */ /* 0x001fe80000100a00 */
[----:B------:R-:W-:Y:S04]  /*364a0*/  STL.64 [R1+0x18], R6 ;  /* 0x0000180601007387 */ /* 0x000fe80000100a00 */
[----:B------:R-:W0:Y:S01]  /*364b0*/  LDS.128 R4, [R29+UR4+0x400] ;  /* 0x000400041d047984 */ /* 0x000e220008000c00 */
[----:B-----5:R-:W-:Y:S01]  /*364c0*/  ISETP.LT.AND P1, PT, R3, UR6, !P0 ;  /* 0x0000000603007c0c */ /* 0x020fe2000c721270 */
[----:B------:R-:W2:Y:S01]  /*364d0*/  LDCU.64 UR6, c[0x0][0x390] ;  /* 0x00007200ff0677ac */ /* 0x000ea20008000a00 */
[----:B------:R-:W-:-:S05]  /*364e0*/  LOP3.LUT R3, R29, 0x40, RZ, 0x3c, !PT ;  /* 0x000000401d037812 */ /* 0x000fca00078e3cff */
[----:B------:R-:W-:Y:S04]  /*364f0*/  STL [R1+0xf0], R3 ;  /* 0x0000f00301007387 */ /* 0x000fe80000100800 */
[----:B------:R-:W-:Y:S04]  /*36500*/  LDS.128 R8, [R3+UR4] ;  /* 0x0000000403087984 */ /* 0x000fe80008000c00 */
[----:B------:R-:W-:Y:S04]  /*36510*/  LDS.128 R12, [R3+UR4+0x400] ;  /* 0x00040004030c7984 */ /* 0x000fe80008000c00 */
[----:B------:R-:W-:Y:S04]  /*36520*/  LDS.128 R16, [R3+UR4+0x800] ;  /* 0x0008000403107984 */ /* 0x000fe80008000c00 */
[----:B0-----:R-:W-:Y:S04]  /*36530*/  STL.64 [R1], R4 ;  /* 0x0000000401007387 */ /* 0x001fe80000100a00 */
[----:B------:R-:W-:Y:S04]  /*36540*/  STL.64 [R1+0x8], R6 ;  /* 0x0000080601007387 */ /* 0x000fe80000100a00 */
[----:B------:R0:W-:Y:S04]  /*36550*/  STL [R1+0xce8], R20 ;  /* 0x000ce81401007387 */ /* 0x0001e80000100800 */
[----:B------:R-:W-:Y:S04]  /*36560*/  STL [R1+0xce0], R21 ;  /* 0x000ce01501007387 */ /* 0x000fe80000100800 */
[----:B------:R-:W-:Y:S01]  /*36570*/  STL [R1+0xcdc], R22 ;  /* 0x000cdc1601007387 */ /* 0x000fe20000100800 */
[----:B0-----:R-:W0:Y:S03]  /*36580*/  LDC R20, c[0x0][0x3b8] ;  /* 0x0000ee00ff147b82 */ /* 0x001e260000000800 */
[----:B------:R-:W-:Y:S04]  /*36590*/  STL [R1+0xcd8], R23 ;  /* 0x000cd81701007387 */ /* 0x000fe80000100800 */
[----:B------:R3:W4:Y:S04]  /*365a0*/  LDS.128 R4, [R29+UR4+0xc00] ;  /* 0x000c00041d047984 */ /* 0x0007280008000c00 */
[----:B---3--:R-:W3:Y:S04]  /*365b0*/  LDL.LU R29, [R1+0xd70] ;  /* 0x000d7000011d7983 */ /* 0x008ee80000300800 */
[----:B------:R-:W5:Y:S04]  /*365c0*/  LDL.LU R24, [R1+0xb4] ;  /* 0x0000b40001187983 */ /* 0x000f680000300800 */
[----:B-----5:R5:W-:Y:S04]  /*365d0*/  STL [R1+0xcec], R24 ;  /* 0x000cec1801007387 */ /* 0x020be80000100800 */
[----:B-----5:R-:W5:Y:S04]  /*365e0*/  LDL.LU R24, [R1+0x90] ;  /* 0x0000900001187983 */ /* 0x020f680000300800 */
[----:B------:R-:W5:Y:S04]  /*365f0*/  LDL.LU R25, [R1+0x94] ;  /* 0x0000940001197983 */ /* 0x000f680000300800 */
[----:B------:R-:W2:Y:S04]  /*36600*/  LDL.LU R26, [R1+0x98] ;  /* 0x00009800011a7983 */ /* 0x000ea80000300800 */
[----:B------:R-:W2:Y:S04]  /*36610*/  LDL.LU R27, [R1+0x9c] ;  /* 0x00009c00011b7983 */ /* 0x000ea80000300800 */
[----:B--2---:R-:W-:Y:S04]  /*36620*/  STL.64 [R1+0xcf8], R26 ;  /* 0x000cf81a01007387 */ /* 0x004fe80000100a00 */
[----:B-----5:R2:W-:Y:S04]  /*36630*/  STL.64 [R1+0xcf0], R24 ;  /* 0x000cf01801007387 */ /* 0x0205e80000100a00 */
[----:B--2---:R-:W2:Y:S04]  /*36640*/  LDL.LU R24, [R1+0x80] ;  /* 0x0000800001187983 */ /* 0x004ea80000300800 */
[----:B------:R-:W2:Y:S04]  /*36650*/  LDL.LU R25, [R1+0x84] ;  /* 0x0000840001197983 */ /* 0x000ea80000300800 */
[----:B------:R-:W5:Y:S04]  /*36660*/  LDL.LU R26, [R1+0x88] ;  /* 0x00008800011a7983 */ /* 0x000f680000300800 */
[----:B------:R-:W5:Y:S04]  /*36670*/  LDL.LU R27, [R1+0x8c] ;  /* 0x00008c00011b7983 */ /* 0x000f680000300800 */
[----:B-----5:R-:W-:Y:S04]  /*36680*/  STL.64 [R1+0xd08], R26 ;  /* 0x000d081a01007387 */ /* 0x020fe80000100a00 */
[----:B--2---:R2:W-:Y:S04]  /*36690*/  STL.64 [R1+0xd00], R24 ;  /* 0x000d001801007387 */ /* 0x0045e80000100a00 */
        /* <DEDUP_REMOVED lines=35> */
[----:B--2---:R-:W-:Y:S04]  /*368d0*/  STL.64 [R1+0xd60], R24 ;  /* 0x000d601801007387 */ /* 0x004fe80000100a00 */
[----:B------:R-:W2:Y:S04]  /*368e0*/  LDS.128 R24, [R3+UR4+0xc00] ;  /* 0x000c000403187984 */ /* 0x000ea80008000c00 */
[----:B----4-:R4:W-:Y:S04]  /*368f0*/  STL [R1+0xce4], R7 ;  /* 0x000ce40701007387 */ /* 0x0109e80000100800 */
[----:B----4-:R-:W4:Y:S04]  /*36900*/  LDL.LU R7, [R1+0x10] ;  /* 0x0000100001077983 */ /* 0x010f280000300800 */
[----:B--2---:R2:W-:Y:S01]  /*36910*/  STL.64 [R1+0xa8], R26 ;  /* 0x0000a81a01007387 */ /* 0x0045e20000100a00 */
[----:B------:R-:W-:-:S02]  /*36920*/  IMAD.MOV.U32 R22, RZ, RZ, R24 ;  /* 0x000000ffff167224 */ /* 0x000fc400078e0018 */
[----:B------:R-:W-:Y:S01]  /*36930*/  IMAD.MOV.U32 R23, RZ, RZ, R25 ;  /* 0x000000ffff177224 */ /* 0x000fe200078e0019 */
[----:B--2---:R-:W2:Y:S04]  /*36940*/  LDL.LU.64 R26, [R1+0xd68] ;  /* 0x000d6800011a7983 */ /* 0x004ea80000300a00 */
[----:B------:R-:W2:Y:S01]  /*36950*/  LDL.LU.64 R24, [R1+0xd60] ;  /* 0x000d600001187983 */ /* 0x000ea20000300a00 */
[----:B------:R-:W-:Y:S06]  /*36960*/  BAR.SYNC.DEFER_BLOCKING 0x0 ;  /* 0x0000000000007b1d */ /* 0x000fec0000010000 */
[----:B--2---:R2:W-:Y:S04]  /*36970*/  STS.128 [R2+UR4], R24 ;  /* 0x0000001802007988 */ /* 0x0045e80008000c04 */
[----:B--2---:R-:W2:Y:S04]  /*36980*/  LDL.LU.64 R26, [R1+0xd58] ;  /* 0x000d5800011a7983 */ /* 0x004ea80000300a00 */
[----:B------:R-:W2:Y:S04]  /*36990*/  LDL.LU.64 R24, [R1+0xd50] ;  /* 0x000d500001187983 */ /* 0x000ea80000300a00 */
[----:B--2---:R2:W-:Y:S04]  /*369a0*/  STS.128 [R2+UR4+0x200], R24 ;  /* 0x0002001802007988 */ /* 0x0045e80008000c04 */
        /* <DEDUP_REMOVED lines=8> */
[----:B------:R-:W5:Y:S04]  /*36a30*/  LDL.LU R21, [R1] ;  /* 0x0000000001157983 */ /* 0x000f680000300800 */
        /* <DEDUP_REMOVED lines=8> */
[----:B------:R-:W2:Y:S01]  /*36ac0*/  LDL.LU.64 R24, [R1+0xcf0] ;  /* 0x000cf00001187983 */ /* 0x000ea20000300a00 */
[----:B------:R-:W-:Y:S01]  /*36ad0*/  IMAD R3, R0, UR5, RZ ;  /* 0x0000000500037c24 */ /* 0x000fe2000f8e02ff */
[C---:B---3--:R-:W-:Y:S01]  /*36ae0*/  ISETP.LT.AND P2, PT, R29.reuse, UR9, !P0 ;  /* 0x000000091d007c0c */ /* 0x048fe2000c741270 */
[----:B0-----:R-:W-:Y:S01]  /*36af0*/  IMAD R29, R29, R20, RZ ;  /* 0x000000141d1d7224 */ /* 0x001fe200078e02ff */
[----:B------:R-:W0:Y:S02]  /*36b00*/  LDCU UR9, c[0x0][0x39c] ;  /* 0x00007380ff0977ac */ /* 0x000e240008000800 */
[C---:B------:R-:W-:Y:S01]  /*36b10*/  LEA R0, P3, R3.reuse, UR6, 0x1 ;  /* 0x0000000603007c11 */ /* 0x040fe2000f8608ff */
[----:B------:R-:W3:Y:S01]  /*36b20*/  LDCU UR5, c[0x0][0x39c] ;  /* 0x00007380ff0577ac */ /* 0x000ee20008000800 */
[----:B------:R-:W0:Y:S01]  /*36b30*/  LDCU UR6, c[0x0][0x39c] ;  /* 0x00007380ff0677ac */ /* 0x000e220008000800 */
[----:B--2---:R2:W-:Y:S02]  /*36b40*/  STS.128 [R2+UR4+0x380], R24 ;  /* 0x0003801802007988 */ /* 0x0045e40008000c04 */
[----:B--2---:R-:W-:-:S02]  /*36b50*/  LEA.HI.X.SX32 R2, R3, UR7, 0x1, P3 ;  /* 0x0000000703027c11 */ /* 0x004fc400098f0eff */
[----:B------:R-:W2:Y:S01]  /*36b60*/  LDL.LU R24, [R1+0xcec] ;  /* 0x000cec0001187983 */ /* 0x000ea20000300800 */
[----:B------:R-:W-:Y:S01]  /*36b70*/  BAR.SYNC.DEFER_BLOCKING 0x0 ;  /* 0x0000000000007b1d */ /* 0x000fe20000010000 */
[----:B------:R-:W-:-:S04]  /*36b80*/  LEA R26, P4, R29, R0, 0x1 ;  /* 0x000000001d1a7211 */ /* 0x000fc800078808ff */
[----:B------:R-:W-:Y:S01]  /*36b90*/  LEA.HI.X.SX32 R27, R29, R2, 0x1, P4 ;  /* 0x000000021d1b7211 */ /* 0x000fe200020f0eff */
[CC--:B------:R-:W-:Y:S01]  /*36ba0*/  IMAD R25, R28.reuse, R20.reuse, RZ ;  /* 0x000000141c197224 */ /* 0x0c0fe200078e02ff */
[----:B-1----:R-:W-:Y:S01]  /*36bb0*/  ISETP.LT.AND P3, PT, R28, UR8, !P0 ;  /* 0x000000081c007c0c */ /* 0x002fe2000c761270 */
[----:B------:R-:W1:Y:S01]  /*36bc0*/  LDCU UR7, c[0x0][0x39c] ;  /* 0x00007380ff0777ac */ /* 0x000e620008000800 */
[----:B------:R-:W3:Y:S01]  /*36bd0*/  LDL.LU R28, [R1+0xc4] ;  /* 0x0000c400011c7983 */ /* 0x000ee20000300800 */
[----:B------:R-:W0:Y:S03]  /*36be0*/  LDCU UR8, c[0x0][0x39c] ;  /* 0x00007380ff0877ac */ /* 0x000e260008000800 */
[----:B----4-:R4:W-:Y:S04]  /*36bf0*/  @P2 STG.E.U16 desc[UR10][R26.64], R7 ;  /* 0x000000071a002986 */ /* 0x0109e8000c10150a */
[----:B----4-:R-:W0:Y:S01]  /*36c00*/  LDL.LU R27, [R1+0xec] ;  /* 0x0000ec00011b7983 */ /* 0x010e220000300800 */
[----:B--2---:R-:W-:-:S05]  /*36c10*/  IMAD R3, R24, R20, RZ ;  /* 0x0000001418037224 */ /* 0x004fca00078e02ff */
[----:B------:R-:W-:Y:S02]  /*36c20*/  LEA R26, P6, R3, R0, 0x1 ;  /* 0x00000000031a7211 */ /* 0x000fe400078c08ff */
[----:B0-----:R-:W-:Y:S01]  /*36c30*/  ISETP.LT.AND P2, PT, R27, UR9, !P0 ;  /* 0x000000091b007c0c */ /* 0x001fe2000c741270 */
[----:B------:R-:W0:Y:S01]  /*36c40*/  LDCU UR9, c[0x0][0x39c] ;  /* 0x00007380ff0977ac */ /* 0x000e220008000800 */
[----:B------:R-:W-:Y:S02]  /*36c50*/  LEA.HI.X.SX32 R27, R3, R2, 0x1, P6 ;  /* 0x00000002031b7211 */ /* 0x000fe400030f0eff */
[----:B------:R-:W3:Y:S01]  /*36c60*/  LDL.LU R3, [R1+0xb8] ;  /* 0x0000b80001037983 */ /* 0x000ee20000300800 */
[----:B------:R-:W-:Y:S02]  /*36c70*/  ISETP.LT.AND P4, PT, R24, UR12, !P0 ;  /* 0x0000000c18007c0c */ /* 0x000fe4000c781270 */
[----:B------:R-:W-:-:S04]  /*36c80*/  LEA R24, P5, R25, R0, 0x1 ;  /* 0x0000000019187211 */ /* 0x000fc800078a08ff */
[----:B------:R-:W-:-:S05]  /*36c90*/  LEA.HI.X.SX32 R25, R25, R2, 0x1, P5 ;  /* 0x0000000219197211 */ /* 0x000fca00028f0eff */
[----:B------:R-:W-:Y:S04]  /*36ca0*/  @P3 STG.E.U16 desc[UR10][R24.64], R8 ;  /* 0x0000000818003986 */ /* 0x000fe8000c10150a */
[----:B-----5:R2:W-:Y:S02]  /*36cb0*/  @P4 STG.E.U16 desc[UR10][R26.64], R21 ;  /* 0x000000151a004986 */ /* 0x0205e4000c10150a */
[----:B--2---:R-:W2:Y:S01]  /*36cc0*/  LDC R27, c[0x0][0x3b8] ;  /* 0x0000ee00ff1b7b82 */ /* 0x004ea20000000800 */
[C---:B---3--:R-:W-:Y:S01]  /*36cd0*/  ISETP.LT.AND P6, PT, R3.reuse, UR5, !P0 ;  /* 0x0000000503007c0c */ /* 0x048fe2000c7c1270 */
[----:B------:R-:W-:Y:S01]  /*36ce0*/  IMAD R3, R3, R20, RZ ;  /* 0x0000001403037224 */ /* 0x000fe200078e02ff */
[----:B------:R-:W3:Y:S01]  /*36cf0*/  LDCU UR5, c[0x0][0x39c] ;  /* 0x00007380ff0577ac */ /* 0x000ee20008000800 */
[----:B------:R-:W4:Y:S04]  /*36d00*/  LDL.LU R20, [R1+0xce8] ;  /* 0x000ce80001147983 */ /* 0x000f280000300800 */
[----:B------:R-:W5:Y:S04]  /*36d10*/  LDL.LU R25, [R1+0xbc] ;  /* 0x0000bc0001197983 */ /* 0x000f680000300800 */
[----:B------:R-:W1:Y:S01]  /*36d20*/  LDL.LU R24, [R1+0xc0] ;  /* 0x0000c00001187983 */ /* 0x000e620000300800 */
[----:B------:R-:W-:-:S02]  /*36d30*/  LEA R26, P3, R3, R0, 0x1 ;  /* 0x00000000031a7211 */ /* 0x000fc400078608ff */
[C---:B-----5:R-:W-:Y:S01]  /*36d40*/  ISETP.LT.AND P5, PT, R25.reuse, UR6, !P0 ;  /* 0x0000000619007c0c */ /* 0x060fe2000c7a1270 */
[----:B--2---:R-:W-:Y:S01]  /*36d50*/  IMAD R25, R25, R27, RZ ;  /* 0x0000001b19197224 */ /* 0x004fe200078e02ff */
[----:B------:R-:W-:Y:S01]  /*36d60*/  LEA.HI.X.SX32 R27, R3, R2, 0x1, P3 ;  /* 0x00000002031b7211 */ /* 0x000fe200018f0eff */
[----:B------:R-:W2:Y:S01]  /*36d70*/  LDCU UR6, c[0x0][0x39c] ;  /* 0x00007380ff0677ac */ /* 0x000ea20008000800 */
[----:B------:R-:W5:Y:S03]  /*36d80*/  LDC R3, c[0x0][0x3b8] ;  /* 0x0000ee00ff037b82 */ /* 0x000f660000000800 */
[----:B------:R0:W-:Y:S05]  /*36d90*/  @P6 STG.E.U16 desc[UR10][R26.64], R12 ;  /* 0x0000000c1a006986 */ /* 0x0001ea000c10150a */
[----:B0-----:R-:W0:Y:S01]  /*36da0*/  LDC R27, c[0x0][0x3b8] ;  /* 0x0000ee00ff1b7b82 */ /* 0x001e220000000800 */
[C---:B-1----:R-:W-:Y:S01]  /*36db0*/  ISETP.LT.AND P4, PT, R24.reuse, UR7, !P0 ;  /* 0x0000000718007c0c */ /* 0x042fe2000c781270 */
[----:B------:R-:W1:Y:S01]  /*36dc0*/  LDCU UR7, c[0x0][0x39c] ;  /* 0x00007380ff0777ac */ /* 0x000e620008000800 */
[----:B-----5:R-:W-:Y:S01]  /*36dd0*/  IMAD R3, R24, R3, RZ ;  /* 0x0000000318037224 */ /* 0x020fe200078e02ff */
[----:B------:R-:W-:-:S04]  /*36de0*/  LEA R24, P3, R25, R0, 0x1 ;  /* 0x0000000019187211 */ /* 0x000fc800078608ff */
[----:B------:R-:W-:Y:S02]  /*36df0*/  LEA R26, P6, R3, R0, 0x1 ;  /* 0x00000000031a7211 */ /* 0x000fe400078c08ff */
[-C--:B------:R-:W-:Y:S02]  /*36e00*/  LEA.HI.X.SX32 R25, R25, R2.reuse, 0x1, P3 ;  /* 0x0000000219197211 */ /* 0x080fe400018f0eff */
[C---:B------:R-:W-:Y:S01]  /*36e10*/  ISETP.LT.AND P3, PT, R28.reuse, UR8, !P0 ;  /* 0x000000081c007c0c */ /* 0x040fe2000c761270 */
[----:B------:R-:W5:Y:S01]  /*36e20*/  LDCU UR8, c[0x0][0x39c] ;  /* 0x00007380ff0877ac */ /* 0x000f620008000800 */
[----:B0-----:R-:W-:Y:S01]  /*36e30*/  IMAD R28, R28, R27, RZ ;  /* 0x0000001b1c1c7224 */ /* 0x001fe200078e02ff */
[----:B------:R-:W-:Y:S02]  /*36e40*/  LEA.HI.X.SX32 R27, R3, R2, 0x1, P6 ;  /* 0x00000002031b7211 */ /* 0x000fe400030f0eff */
[----:B------:R-:W3:Y:S04]  /*36e50*/  LDL.LU R3, [R1+0xc8] ;  /* 0x0000c80001037983 */ /* 0x000ee80000300800 */
[----:B----4-:R-:W-:Y:S04]  /*36e60*/  @P5 STG.E.U16 desc[UR10][R24.64], R20 ;  /* 0x0000001418005986 */ /* 0x010fe8000c10150a */
[----:B------:R0:W-:Y:S04]  /*36e70*/  @P4 STG.E.U16 desc[UR10][R26.64], R16 ;  /* 0x000000101a004986 */ /* 0x0001e8000c10150a */
[----:B0-----:R-:W4:Y:S01]  /*36e80*/  LDL.LU R27, [R1+0xcc] ;  /* 0x0000cc00011b7983 */ /* 0x001f220000300800 */
[C---:B------:R-:W-:Y:S01]  /*36e90*/  LEA R24, P6, R28.reuse, R0, 0x1 ;  /* 0x000000001c187211 */ /* 0x040fe200078c08ff */
[----:B------:R-:W0:Y:S03]  /*36ea0*/  LDC R26, c[0x0][0x3b8] ;  /* 0x0000ee00ff1a7b82 */ /* 0x000e260000000800 */
[----:B------:R-:W-:-:S05]  /*36eb0*/  LEA.HI.X.SX32 R25, R28, R2, 0x1, P6 ;  /* 0x000000021c197211 */ /* 0x000fca00030f0eff */
[----:B------:R1:W-:Y:S04]  /*36ec0*/  @P3 STG.E.U16 desc[UR10][R24.64], R4 ;  /* 0x0000000418003986 */ /* 0x0003e8000c10150a */
[----:B-1----:R-:W5:Y:S01]  /*36ed0*/  LDL.LU R25, [R1+0xd0] ;  /* 0x0000d00001197983 */ /* 0x002f620000300800 */
[----:B------:R-:W-:-:S03]  /*36ee0*/  PRMT R4, R7, 0x7632, R4 ;  /* 0x0000763207047816 */ /* 0x000fc60000000004 */
[----:B------:R-:W5:Y:S01]  /*36ef0*/  LDL.LU R7, [R1+0xce4] ;  /* 0x000ce40001077983 */ /* 0x000f620000300800 */
[C---:B---3--:R-:W-:Y:S01]  /*36f00*/  ISETP.LT.AND P5, PT, R3.reuse, UR5, !P0 ;  /* 0x0000000503007c0c */ /* 0x048fe2000c7a1270 */
[-C--:B0-----:R-:W-:Y:S01]  /*36f10*/  IMAD R3, R3, R26.reuse, RZ ;  /* 0x0000001a03037224 */ /* 0x081fe200078e02ff */
[----:B------:R-:W0:Y:S01]  /*36f20*/  LDCU UR5, c[0x0][0x39c] ;  /* 0x00007380ff0577ac */ /* 0x000e220008000800 */
[----:B----4-:R-:W-:-:S03]  /*36f30*/  IMAD R28, R27, R26, RZ ;  /* 0x0000001a1b1c7224 */ /* 0x010fc600078e02ff */
[----:B------:R-:W-:Y:S02]  /*36f40*/  LEA R26, P6, R3, R0, 0x1 ;  /* 0x00000000031a7211 */ /* 0x000fe400078c08ff */
[----:B--2---:R-:W-:Y:S01]  /*36f50*/  ISETP.LT.AND P4, PT, R27, UR6, !P0 ;  /* 0x000000061b007c0c */ /* 0x004fe2000c781270 */
[----:B------:R-:W1:Y:S01]  /*36f60*/  LDCU UR6, c[0x0][0x39c] ;  /* 0x00007380ff0677ac */ /* 0x000e620008000800 */
[----:B------:R-:W-:Y:S02]  /*36f70*/  LEA.HI.X.SX32 R27, R3, R2, 0x1, P6 ;  /* 0x00000002031b7211 */ /* 0x000fe400030f0eff */
[----:B------:R-:W2:Y:S01]  /*36f80*/  LDC R3, c[0x0][0x3b8] ;  /* 0x0000ee00ff037b82 */ /* 0x000ea20000000800 */
[C---:B------:R-:W-:Y:S02]  /*36f90*/  LEA R24, P3, R28.reuse, R0, 0x1 ;  /* 0x000000001c187211 */ /* 0x040fe400078608ff */
[----:B------:R-:W-:Y:S01]  /*36fa0*/  @P5 STG.E.U16 desc[UR10][R26.64], R22 ;  /* 0x000000161a005986 */ /* 0x000fe2000c10150a */
[C---:B-----5:R-:W-:Y:S01]  /*36fb0*/  ISETP.LT.AND P6, PT, R25.reuse, UR7, !P0 ;  /* 0x0000000719007c0c */ /* 0x060fe2000c7c1270 */
[----:B------:R-:W3:Y:S01]  /*36fc0*/  LDCU UR7, c[0x0][0x39c] ;  /* 0x00007380ff0777ac */ /* 0x000ee20008000800 */
[----:B--2---:R-:W-:Y:S01]  /*36fd0*/  IMAD R3, R25, R3, RZ ;  /* 0x0000000319037224 */ /* 0x004fe200078e02ff */
[----:B------:R-:W-:-:S02]  /*36fe0*/  LEA.HI.X.SX32 R25, R28, R2, 0x1, P3 ;  /* 0x000000021c197211 */ /* 0x000fc400018f0eff */
[----:B------:R-:W1:Y:S04]  /*36ff0*/  LDL.LU R28, [R1+0xd8] ;  /* 0x0000d800011c7983 */ /* 0x000e680000300800 */
[----:B------:R2:W-:Y:S04]  /*37000*/  @P4 STG.E.U16 desc[UR10][R24.64], R4 ;  /* 0x0000000418004986 */ /* 0x0005e8000c10150a */
[----:B--2---:R-:W2:Y:S01]  /*37010*/  LDL.LU R24, [R1+0xd4] ;  /* 0x0000d40001187983 */ /* 0x004ea20000300800 */
[----:B------:R-:W4:Y:S01]  /*37020*/  LDC R25, c[0x0][0x3b8] ;  /* 0x0000ee00ff197b82 */ /* 0x000f220000000800 */
[----:B------:R-:W-:-:S02]  /*37030*/  LEA R26, P3, R3, R0, 0x1 ;  /* 0x00000000031a7211 */ /* 0x000fc400078608ff */
[----:B------:R-:W-:Y:S02]  /*37040*/  PRMT R4, R8, 0x7632, R4 ;  /* 0x0000763208047816 */ /* 0x000fe40000000004 */
[----:B------:R-:W-:-:S05]  /*37050*/  LEA.HI.X.SX32 R27, R3, R2, 0x1, P3 ;  /* 0x00000002031b7211 */ /* 0x000fca00018f0eff */
[----:B------:R5:W-:Y:S02]  /*37060*/  @P6 STG.E.U16 desc[UR10][R26.64], R4 ;  /* 0x000000041a006986 */ /* 0x000be4000c10150a */
[----:B-----5:R-:W-:Y:S02]  /*37070*/  PRMT R4, R21, 0x7632, R4 ;  /* 0x0000763215047816 */ /* 0x020fe40000000004 */
[C---:B-1----:R-:W-:Y:S01]  /*37080*/  ISETP.LT.AND P3, PT, R28.reuse, UR6, !P0 ;  /* 0x000000061c007c0c */ /* 0x042fe2000c761270 */
[-C--:B----4-:R-:W-:Y:S01]  /*37090*/  IMAD R8, R28, R25.reuse, RZ ;  /* 0x000000191c087224 */ /* 0x090fe200078e02ff */
[----:B------:R-:W-:Y:S01]  /*370a0*/  PRMT R12, R12, 0x7632, R12 ;  /* 0x000076320c0c7816 */ /* 0x000fe2000000000c */
[----:B------:R-:W4:Y:S01]  /*370b0*/  LDL.LU R28, [R1+0xe8] ;  /* 0x0000e800011c7983 */ /* 0x000f220000300800 */
[----:B------:R-:W-:Y:S01]  /*370c0*/  PRMT R20, R20, 0x7632, R20 ;  /* 0x0000763214147816 */ /* 0x000fe20000000014 */
[----:B------:R-:W1:Y:S02]  /*370d0*/  LDCU UR6, c[0x0][0x39c] ;  /* 0x00007380ff0677ac */ /* 0x000e640008000800 */
[----:B------:R-:W5:Y:S01]  /*370e0*/  LDL.LU R21, [R1+0xce0] ;  /* 0x000ce00001157983 */ /* 0x000f620000300800 */
[----:B--2---:R-:W-:-:S03]  /*370f0*/  IMAD R3, R24, R25, RZ ;  /* 0x0000001918037224 */ /* 0x004fc600078e02ff */
[----:B------:R-:W3:Y:S02]  /*37100*/  LDL.LU R25, [R1+0xdc] ;  /* 0x0000dc0001197983 */ /* 0x000ee40000300800 */
[----:B------:R-:W-:-:S04]  /*37110*/  LEA R26, P5, R3, R0, 0x1 ;  /* 0x00000000031a7211 */ /* 0x000fc800078a08ff */
[----:B------:R-:W-:Y:S02]  /*37120*/  LEA.HI.X.SX32 R27, R3, R2, 0x1, P5 ;  /* 0x00000002031b7211 */ /* 0x000fe400028f0eff */
[----:B------:R-:W2:Y:S01]  /*37130*/  LDC R3, c[0x0][0x3b8] ;  /* 0x0000ee00ff037b82 */ /* 0x000ea20000000800 */
[----:B0-----:R-:W-:Y:S01]  /*37140*/  ISETP.LT.AND P4, PT, R24, UR5, !P0 ;  /* 0x0000000518007c0c */ /* 0x001fe2000c781270 */
[----:B------:R-:W0:Y:S01]  /*37150*/  LDCU UR5, c[0x0][0x39c] ;  /* 0x00007380ff0577ac */ /* 0x000e220008000800 */
[----:B------:R-:W-:-:S11]  /*37160*/  LEA R24, P6, R8, R0, 0x1 ;  /* 0x0000000008187211 */ /* 0x000fd600078c08ff */
[----:B------:R-:W-:Y:S01]  /*37170*/  @P4 STG.E.U16 desc[UR10][R26.64], R4 ;  /* 0x000000041a004986 */ /* 0x000fe2000c10150a */
[C---:B---3--:R-:W-:Y:S01]  /*37180*/  ISETP.LT.AND P5, PT, R25.reuse, UR7, !P0 ;  /* 0x0000000719007c0c */ /* 0x048fe2000c7a1270 */
[----:B--2---:R-:W-:Y:S01]  /*37190*/  IMAD R3, R25, R3, RZ ;  /* 0x0000000319037224 */ /* 0x004fe200078e02ff */
[----:B------:R-:W-:Y:S01]  /*371a0*/  LEA.HI.X.SX32 R25, R8, R2, 0x1, P6 ;  /* 0x0000000208197211 */ /* 0x000fe200030f0eff */
[----:B------:R-:W2:Y:S01]  /*371b0*/  LDCU UR7, c[0x0][0x39c] ;  /* 0x00007380ff0777ac */ /* 0x000ea20008000800 */
[----:B------:R-:W3:Y:S04]  /*371c0*/  LDL.LU R8, [R1+0xe0] ;  /* 0x0000e00001087983 */ /* 0x000ee80000300800 */
[----:B------:R0:W-:Y:S04]  /*371d0*/  @P3 STG.E.U16 desc[UR10][R24.64], R12 ;  /* 0x0000000c18003986 */ /* 0x0001e8000c10150a */
[----:B0-----:R-:W2:Y:S01]  /*371e0*/  LDL.LU R25, [R1+0xe4] ;  /* 0x0000e40001197983 */ /* 0x001ea20000300800 */
[----:B------:R-:W0:Y:S01]  /*371f0*/  LDC R24, c[0x0][0x3b8] ;  /* 0x0000ee00ff187b82 */ /* 0x000e220000000800 */
[----:B------:R-:W-:-:S02]  /*37200*/  LEA R26, P4, R3, R0, 0x1 ;  /* 0x00000000031a7211 */ /* 0x000fc400078808ff */
[----:B------:R-:W-:Y:S01]  /*37210*/  PRMT R16, R16, 0x7632, R16 ;  /* 0x0000763210107816 */ /* 0x000fe20000000010 */
[----:B------:R-:W4:Y:S01]  /*37220*/  LDL.LU R12, [R1+0xfc] ;  /* 0x0000fc00010c7983 */ /* 0x000f220000300800 */
[----:B------:R-:W-:-:S05]  /*37230*/  LEA.HI.X.SX32 R27, R3, R2, 0x1, P4 ;  /* 0x00000002031b7211 */ /* 0x000fca00020f0eff */
[----:B------:R1:W-:Y:S02]  /*37240*/  @P5 STG.E.U16 desc[UR10][R26.64], R20 ;  /* 0x000000141a005986 */ /* 0x0003e4000c10150a */
[----:B-1----:R-:W4:Y:S02]  /*37250*/  LDC R27, c[0x0][0x3b8] ;  /* 0x0000ee00ff1b7b82 */ /* 0x002f240000000800 */
[----:B------:R-:W5:Y:S01]  /*37260*/  LDL.LU R20, [R1+0x14] ;  /* 0x0000140001147983 */ /* 0x000f620000300800 */
[----:B------:R-:W-:Y:S02]  /*37270*/  PRMT R4, R4, 0x7632, R4 ;  /* 0x0000763204047816 */ /* 0x000fe40000000004 */
[C---:B---3--:R-:W-:Y:S01]  /*37280*/  ISETP.LT.AND P6, PT, R8.reuse, UR8, !P0 ;  /* 0x0000000808007c0c */ /* 0x048fe2000c7c1270 */
[-C--:B0-----:R-:W-:Y:S01]  /*37290*/  IMAD R8, R8, R24.reuse, RZ ;  /* 0x0000001808087224 */ /* 0x081fe200078e02ff */
[----:B------:R-:W0:Y:S01]  /*372a0*/  LDCU UR8, c[0x0][0x39c] ;  /* 0x00007380ff0877ac */ /* 0x000e220008000800 */
[----:B--2---:R-:W-:-:S03]  /*372b0*/  IMAD R3, R25, R24, RZ ;  /* 0x0000001819037224 */ /* 0x004fc600078e02ff */
[C---:B------:R-:W-:Y:S02]  /*372c0*/  LEA R24, P3, R8.reuse, R0, 0x1 ;  /* 0x0000000008187211 */ /* 0x040fe400078608ff */
[----:B------:R-:W-:Y:S01]  /*372d0*/  ISETP.LT.AND P4, PT, R25, UR5, !P0 ;  /* 0x0000000519007c0c */ /* 0x000fe2000c781270 */
[----:B------:R-:W1:Y:S01]  /*372e0*/  LDCU UR5, c[0x0][0x39c] ;  /* 0x00007380ff0577ac */ /* 0x000e620008000800 */
[----:B------:R-:W-:Y:S01]  /*372f0*/  LEA.HI.X.SX32 R25, R8, R2, 0x1, P3 ;  /* 0x0000000208197211 */ /* 0x000fe200018f0eff */
[C---:B----4-:R-:W-:Y:S01]  /*37300*/  IMAD R8, R28.reuse, R27, RZ ;  /* 0x0000001b1c087224 */ /* 0x050fe200078e02ff */
[----:B------:R-:W-:Y:S01]  /*37310*/  ISETP.LT.AND P3, PT, R28, UR6, !P0 ;  /* 0x000000061c007c0c */ /* 0x000fe2000c761270 */
[----:B------:R-:W2:Y:S01]  /*37320*/  LDCU UR6, c[0x0][0x39c] ;  /* 0x00007380ff0677ac */ /* 0x000ea20008000800 */
[----:B------:R-:W3:Y:S04]  /*37330*/  LDL.LU R28, [R1+0x4] ;  /* 0x00000400011c7983 */ /* 0x000ee80000300800 */
[----:B------:R4:W-:Y:S04]  /*37340*/  @P6 STG.E.U16 desc[UR10][R24.64], R16 ;  /* 0x0000001018006986 */ /* 0x0009e8000c10150a */
[----:B----4-:R-:W4:Y:S01]  /*37350*/  LDL.LU R25, [R1+0xf4] ;  /* 0x0000f40001197983 */ /* 0x010f220000300800 */
[----:B------:R-:W-:-:S04]  /*37360*/  LEA R26, P5, R3, R0, 0x1 ;  /* 0x00000000031a7211 */ /* 0x000fc800078a08ff */
[----:B------:R-:W-:-:S05]  /*37370*/  LEA.HI.X.SX32 R27, R3, R2, 0x1, P5 ;  /* 0x00000002031b7211 */ /* 0x000fca00028f0eff */
[----:B------:R0:W-:Y:S04]  /*37380*/  @P4 STG.E.U16 desc[UR10][R26.64], R4 ;  /* 0x000000041a004986 */ /* 0x0001e8000c10150a */
[----:B0-----:R-:W1:Y:S01]  /*37390*/  LDL.LU R27, [R1+0xf8] ;  /* 0x0000f800011b7983 */ /* 0x001e620000300800 */
[----:B------:R-:W-:Y:S02]  /*373a0*/  LEA R24, P6, R8, R0, 0x1 ;  /* 0x0000000008187211 */ /* 0x000fe400078c08ff */
[----:B------:R-:W-:Y:S02]  /*373b0*/  PRMT R3, R22, 0x7632, R3 ;  /* 0x0000763216037816 */ /* 0x000fe40000000003 */
[----:B------:R-:W2:Y:S01]  /*373c0*/  LDL.LU R22, [R1+0xcdc] ;  /* 0x000cdc0001167983 */ /* 0x000ea20000300800 */
[----:B----4-:R-:W-:Y:S01]  /*373d0*/  ISETP.LT.AND P5, PT, R25, UR7, !P0 ;  /* 0x0000000719007c0c */ /* 0x010fe2000c7a1270 */
[----:B------:R-:W0:Y:S01]  /*373e0*/  LDCU UR7, c[0x0][0x39c] ;  /* 0x00007380ff0777ac */ /* 0x000e220008000800 */
[----:B------:R-:W4:Y:S02]  /*373f0*/  LDC R25, c[0x0][0x3b8] ;  /* 0x0000ee00ff197b82 */ /* 0x000f240000000800 */
[----:B----4-:R-:W-:Y:S01]  /*37400*/  IMAD R4, R25, 0x40, R29 ;  /* 0x0000004019047824 */ /* 0x010fe200078e021d */
[----:B------:R-:W-:-:S05]  /*37410*/  LEA.HI.X.SX32 R25, R8, R2, 0x1, P6 ;  /* 0x0000000208197211 */ /* 0x000fca00030f0eff */
[----:B------:R-:W4:Y:S01]  /*37420*/  LDC R29, c[0x0][0x3b8] ;  /* 0x0000ee00ff1d7b82 */ /* 0x000f220000000800 */
[----:B-1----:R-:W-:Y:S01]  /*37430*/  ISETP.LT.AND P4, PT, R27, UR5, !P0 ;  /* 0x000000051b007c0c */ /* 0x002fe2000c781270 */
[----:B------:R-:W2:Y:S01]  /*37440*/  LDL.LU R8, [R1+0x10c] ;  /* 0x00010c0001087983 */ /* 0x000ea20000300800 */
[C---:B------:R-:W-:Y:S01]  /*37450*/  LEA R26, P6, R4.reuse, R0, 0x1 ;  /* 0x00000000041a7211 */ /* 0x040fe200078c08ff */
[----:B------:R-:W1:Y:S03]  /*37460*/  LDCU UR5, c[0x0][0x39c] ;  /* 0x00007380ff0577ac */ /* 0x000e660008000800 */
[----:B------:R-:W-:Y:S01]  /*37470*/  LEA.HI.X.SX32 R27, R4, R2, 0x1, P6 ;  /* 0x00000002041b7211 */ /* 0x000fe200030f0eff */
[----:B------:R-:W-:Y:S01]  /*37480*/  @P3 STG.E.U16 desc[UR10][R24.64], R3 ;  /* 0x0000000318003986 */ /* 0x000fe2000c10150a */
[----:B------:R-:W-:Y:S01]  /*37490*/  ISETP.LT.AND P3, PT, R12, UR8, !P0 ;  /* 0x000000080c007c0c */ /* 0x000fe2000c761270 */
[----:B------:R-:W0:Y:S02]  /*374a0*/  LDCU UR8, c[0x0][0x39c] ;  /* 0x00007380ff0877ac */ /* 0x000e240008000800 */
[----:B------:R-:W2:Y:S04]  /*374b0*/  LDL.LU R12, [R1+0x110] ;  /* 0x00011000010c7983 */ /* 0x000ea80000300800 */
[----:B-----5:R5:W-:Y:S04]  /*374c0*/  @P2 STG.E.U16 desc[UR10][R26.64], R20 ;  /* 0x000000141a002986 */ /* 0x020be8000c10150a */
[----:B-----5:R-:W2:Y:S01]  /*374d0*/  LDL.LU R27, [R1+0x100] ;  /* 0x00010000011b7983 */ /* 0x020ea20000300800 */
[----:B----4-:R-:W-:-:S04]  /*374e0*/  IMAD R3, R29, 0x4, R4 ;  /* 0x000000041d037824 */ /* 0x010fc800078e0204 */
[----:B------:R-:W-:Y:S01]  /*374f0*/  IMAD R4, R29, 0x4, R3 ;  /* 0x000000041d047824 */ /* 0x000fe200078e0203 */
[----:B------:R-:W-:-:S04]  /*37500*/  LEA R24, P6, R3, R0, 0x1 ;  /* 0x0000000003187211 */ /* 0x000fc800078c08ff */
[----:B------:R-:W-:Y:S02]  /*37510*/  LEA R26, P2, R4, R0, 0x1 ;  /* 0x00000000041a7211 */ /* 0x000fe400078408ff */
[----:B------:R-:W-:Y:S01]  /*37520*/  LEA.HI.X.SX32 R25, R3, R2, 0x1, P6 ;  /* 0x0000000203197211 */ /* 0x000fe200030f0eff */
[----:B------:R-:W-:-:S04]  /*37530*/  IMAD R3, R29, 0x4, R4 ;  /* 0x000000041d037824 */ /* 0x000fc800078e0204 */
[----:B------:R-:W-:Y:S01]  /*37540*/  @P5 STG.E.U16 desc[UR10][R24.64], R9 ;  /* 0x0000000918005986 */ /* 0x000fe2000c10150a */
[----:B--2---:R-:W-:Y:S01]  /*37550*/  ISETP.LT.AND P6, PT, R27, UR6, !P0 ;  /* 0x000000061b007c0c */ /* 0x004fe2000c7c1270 */
[----:B------:R-:W2:Y:S01]  /*37560*/  LDCU UR6, c[0x0][0x39c] ;  /* 0x00007380ff0677ac */ /* 0x000ea20008000800 */
[----:B------:R-:W-:Y:S02]  /*37570*/  LEA.HI.X.SX32 R27, R4, R2, 0x1, P2 ;  /* 0x00000002041b7211 */ /* 0x000fe400010f0eff */
[----:B------:R-:W1:Y:S04]  /*37580*/  LDL.LU R4, [R1+0x104] ;  /* 0x0001040001047983 */ /* 0x000e680000300800 */
[----:B---3--:R3:W-:Y:S04]  /*37590*/  @P4 STG.E.U16 desc[UR10][R26.64], R28 ;  /* 0x0000001c1a004986 */ /* 0x0087e8000c10150a */
[----:B---3--:R-:W0:Y:S01]  /*375a0*/  LDL.LU R27, [R1+0x108] ;  /* 0x00010800011b7983 */ /* 0x008e220000300800 */
[----:B------:R-:W-:-:S04]  /*375b0*/  LEA R24, P2, R3, R0, 0x1 ;  /* 0x0000000003187211 */ /* 0x000fc800078408ff */
[----:B------:R-:W-:-:S05]  /*375c0*/  LEA.HI.X.SX32 R25, R3, R2, 0x1, P2 ;  /* 0x0000000203197211 */ /* 0x000fca00010f0eff */
[----:B------:R3:W-:Y:S01]  /*375d0*/  @P3 STG.E.U16 desc[UR10][R24.64], R13 ;  /* 0x0000000d18003986 */ /* 0x0007e2000c10150a */
[----:B-1----:R-:W-:Y:S01]  /*375e0*/  ISETP.LT.AND P5, PT, R4, UR5, !P0 ;  /* 0x0000000504007c0c */ /* 0x002fe2000c7a1270 */
[C---:B------:R-:W-:Y:S01]  /*375f0*/  IMAD R4, R29.reuse, 0x4, R3 ;  /* 0x000000041d047824 */ /* 0x040fe200078e0203 */
[----:B------:R-:W1:Y:S03]  /*37600*/  LDCU UR5, c[0x0][0x39c] ;  /* 0x00007380ff0577ac */ /* 0x000e660008000800 */
[----:B------:R-:W-:Y:S01]  /*37610*/  IMAD R3, R29, 0x4, R4 ;  /* 0x000000041d037824 */ /* 0x000fe200078e0204 */
[----:B------:R-:W-:-:S04]  /*37620*/  LEA R26, P2, R4, R0, 0x1 ;  /* 0x00000000041a7211 */ /* 0x000fc800078408ff */
[----:B---3--:R-:W-:-:S04]  /*37630*/  LEA R24, P3, R3, R0, 0x1 ;  /* 0x0000000003187211 */ /* 0x008fc800078608ff */
[-C--:B------:R-:W-:Y:S02]  /*37640*/  LEA.HI.X.SX32 R25, R3, R2.reuse, 0x1, P3 ;  /* 0x0000000203197211 */ /* 0x080fe400018f0eff */
[----:B0-----:R-:W-:Y:S01]  /*37650*/  ISETP.LT.AND P4, PT, R27, UR7, !P0 ;  /* 0x000000071b007c0c */ /* 0x001fe2000c781270 */
[----:B------:R-:W0:Y:S01]  /*37660*/  LDCU UR7, c[0x0][0x39c] ;  /* 0x00007380ff0777ac */ /* 0x000e220008000800 */
[----:B------:R-:W-:Y:S01]  /*37670*/  LEA.HI.X.SX32 R27, R4, R2, 0x1, P2 ;  /* 0x00000002041b7211 */ /* 0x000fe200010f0eff */
[C---:B------:R-:W-:Y:S02]  /*37680*/  IMAD R4, R29.reuse, 0x4, R3 ;  /* 0x000000041d047824 */ /* 0x040fe400078e0203 */
[----:B------:R-:W0:Y:S04]  /*37690*/  LDL.LU R3, [R1+0x114] ;  /* 0x0001140001037983 */ /* 0x000e280000300800 */
[----:B------:R3:W-:Y:S01]  /*376a0*/  @P6 STG.E.U16 desc[UR10][R26.64], R21 ;  /* 0x000000151a006986 */ /* 0x0007e2000c10150a */
[----:B--2---:R-:W-:Y:S01]  /*376b0*/  ISETP.LT.AND P2, PT, R8, UR6, !P0 ;  /* 0x0000000608007c0c */ /* 0x004fe2000c741270 */
[----:B------:R-:W-:Y:S01]  /*376c0*/  IMAD R8, R29, 0x4, R4 ;  /* 0x000000041d087824 */ /* 0x000fe200078e0204 */
[----:B-1----:R-:W-:Y:S01]  /*376d0*/  ISETP.LT.AND P3, PT, R12, UR5, !P0 ;  /* 0x000000050c007c0c */ /* 0x002fe2000c761270 */
[----:B------:R-:W1:Y:S01]  /*376e0*/  LDCU UR6, c[0x0][0x39c] ;  /* 0x00007380ff0677ac */ /* 0x000e620008000800 */
[----:B------:R-:W2:Y:S01]  /*376f0*/  LDL.LU R12, [R1+0x124] ;  /* 0x00012400010c7983 */ /* 0x000ea20000300800 */
[----:B------:R-:W4:Y:S01]  /*37700*/  LDCU UR5, c[0x0][0x39c] ;  /* 0x00007380ff0577ac */ /* 0x000f220008000800 */
[----:B---3--:R-:W-:-:S04]  /*37710*/  LEA R26, P6, R4, R0, 0x1 ;  /* 0x00000000041a7211 */ /* 0x008fc800078c08ff */
[----:B------:R-:W-:Y:S02]  /*37720*/  LEA.HI.X.SX32 R27, R4, R2, 0x1, P6 ;  /* 0x00000002041b7211 */ /* 0x000fe400030f0eff */
[----:B------:R-:W1:Y:S04]  /*37730*/  LDL.LU R4, [R1+0x118] ;  /* 0x0001180001047983 */ /* 0x000e680000300800 */
[----:B------:R3:W-:Y:S04]  /*37740*/  @P5 STG.E.U16 desc[UR10][R24.64], R17 ;  /* 0x0000001118005986 */ /* 0x0007e8000c10150a */
[----:B------:R5:W-:Y:S01]  /*37750*/  @P4 STG.E.U16 desc[UR10][R26.64], R5 ;  /* 0x000000051a004986 */ /* 0x000be2000c10150a */
[----:B---3--:R-:W-:-:S04]  /*37760*/  LEA R24, P6, R8, R0, 0x1 ;  /* 0x0000000008187211 */ /* 0x008fc800078c08ff */
[----:B------:R-:W-:Y:S02]  /*37770*/  LEA.HI.X.SX32 R25, R8, R2, 0x1, P6 ;  /* 0x0000000208197211 */ /* 0x000fe400030f0eff */
[----:B-----5:R-:W-:-:S03]  /*37780*/  PRMT R5, R20, 0x7632, R5 ;  /* 0x0000763214057816 */ /* 0x020fc60000000005 */
[----:B------:R-:W-:Y:S01]  /*37790*/  @P2 STG.E.U16 desc[UR10][R24.64], R23 ;  /* 0x0000001718002986 */ /* 0x000fe2000c10150a */
[----:B0-----:R-:W-:Y:S01]  /*377a0*/  ISETP.LT.AND P5, PT, R3, UR7, !P0 ;  /* 0x0000000703007c0c */ /* 0x001fe2000c7a1270 */
[----:B------:R-:W-:Y:S01]  /*377b0*/  IMAD R3, R29, 0x4, R8 ;  /* 0x000000041d037824 */ /* 0x000fe200078e0208 */
[----:B------:R-:W0:Y:S01]  /*377c0*/  LDCU UR7, c[0x0][0x39c] ;  /* 0x00007380ff0777ac */ /* 0x000e220008000800 */
[----:B------:R-:W0:Y:S03]  /*377d0*/  LDL.LU R8, [R1+0x120] ;  /* 0x0001200001087983 */ /* 0x000e260000300800 */
[C---:B------:R-:W-:Y:S01]  /*377e0*/  LEA R26, P6, R3.reuse, R0, 0x1 ;  /* 0x00000000031a7211 */ /* 0x040fe200078c08ff */
[----:B------:R-:W3:Y:S03]  /*377f0*/  LDL.LU R20, [R1+0x130] ;  /* 0x0001300001147983 */ /* 0x000ee60000300800 */
[----:B------:R-:W-:-:S02]  /*37800*/  LEA.HI.X.SX32 R27, R3, R2, 0x1, P6 ;  /* 0x00000002031b7211 */ /* 0x000fc400030f0eff */
[----:B-1----:R-:W-:Y:S01]  /*37810*/  ISETP.LT.AND P4, PT, R4, UR6, !P0 ;  /* 0x0000000604007c0c */ /* 0x002fe2000c781270 */
[----:B------:R-:W-:Y:S02]  /*37820*/  IMAD R4, R29, 0x4, R3 ;  /* 0x000000041d047824 */ /* 0x000fe400078e0203 */
[----:B------:R1:W-:Y:S01]  /*37830*/  @P3 STG.E.U16 desc[UR10][R26.64], R5 ;  /* 0x000000051a003986 */ /* 0x0003e2000c10150a */
[----:B------:R-:W2:Y:S03]  /*37840*/  LDCU UR6, c[0x0][0x39c] ;  /* 0x00007380ff0677ac */ /* 0x000ea60008000800 */
[----:B------:R-:W4:Y:S04]  /*37850*/  LDL.LU R3, [R1+0x11c] ;  /* 0x00011c0001037983 */ /* 0x000f280000300800 */
[----:B-1----:R-:W5:Y:S01]  /*37860*/  LDL.LU R26, [R1+0x128] ;  /* 0x00012800011a7983 */ /* 0x002f620000300800 */
[----:B------:R-:W-:-:S02]  /*37870*/  LEA R24, P6, R4, R0, 0x1 ;  /* 0x0000000004187211 */ /* 0x000fc400078c08ff */
[----:B------:R-:W-:Y:S01]  /*37880*/  PRMT R9, R9, 0x7632, R9 ;  /* 0x0000763209097816 */ /* 0x000fe20000000009 */
[----:B------:R-:W3:Y:S01]  /*37890*/  LDL.LU R27, [R1+0x12c] ;  /* 0x00012c00011b7983 */ /* 0x000ee20000300800 */
[----:B------:R-:W-:Y:S01]  /*378a0*/  LEA.HI.X.SX32 R25, R4, R2, 0x1, P6 ;  /* 0x0000000204197211 */ /* 0x000fe200030f0eff */
[----:B------:R-:W-:Y:S01]  /*378b0*/  IMAD R4, R29, 0x4, R4 ;  /* 0x000000041d047824 */ /* 0x000fe200078e0204 */
[----:B--2---:R-:W-:Y:S01]  /*378c0*/  ISETP.LT.AND P6, PT, R12, UR6, !P0 ;  /* 0x000000060c007c0c */ /* 0x004fe2000c7c1270 */
[----:B------:R-:W3:Y:S01]  /*378d0*/  LDCU UR6, c[0x0][0x39c] ;  /* 0x00007380ff0677ac */ /* 0x000ee20008000800 */
[----:B------:R-:W-:Y:S01]  /*378e0*/  PRMT R16, R28, 0x7632, R16 ;  /* 0x000076321c107816 */ /* 0x000fe20000000010 */
[----:B------:R1:W-:Y:S04]  /*378f0*/  @P5 STG.E.U16 desc[UR10][R24.64], R9 ;  /* 0x0000000918005986 */ /* 0x0003e8000c10150a */
[----:B------:R-:W2:Y:S01]  /*37900*/  LDL.LU R28, [R1+0x134] ;  /* 0x00013400011c7983 */ /* 0x000ea20000300800 */
[----:B------:R-:W-:-:S02]  /*37910*/  PRMT R5, R13, 0x7632, R5 ;  /* 0x000076320d057816 */ /* 0x000fc40000000005 */
[----:B0-----:R-:W-:Y:S01]  /*37920*/  ISETP.LT.AND P3, PT, R8, UR7, !P0 ;  /* 0x0000000708007c0c */ /* 0x001fe2000c761270 */
[----:B------:R-:W0:Y:S01]  /*37930*/  LDCU UR7, c[0x0][0x39c] ;  /* 0x00007380ff0777ac */ /* 0x000e220008000800 */
[----:B------:R-:W-:-:S04]  /*37940*/  LEA R8, P5, R4, R0, 0x1 ;  /* 0x0000000004087211 */ /* 0x000fc800078a08ff */
[----:B-1----:R-:W-:Y:S02]  /*37950*/  LEA.HI.X.SX32 R9, R4, R2, 0x1, P5 ;  /* 0x0000000204097211 */ /* 0x002fe400028f0eff */
[----:B----4-:R-:W-:Y:S01]  /*37960*/  ISETP.LT.AND P2, PT, R3, UR5, !P0 ;  /* 0x0000000503007c0c */ /* 0x010fe2000c741270 */
[----:B------:R-:W5:Y:S01]  /*37970*/  LDCU UR5, c[0x0][0x39c] ;  /* 0x00007380ff0577ac */ /* 0x000f620008000800 */
[----:B------:R-:W-:-:S05]  /*37980*/  IMAD R3, R29, 0x4, R4 ;  /* 0x000000041d037824 */ /* 0x000fca00078e0204 */
[C---:B------:R-:W-:Y:S01]  /*37990*/  LEA R12, P5, R3.reuse, R0, 0x1 ;  /* 0x00000000030c7211 */ /* 0x040fe200078a08ff */
[----:B------:R1:W-:Y:S03]  /*379a0*/  @P4 STG.E.U16 desc[UR10][R8.64], R16 ;  /* 0x0000001008004986 */ /* 0x0003e6000c10150a */
[----:B------:R-:W-:-:S05]  /*379b0*/  LEA.HI.X.SX32 R13, R3, R2, 0x1, P5 ;  /* 0x00000002030d7211 */ /* 0x000fca00028f0eff */
[----:B------:R4:W-:Y:S01]  /*379c0*/  @P2 STG.E.U16 desc[UR10][R12.64], R5 ;  /* 0x000000050c002986 */ /* 0x0009e2000c10150a */
[----:B---3--:R-:W-:Y:S01]  /*379d0*/  ISETP.LT.AND P2, PT, R20, UR6, !P0 ;  /* 0x0000000614007c0c */ /* 0x008fe2000c741270 */
[----:B------:R-:W-:Y:S02]  /*379e0*/  IMAD R4, R29, 0x4, R3 ;  /* 0x000000041d047824 */ /* 0x000fe400078e0203 */
[----:B-1----:R-:W3:Y:S01]  /*379f0*/  LDL.LU R16, [R1+0x138] ;  /* 0x0001380001107983 */ /* 0x002ee20000300800 */
[----:B-----5:R-:W-:Y:S01]  /*37a00*/  ISETP.LT.AND P4, PT, R26, UR5, !P0 ;  /* 0x000000051a007c0c */ /* 0x020fe2000c781270 */
[----:B------:R-:W2:Y:S02]  /*37a10*/  LDCU UR5, c[0x0][0x39c] ;  /* 0x00007380ff0577ac */ /* 0x000ea40008000800 */
[----:B------:R-:W5:Y:S01]  /*37a20*/  LDL.LU R24, [R1+0x13c] ;  /* 0x00013c0001187983 */ /* 0x000f620000300800 */
[----:B------:R-:W-:Y:S01]  /*37a30*/  PRMT R21, R21, 0x7632, R21 ;  /* 0x0000763215157816 */ /* 0x000fe20000000015 */
[----:B------:R-:W3:Y:S02]  /*37a40*/  LDCU UR6, c[0x0][0x39c] ;  /* 0x00007380ff0677ac */ /* 0x000ee40008000800 */
[----:B------:R-:W3:Y:S04]  /*37a50*/  LDL.LU R25, [R1+0x140] ;  /* 0x0001400001197983 */ /* 0x000ee80000300800 */
[----:B------:R-:W3:Y:S04]  /*37a60*/  LDL.LU R26, [R1+0x144] ;  /* 0x00014400011a7983 */ /* 0x000ee80000300800 */
[----:B------:R-:W3:Y:S01]  /*37a70*/  LDL.LU R20, [R1+0x18] ;  /* 0x0000180001147983 */ /* 0x000ee20000300800 */
[----:B------:R-:W-:Y:S01]  /*37a80*/  LEA R8, P5, R4, R0, 0x1 ;  /* 0x0000000004087211 */ /* 0x000fe200078a08ff */
[----:B----4-:R-:W-:-:S03]  /*37a90*/  IMAD R12, R29, 0x4, R4 ;  /* 0x000000041d0c7824 */ /* 0x010fc600078e0204 */
[----:B------:R-:W-:Y:S01]  /*37aa0*/  LEA.HI.X.SX32 R9, R4, R2, 0x1, P5 ;  /* 0x0000000204097211 */ /* 0x000fe200028f0eff */
[----:B------:R-:W-:-:S04]  /*37ab0*/  IMAD R3, R29, 0x4, R12 ;  /* 0x000000041d037824 */ /* 0x000fc800078e020c */
[----:B------:R1:W-:Y:S01]  /*37ac0*/  @P3 STG.E.U16 desc[UR10][R8.64], R21 ;  /* 0x0000001508003986 */ /* 0x0003e2000c10150a */
[C---:B------:R-:W-:Y:S02]  /*37ad0*/  LEA R4, P3, R12.reuse, R0, 0x1 ;  /* 0x000000000c047211 */ /* 0x040fe400078608ff */
[----:B------:R-:W-:Y:S02]  /*37ae0*/  PRMT R13, R5, 0x7632, R13 ;  /* 0x00007632050d7816 */ /* 0x000fe4000000000d */
[----:B------:R-:W-:Y:S01]  /*37af0*/  LEA.HI.X.SX32 R5, R12, R2, 0x1, P3 ;  /* 0x000000020c057211 */ /* 0x000fe200018f0eff */
[----:B------:R-:W-:Y:S01]  /*37b00*/  IMAD R12, R29, 0x4, R3 ;  /* 0x000000041d0c7824 */ /* 0x000fe200078e0203 */
[----:B------:R-:W-:Y:S02]  /*37b10*/  PRMT R17, R17, 0x7632, R17 ;  /* 0x0000763211117816 */ /* 0x000fe40000000011 */
[----:B-1----:R-:W-:Y:S02]  /*37b20*/  LEA R8, P3, R3, R0, 0x1 ;  /* 0x0000000003087211 */ /* 0x002fe400078608ff */
[----:B0-----:R-:W-:Y:S01]  /*37b30*/  ISETP.LT.AND P5, PT, R27, UR7, !P0 ;  /* 0x000000071b007c0c */ /* 0x001fe2000c7a1270 */
[----:B------:R-:W5:Y:S01]  /*37b40*/  LDCU UR7, c[0x0][0x39c] ;  /* 0x00007380ff0777ac */ /* 0x000f620008000800 */
[----:B------:R-:W-:Y:S01]  /*37b50*/  LEA.HI.X.SX32 R9, R3, R2, 0x1, P3 ;  /* 0x0000000203097211 */ /* 0x000fe200018f0eff */
[----:B------:R-:W4:Y:S01]  /*37b60*/  LDL.LU R27, [R1+0x8] ;  /* 0x00000800011b7983 */ /* 0x000f220000300800 */
[----:B--2---:R-:W-:Y:S01]  /*37b70*/  ISETP.LT.AND P3, PT, R28, UR5, !P0 ;  /* 0x000000051c007c0c */ /* 0x004fe2000c761270 */
[----:B------:R-:W0:Y:S02]  /*37b80*/  LDCU UR5, c[0x0][0x39c] ;  /* 0x00007380ff0577ac */ /* 0x000e240008000800 */
[----:B------:R-:W2:Y:S01]  /*37b90*/  LDL.LU R28, [R1+0x148] ;  /* 0x00014800011c7983 */ /* 0x000ea20000300800 */
[----:B------:R-:W-:-:S03]  /*37ba0*/  IMAD R3, R29, 0x4, R12 ;  /* 0x000000041d037824 */ /* 0x000fc600078e020c */
[----:B------:R1:W-:Y:S04]  /*37bb0*/  @P6 STG.E.U16 desc[UR10][R4.64], R17 ;  /* 0x0000001104006986 */ /* 0x0003e8000c10150a */
[----:B------:R0:W-:Y:S01]  /*37bc0*/  @P4 STG.E.U16 desc[UR10][R8.64], R13 ;  /* 0x0000000d08004986 */ /* 0x0001e2000c10150a */
[----:B-1----:R-:W-:-:S04]  /*37bd0*/  LEA R4, P6, R12, R0, 0x1 ;  /* 0x000000000c047211 */ /* 0x002fc800078c08ff */
[----:B------:R-:W-:Y:S02]  /*37be0*/  LEA.HI.X.SX32 R5, R12, R2, 0x1, P6 ;  /* 0x000000020c057211 */ /* 0x000fe400030f0eff */
[----:B0-----:R-:W-:Y:S02]  /*37bf0*/  PRMT R9, R23, 0x7632, R9 ;  /* 0x0000763217097816 */ /* 0x001fe40000000009 */
[C---:B------:R-:W-:Y:S01]  /*37c00*/  LEA R8, P6, R3.reuse, R0, 0x1 ;  /* 0x0000000003087211 */ /* 0x040fe200078c08ff */
[----:B------:R-:W2:Y:S04]  /*37c10*/  LDL.LU R23, [R1+0xcd8] ;  /* 0x000cd80001177983 */ /* 0x000ea80000300800 */
[----:B------:R0:W-:Y:S04]  /*37c20*/  @P5 STG.E.U16 desc[UR10][R4.64], R9 ;  /* 0x0000000904005986 */ /* 0x0001e8000c10150a */
[----:B------:R-:W2:Y:S01]  /*37c30*/  LDL.LU R17, [R1+0x150] ;  /* 0x0001500001117983 */ /* 0x000ea20000300800 */
[----:B0-----:R-:W-:-:S02]  /*37c40*/  LEA.HI.X.SX32 R9, R3, R2, 0x1, P6 ;  /* 0x0000000203097211 */ /* 0x001fc400030f0eff */
[----:B-----5:R-:W-:Y:S01]  /*37c50*/  ISETP.LT.AND P5, PT, R24, UR7, !P0 ;  /* 0x0000000718007c0c */ /* 0x020fe2000c7a1270 */
[----:B------:R-:W-:Y:S01]  /*37c60*/  IMAD R5, R29, 0x4, R3 ;  /* 0x000000041d057824 */ /* 0x000fe200078e0203 */
[----:B------:R-:W5:Y:S01]  /*37c70*/  LDL.LU R24, [R1+0x154] ;  /* 0x0001540001187983 */ /* 0x000f620000300800 */
[----:B---3--:R-:W-:Y:S01]  /*37c80*/  ISETP.LT.AND P4, PT, R16, UR6, !P0 ;  /* 0x0000000610007c0c */ /* 0x008fe2000c781270 */
[----:B------:R-:W0:Y:S02]  /*37c90*/  LDCU UR6, c[0x0][0x39c] ;  /* 0x00007380ff0677ac */ /* 0x000e240008000800 */
[----:B------:R1:W-:Y:S01]  /*37ca0*/  @P2 STG.E.U16 desc[UR10][R8.64], R20 ;  /* 0x0000001408002986 */ /* 0x0003e2000c10150a */
[----:B------:R-:W-:Y:S01]  /*37cb0*/  ISETP.LT.AND P2, PT, R25, UR5, !P0 ;  /* 0x0000000519007c0c */ /* 0x000fe2000c741270 */
[----:B------:R-:W2:Y:S02]  /*37cc0*/  LDCU UR7, c[0x0][0x39c] ;  /* 0x00007380ff0777ac */ /* 0x000ea40008000800 */
[----:B------:R-:W3:Y:S01]  /*37cd0*/  LDL.LU R25, [R1+0x158] ;  /* 0x0001580001197983 */ /* 0x000ee20000300800 */
[----:B------:R-:W-:Y:S01]  /*37ce0*/  LEA R4, P6, R5, R0, 0x1 ;  /* 0x0000000005047211 */ /* 0x000fe200078c08ff */
[----:B------:R-:W-:Y:S01]  /*37cf0*/  IMAD R3, R29, 0x4, R5 ;  /* 0x000000041d037824 */ /* 0x000fe200078e0205 */
[----:B------:R-:W2:Y:S01]  /*37d00*/  LDCU UR5, c[0x0][0x39c] ;  /* 0x00007380ff0577ac */ /* 0x000ea20008000800 */
[----:B------:R-:W3:Y:S01]  /*37d10*/  LDL.LU R21, [R1+0x15c] ;  /* 0x00015c0001157983 */ /* 0x000ee20000300800 */
[----:B------:R-:W-:-:S02]  /*37d20*/  LEA.HI.X.SX32 R5, R5, R2, 0x1, P6 ;  /* 0x0000000205057211 */ /* 0x000fc400030f0eff */
[----:B-1----:R-:W-:Y:S01]  /*37d30*/  LEA R8, P6, R3, R0, 0x1 ;  /* 0x0000000003087211 */ /* 0x002fe200078c08ff */
[----:B------:R-:W-:-:S03]  /*37d40*/  IMAD R12, R29, 0x4, R3 ;  /* 0x000000041d0c7824 */ /* 0x000fc600078e0203 */
[----:B------:R-:W-:Y:S01]  /*37d50*/  LEA.HI.X.SX32 R9, R3, R2, 0x1, P6 ;  /* 0x0000000203097211 */ /* 0x000fe200030f0eff */
[----:B------:R1:W-:Y:S01]  /*37d60*/  @P3 STG.E.U16 desc[UR10][R4.64], R10 ;  /* 0x0000000a04003986 */ /* 0x0003e2000c10150a */
[----:B0-----:R-:W-:Y:S01]  /*37d70*/  ISETP.LT.AND P3, PT, R26, UR6, !P0 ;  /* 0x000000061a007c0c */ /* 0x001fe2000c761270 */
[----:B------:R-:W-:Y:S01]  /*37d80*/  IMAD R3, R29, 0x4, R12 ;  /* 0x000000041d037824 */ /* 0x000fe200078e020c */
[----:B------:R-:W5:Y:S01]  /*37d90*/  LDCU UR6, c[0x0][0x39c] ;  /* 0x00007380ff0677ac */ /* 0x000f620008000800 */
[----:B------:R-:W3:Y:S04]  /*37da0*/  LDL.LU R26, [R1+0xa8] ;  /* 0x0000a800011a7983 */ /* 0x000ee80000300800 */
[----:B------:R-:W3:Y:S01]  /*37db0*/  LDL.LU R16, [R1+0x160] ;  /* 0x0001600001107983 */ /* 0x000ee20000300800 */
[----:B-1----:R-:W-:-:S03]  /*37dc0*/  LEA R4, P6, R12, R0, 0x1 ;  /* 0x000000000c047211 */ /* 0x002fc600078c08ff */
[----:B----4-:R0:W-:Y:S01]  /*37dd0*/  @P4 STG.E.U16 desc[UR10][R8.64], R27 ;  /* 0x0000001b08004986 */ /* 0x0101e2000c10150a */
[----:B--2---:R-:W-:Y:S01]  /*37de0*/  ISETP.LT.AND P4, PT, R28, UR7, !P0 ;  /* 0x000000071c007c0c */ /* 0x004fe2000c781270 */
[----:B------:R-:W3:Y:S01]  /*37df0*/  LDCU UR7, c[0x0][0x39c] ;  /* 0x00007380ff0777ac */ /* 0x000ee20008000800 */
[----:B------:R-:W-:Y:S01]  /*37e00*/  LEA.HI.X.SX32 R5, R12, R2, 0x1, P6 ;  /* 0x000000020c057211 */ /* 0x000fe200030f0eff */
[----:B------:R-:W-:Y:S01]  /*37e10*/  IMAD R12, R29, 0x4, R3 ;  /* 0x000000041d0c7824 */ /* 0x000fe200078e0203 */
[----:B------:R-:W2:Y:S01]  /*37e20*/  LDL.LU R28, [R1+0x164] ;  /* 0x00016400011c7983 */ /* 0x000ea20000300800 */
[----:B0-----:R-:W-:-:S03]  /*37e30*/  LEA R8, P6, R3, R0, 0x1 ;  /* 0x0000000003087211 */ /* 0x001fc600078c08ff */
[----:B------:R0:W-:Y:S01]  /*37e40*/  @P5 STG.E.U16 desc[UR10][R4.64], R14 ;  /* 0x0000000e04005986 */ /* 0x0001e2000c10150a */
[----:B------:R-:W-:Y:S02]  /*37e50*/  LEA.HI.X.SX32 R9, R3, R2, 0x1, P6 ;  /* 0x0000000203097211 */ /* 0x000fe400030f0eff */
[----:B0-----:R-:W-:-:S04]  /*37e60*/  LEA R4, P6, R12, R0, 0x1 ;  /* 0x000000000c047211 */ /* 0x001fc800078c08ff */
[----:B------:R-:W-:Y:S01]  /*37e70*/  LEA.HI.X.SX32 R5, R12, R2, 0x1, P6 ;  /* 0x000000020c057211 */ /* 0x000fe200030f0eff */
[----:B------:R0:W-:Y:S04]  /*37e80*/  @P2 STG.E.U16 desc[UR10][R8.64], R22 ;  /* 0x0000001608002986 */ /* 0x0001e8000c10150a */
[----:B------:R-:W-:Y:S01]  /*37e90*/  @P3 STG.E.U16 desc[UR10][R4.64], R18 ;  /* 0x0000001204003986 */ /* 0x000fe2000c10150a */
[----:B------:R-:W-:-:S05]  /*37ea0*/  IMAD R3, R29, 0x4, R12 ;  /* 0x000000041d037824 */ /* 0x000fca00078e020c */
[----:B0-----:R-:W-:-:S04]  /*37eb0*/  LEA R8, P6, R3, R0, 0x1 ;  /* 0x0000000003087211 */ /* 0x001fc800078c08ff */
[----:B------:R-:W-:-:S05]  /*37ec0*/  LEA.HI.X.SX32 R9, R3, R2, 0x1, P6 ;  /* 0x0000000203097211 */ /* 0x000fca00030f0eff */
[----:B------:R0:W-:Y:S02]  /*37ed0*/  @P4 STG.E.U16 desc[UR10][R8.64], R6 ;  /* 0x0000000608004986 */ /* 0x0001e4000c10150a */
[----:B0-----:R-:W-:Y:S02]  /*37ee0*/  PRMT R6, R20, 0x7632, R6 ;  /* 0x0000763214067816 */ /* 0x001fe40000000006 */
[----:B-----5:R-:W-:Y:S01]  /*37ef0*/  ISETP.LT.AND P2, PT, R24, UR6, !P0 ;  /* 0x0000000618007c0c */ /* 0x020fe2000c741270 */
[----:B------:R-:W0:Y:S01]  /*37f00*/  LDCU UR6, c[0x0][0x39c] ;  /* 0x00007380ff0677ac */ /* 0x000e220008000800 */
[----:B------:R-:W4:Y:S01]  /*37f10*/  LDL.LU R24, [R1+0x168] ;  /* 0x0001680001187983 */ /* 0x000f220000300800 */
[----:B---3--:R-:W-:Y:S01]  /*37f20*/  ISETP.LT.AND P3, PT, R25, UR7, !P0 ;  /* 0x0000000719007c0c */ /* 0x008fe2000c761270 */
[----:B------:R-:W-:Y:S02]  /*37f30*/  IMAD R5, R29, 0x4, R3 ;  /* 0x000000041d057824 */ /* 0x000fe400078e0203 */
[----:B------:R-:W3:Y:S01]  /*37f40*/  LDL.LU R25, [R1+0x16c] ;  /* 0x00016c0001197983 */ /* 0x000ee20000300800 */
[----:B------:R-:W-:Y:S01]  /*37f50*/  ISETP.LT.AND P5, PT, R17, UR5, !P0 ;  /* 0x0000000511007c0c */ /* 0x000fe2000c7a1270 */
[----:B------:R-:W1:Y:S02]  /*37f60*/  LDCU UR5, c[0x0][0x39c] ;  /* 0x00007380ff0577ac */ /* 0x000e640008000800 */
[----:B------:R-:W5:Y:S01]  /*37f70*/  LDL.LU R20, [R1+0x170] ;  /* 0x0001700001147983 */ /* 0x000f620000300800 */
[----:B------:R-:W-:Y:S01]  /*37f80*/  LEA R4, P6, R5, R0, 0x1 ;  /* 0x0000000005047211 */ /* 0x000fe200078c08ff */
[----:B------:R-:W-:Y:S01]  /*37f90*/  IMAD R3, R29, 0x4, R5 ;  /* 0x000000041d037824 */ /* 0x000fe200078e0205 */
[----:B------:R-:W2:Y:S02]  /*37fa0*/  LDCU UR7, c[0x0][0x39c] ;  /* 0x00007380ff0777ac */ /* 0x000ea40008000800 */
[----:B------:R-:W-:-:S02]  /*37fb0*/  LEA.HI.X.SX32 R5, R5, R2, 0x1, P6 ;  /* 0x0000000205057211 */ /* 0x000fc400030f0eff */
[----:B------:R-:W-:-:S04]  /*37fc0*/  LEA R8, P6, R3, R0, 0x1 ;  /* 0x0000000003087211 */ /* 0x000fc800078c08ff */
[----:B------:R-:W-:Y:S01]  /*37fd0*/  LEA.HI.X.SX32 R9, R3, R2, 0x1, P6 ;  /* 0x0000000203097211 */ /* 0x000fe200030f0eff */
[----:B------:R2:W-:Y:S01]  /*37fe0*/  @P5 STG.E.U16 desc[UR10][R4.64], R26 ;  /* 0x0000001a04005986 */ /* 0x0005e2000c10150a */
[----:B------:R-:W-:Y:S01]  /*37ff0*/  IMAD R3, R29, 0x4, R3 ;  /* 0x000000041d037824 */ /* 0x000fe200078e0203 */
[----:B0-----:R-:W-:Y:S01]  /*38000*/  ISETP.LT.AND P5, PT, R16, UR6, !P0 ;  /* 0x0000000610007c0c */ /* 0x001fe2000c7a1270 */
[----:B------:R-:W3:Y:S01]  /*38010*/  LDCU UR6, c[0x0][0x39c] ;  /* 0x00007380ff0677ac */ /* 0x000ee20008000800 */
[----:B------:R0:W-:Y:S01]  /*38020*/  @P2 STG.E.U16 desc[UR10][R8.64], R6 ;  /* 0x0000000608002986 */ /* 0x0001e2000c10150a */
[----:B-1----:R-:W-:Y:S02]  /*38030*/  ISETP.LT.AND P4, PT, R21, UR5, !P0 ;  /* 0x0000000515007c0c */ /* 0x002fe4000c781270 */
[----:B------:R-:W-:Y:S01]  /*38040*/  PRMT R10, R10, 0x7632, R10 ;  /* 0x000076320a0a7816 */ /* 0x000fe2000000000a */
[----:B------:R-:W4:Y:S01]  /*38050*/  LDCU UR5, c[0x0][0x39c] ;  /* 0x00007380ff0577ac */ /* 0x000f220008000800 */
[----:B--2---:R-:W-:Y:S01]  /*38060*/  IMAD R5, R29, 0x4, R3 ;  /* 0x000000041d057824 */ /* 0x004fe200078e0203 */
[----:B0-----:R-:W-:-:S04]  /*38070*/  LEA R8, P6, R3, R0, 0x1 ;  /* 0x0000000003087211 */ /* 0x001fc800078c08ff */
[----:B------:R-:W-:Y:S02]  /*38080*/  LEA.HI.X.SX32 R9, R3, R2, 0x1, P6 ;  /* 0x0000000203097211 */ /* 0x000fe400030f0eff */
[----:B------:R-:W-:Y:S01]  /*38090*/  LEA R4, P6, R5, R0, 0x1 ;  /* 0x0000000005047211 */ /* 0x000fe200078c08ff */
[----:B------:R-:W-:Y:S01]  /*380a0*/  IMAD R3, R29, 0x4, R5 ;  /* 0x000000041d037824 */ /* 0x000fe200078e0205 */
[----:B------:R-:W-:Y:S02]  /*380b0*/  PRMT R6, R27, 0x7632, R6 ;  /* 0x000076321b067816 */ /* 0x000fe40000000006 */
[----:B------:R-:W-:Y:S02]  /*380c0*/  LEA.HI.X.SX32 R5, R5, R2, 0x1, P6 ;  /* 0x0000000205057211 */ /* 0x000fe400030f0eff */
[----:B------:R-:W-:Y:S01]  /*380d0*/  ISETP.LT.AND P2, PT, R28, UR7, !P0 ;  /* 0x000000071c007c0c */ /* 0x000fe2000c741270 */
[----:B------:R0:W-:Y:S01]  /*380e0*/  @P3 STG.E.U16 desc[UR10][R8.64], R10 ;  /* 0x0000000a08003986 */ /* 0x0001e2000c10150a */
[----:B------:R-:W5:Y:S03]  /*380f0*/  LDCU UR7, c[0x0][0x39c] ;  /* 0x00007380ff0777ac */ /* 0x000f660008000800 */
[----:B------:R-:W2:Y:S04]  /*38100*/  LDL.LU R28, [R1+0x174] ;  /* 0x00017400011c7983 */ /* 0x000ea80000300800 */
[----:B------:R-:W-:Y:S04]  /*38110*/  @P4 STG.E.U16 desc[UR10][R4.64], R6 ;  /* 0x0000000604004986 */ /* 0x000fe8000c10150a */
[----:B------:R-:W2:Y:S01]  /*38120*/  LDL.LU R27, [R1+0x178] ;  /* 0x00017800011b7983 */ /* 0x000ea20000300800 */
[----:B0-----:R-:W-:-:S02]  /*38130*/  LEA R8, P6, R3, R0, 0x1 ;  /* 0x0000000003087211 */ /* 0x001fc400078c08ff */
[----:B------:R-:W-:Y:S02]  /*38140*/  PRMT R14, R14, 0x7632, R14 ;  /* 0x000076320e0e7816 */ /* 0x000fe4000000000e */
[----:B------:R-:W-:-:S05]  /*38150*/  LEA.HI.X.SX32 R9, R3, R2, 0x1, P6 ;  /* 0x0000000203097211 */ /* 0x000fca00030f0eff */
[----:B------:R0:W-:Y:S01]  /*38160*/  @P5 STG.E.U16 desc[UR10][R8.64], R14 ;  /* 0x0000000e08005986 */ /* 0x0001e2000c10150a */
[----:B---3--:R-:W-:Y:S02]  /*38170*/  ISETP.LT.AND P4, PT, R25, UR6, !P0 ;  /* 0x0000000619007c0c */ /* 0x008fe4000c781270 */
[----:B----4-:R-:W-:Y:S01]  /*38180*/  ISETP.LT.AND P3, PT, R24, UR5, !P0 ;  /* 0x0000000518007c0c */ /* 0x010fe2000c761270 */
[----:B------:R-:W3:Y:S01]  /*38190*/  LDL.LU R25, [R1+0x17c] ;  /* 0x00017c0001197983 */ /* 0x000ee20000300800 */
[----:B-----5:R-:W-:Y:S01]  /*381a0*/  ISETP.LT.AND P5, PT, R20, UR7, !P0 ;  /* 0x0000000714007c0c */ /* 0x020fe2000c7a1270 */
[----:B------:R-:W-:Y:S01]  /*381b0*/  IMAD R3, R29, 0x4, R3 ;  /* 0x000000041d037824 */ /* 0x000fe200078e0203 */
[----:B------:R-:W2:Y:S01]  /*381c0*/  LDCU UR5, c[0x0][0x39c] ;  /* 0x00007380ff0577ac */ /* 0x000ea20008000800 */
[----:B------:R-:W4:Y:S01]  /*381d0*/  LDL.LU R16, [R1+0x180] ;  /* 0x0001800001107983 */ /* 0x000f220000300800 */
[----:B------:R-:W1:Y:S03]  /*381e0*/  LDCU UR6, c[0x0][0x39c] ;  /* 0x00007380ff0677ac */ /* 0x000e660008000800 */
[----:B------:R-:W5:Y:S01]  /*381f0*/  LDL.LU R24, [R1+0x1c] ;  /* 0x00001c0001187983 */ /* 0x000f620000300800 */
[----:B------:R-:W-:Y:S01]  /*38200*/  PRMT R22, R22, 0x7632, R22 ;  /* 0x0000763216167816 */ /* 0x000fe20000000016 */
[----:B------:R-:W3:Y:S02]  /*38210*/  LDCU UR7, c[0x0][0x39c] ;  /* 0x00007380ff0777ac */ /* 0x000ee40008000800 */
[----:B------:R-:W4:Y:S01]  /*38220*/  LDL.LU R20, [R1+0x184] ;  /* 0x0001840001147983 */ /* 0x000f220000300800 */
[----:B0-----:R-:W-:Y:S01]  /*38230*/  LEA R8, P6, R3, R0, 0x1 ;  /* 0x0000000003087211 */ /* 0x001fe200078c08ff */
[----:B------:R-:W-:-:S03]  /*38240*/  IMAD R5, R29, 0x4, R3 ;  /* 0x000000041d057824 */ /* 0x000fc600078e0203 */
[----:B------:R-:W-:Y:S01]  /*38250*/  LEA.HI.X.SX32 R9, R3, R2, 0x1, P6 ;  /* 0x0000000203097211 */ /* 0x000fe200030f0eff */
[----:B------:R-:W-:Y:S01]  /*38260*/  IMAD R3, R29, 0x4, R5 ;  /* 0x000000041d037824 */ /* 0x000fe200078e0205 */
[----:B------:R-:W-:-:S03]  /*38270*/  LEA R4, P6, R5, R0, 0x1 ;  /* 0x0000000005047211 */ /* 0x000fc600078c08ff */
[----:B------:R0:W-:Y:S01]  /*38280*/  @P2 STG.E.U16 desc[UR10][R8.64], R22 ;  /* 0x0000001608002986 */ /* 0x0001e2000c10150a */
[----:B------:R-:W-:Y:S02]  /*38290*/  LEA.HI.X.SX32 R5, R5, R2, 0x1, P6 ;  /* 0x0000000205057211 */ /* 0x000fe400030f0eff */
[----:B------:R-:W-:Y:S02]  /*382a0*/  PRMT R18, R18, 0x7632, R18 ;  /* 0x0000763212127816 */ /* 0x000fe40000000012 */
[----:B------:R-:W-:Y:S02]  /*382b0*/  PRMT R6, R6, 0x7632, R6 ;  /* 0x0000763206067816 */ /* 0x000fe40000000006 */
[----:B0-----:R-:W-:-:S04]  /*382c0*/  LEA R8, P6, R3, R0, 0x1 ;  /* 0x0000000003087211 */ /* 0x001fc800078c08ff */
[----:B------:R-:W-:Y:S01]  /*382d0*/  LEA.HI.X.SX32 R9, R3, R2, 0x1, P6 ;  /* 0x0000000203097211 */ /* 0x000fe200030f0eff */
[----:B------:R0:W-:Y:S01]  /*382e0*/  @P3 STG.E.U16 desc[UR10][R4.64], R18 ;  /* 0x0000001204003986 */ /* 0x0001e2000c10150a */
[----:B------:R-:W-:-:S03]  /*382f0*/  PRMT R10, R26, 0x7632, R10 ;  /* 0x000076321a0a7816 */ /* 0x000fc6000000000a */
[----:B------:R0:W-:Y:S01]  /*38300*/  @P4 STG.E.U16 desc[UR10][R8.64], R6 ;  /* 0x0000000608004986 */ /* 0x0001e2000c10150a */
[----:B--2---:R-:W-:Y:S01]  /*38310*/  ISETP.LT.AND P2, PT, R28, UR5, !P0 ;  /* 0x000000051c007c0c */ /* 0x004fe2000c741270 */
[----:B------:R-:W-:Y:S02]  /*38320*/  IMAD R3, R29, 0x4, R3 ;  /* 0x000000041d037824 */ /* 0x000fe400078e0203 */
[----:B------:R-:W2:Y:S01]  /*38330*/  LDL.LU R28, [R1+0x188] ;  /* 0x00018800011c7983 */ /* 0x000ea20000300800 */
[----:B------:R-:W3:Y:S01]  /*38340*/  LDCU UR5, c[0x0][0x39c] ;  /* 0x00007380ff0577ac */ /* 0x000ee20008000800 */
[----:B-1----:R-:W-:Y:S01]  /*38350*/  ISETP.LT.AND P3, PT, R27, UR6, !P0 ;  /* 0x000000061b007c0c */ /* 0x002fe2000c761270 */
[----:B------:R-:W4:Y:S01]  /*38360*/  LDCU UR6, c[0x0][0x39c] ;  /* 0x00007380ff0677ac */ /* 0x000f220008000800 */
[----:B------:R-:W2:Y:S01]  /*38370*/  LDL.LU R27, [R1+0xc] ;  /* 0x00000c00011b7983 */ /* 0x000ea20000300800 */
[----:B0-----:R-:W-:Y:S01]  /*38380*/  LEA R4, P6, R3, R0, 0x1 ;  /* 0x0000000003047211 */ /* 0x001fe200078c08ff */
[----:B------:R-:W-:-:S03]  /*38390*/  IMAD R6, R29, 0x4, R3 ;  /* 0x000000041d067824 */ /* 0x000fc600078e0203 */
[----:B------:R-:W-:Y:S02]  /*383a0*/  LEA.HI.X.SX32 R5, R3, R2, 0x1, P6 ;  /* 0x0000000203057211 */ /* 0x000fe400030f0eff */
[----:B------:R-:W-:-:S04]  /*383b0*/  LEA R8, P6, R6, R0, 0x1 ;  /* 0x0000000006087211 */ /* 0x000fc800078c08ff */
[----:B------:R-:W-:Y:S01]  /*383c0*/  LEA.HI.X.SX32 R9, R6, R2, 0x1, P6 ;  /* 0x0000000206097211 */ /* 0x000fe200030f0eff */
[----:B------:R0:W-:Y:S01]  /*383d0*/  @P5 STG.E.U16 desc[UR10][R4.64], R10 ;  /* 0x0000000a04005986 */ /* 0x0001e2000c10150a */
[----:B---3--:R-:W-:Y:S01]  /*383e0*/  ISETP.LT.AND P4, PT, R25, UR7, !P0 ;  /* 0x0000000719007c0c */ /* 0x008fe2000c781270 */
[C---:B------:R-:W-:Y:S02]  /*383f0*/  IMAD R3, R29.reuse, 0x4, R6 ;  /* 0x000000041d037824 */ /* 0x040fe400078e0206 */
[----:B------:R-:W3:Y:S01]  /*38400*/  LDL.LU R25, [R1+0x18c] ;  /* 0x00018c0001197983 */ /* 0x000ee20000300800 */
[----:B------:R-:W2:Y:S03]  /*38410*/  LDCU UR7, c[0x0][0x39c] ;  /* 0x00007380ff0777ac */ /* 0x000ea60008000800 */
[----:B------:R-:W3:Y:S04]  /*38420*/  LDL.LU R26, [R1+0x190] ;  /* 0x00019000011a7983 */ /* 0x000ee80000300800 */
[----:B-----5:R1:W-:Y:S01]  /*38430*/  @P2 STG.E.U16 desc[UR10][R8.64], R24 ;  /* 0x0000001808002986 */ /* 0x0203e2000c10150a */
[----:B----4-:R-:W-:Y:S01]  /*38440*/  ISETP.LT.AND P2, PT, R20, UR6, !P0 ;  /* 0x0000000614007c0c */ /* 0x010fe2000c741270 */
[----:B------:R-:W-:-:S02]  /*38450*/  IMAD R6, R29, 0x4, R3 ;  /* 0x000000041d067824 */ /* 0x000fc400078e0203 */
[----:B------:R-:W4:Y:S01]  /*38460*/  LDL.LU R21, [R1+0x194] ;  /* 0x0001940001157983 */ /* 0x000f220000300800 */
[----:B------:R-:W-:Y:S01]  /*38470*/  ISETP.LT.AND P5, PT, R16, UR5, !P0 ;  /* 0x0000000510007c0c */ /* 0x000fe2000c7a1270 */
[----:B------:R-:W3:Y:S02]  /*38480*/  LDCU UR5, c[0x0][0x39c] ;  /* 0x00007380ff0577ac */ /* 0x000ee40008000800 */
[----:B------:R-:W5:Y:S01]  /*38490*/  LDL.LU R20, [R1+0x198] ;  /* 0x0001980001147983 */ /* 0x000f620000300800 */
[C---:B0-----:R-:W-:Y:S01]  /*384a0*/  LEA R4, P6, R3.reuse, R0, 0x1 ;  /* 0x0000000003047211 */ /* 0x041fe200078c08ff */
[----:B------:R-:W0:Y:S02]  /*384b0*/  LDCU UR6, c[0x0][0x39c] ;  /* 0x00007380ff0677ac */ /* 0x000e240008000800 */
[----:B------:R-:W4:Y:S01]  /*384c0*/  LDL.LU R16, [R1+0x19c] ;  /* 0x00019c0001107983 */ /* 0x000f220000300800 */
[----:B------:R-:W-:Y:S01]  /*384d0*/  LEA.HI.X.SX32 R5, R3, R2, 0x1, P6 ;  /* 0x0000000203057211 */ /* 0x000fe200030f0eff */
[----:B------:R-:W-:Y:S01]  /*384e0*/  IMAD R3, R29, 0x4, R6 ;  /* 0x000000041d037824 */ /* 0x000fe200078e0206 */
[----:B-1----:R-:W-:-:S03]  /*384f0*/  LEA R8, P6, R6, R0, 0x1 ;  /* 0x0000000006087211 */ /* 0x002fc600078c08ff */
[----:B------:R1:W-:Y:S01]  /*38500*/  @P3 STG.E.U16 desc[UR10][R4.64], R11 ;  /* 0x0000000b04003986 */ /* 0x0003e2000c10150a */
[----:B------:R-:W-:Y:S02]  /*38510*/  LEA.HI.X.SX32 R9, R6, R2, 0x1, P6 ;  /* 0x0000000206097211 */ /* 0x000fe400030f0eff */
[----:B-1----:R-:W-:-:S04]  /*38520*/  LEA R4, P6, R3, R0, 0x1 ;  /* 0x0000000003047211 */ /* 0x002fc800078c08ff */
[----:B------:R-:W-:Y:S02]  /*38530*/  LEA.HI.X.SX32 R5, R3, R2, 0x1, P6 ;  /* 0x0000000203057211 */ /* 0x000fe400030f0eff */
[----:B--2---:R-:W-:Y:S01]  /*38540*/  ISETP.LT.AND P3, PT, R28, UR7, !P0 ;  /* 0x000000071c007c0c */ /* 0x004fe2000c761270 */
[C---:B------:R-:W-:Y:S01]  /*38550*/  IMAD R6, R29.reuse, 0x4, R3 ;  /* 0x000000041d067824 */ /* 0x040fe200078e0203 */
[----:B------:R-:W2:Y:S01]  /*38560*/  LDL.LU R28, [R1+0xac] ;  /* 0x0000ac00011c7983 */ /* 0x000ea20000300800 */
[----:B------:R-:W4:Y:S03]  /*38570*/  LDCU UR7, c[0x0][0x39c] ;  /* 0x00007380ff0777ac */ /* 0x000f260008000800 */
[----:B------:R1:W-:Y:S04]  /*38580*/  @P4 STG.E.U16 desc[UR10][R8.64], R27 ;  /* 0x0000001b08004986 */ /* 0x0003e8000c10150a */
[----:B------:R0:W-:Y:S01]  /*38590*/  @P5 STG.E.U16 desc[UR10][R4.64], R15 ;  /* 0x0000000f04005986 */ /* 0x0001e2000c10150a */
[----:B------:R-:W-:Y:S01]  /*385a0*/  IMAD R3, R29, 0x4, R6 ;  /* 0x000000041d037824 */ /* 0x000fe200078e0206 */
[----:B-1----:R-:W-:-:S04]  /*385b0*/  LEA R8, P6, R6, R0, 0x1 ;  /* 0x0000000006087211 */ /* 0x002fc800078c08ff */
[----:B------:R-:W-:Y:S02]  /*385c0*/  LEA.HI.X.SX32 R9, R6, R2, 0x1, P6 ;  /* 0x0000000206097211 */ /* 0x000fe400030f0eff */
[----:B0-----:R-:W-:-:S04]  /*385d0*/  LEA R4, P6, R3, R0, 0x1 ;  /* 0x0000000003047211 */ /* 0x001fc800078c08ff */
[----:B------:R-:W-:Y:S01]  /*385e0*/  LEA.HI.X.SX32 R5, R3, R2, 0x1, P6 ;  /* 0x0000000203057211 */ /* 0x000fe200030f0eff */
[----:B------:R0:W-:Y:S04]  /*385f0*/  @P2 STG.E.U16 desc[UR10][R8.64], R23 ;  /* 0x0000001708002986 */ /* 0x0001e8000c10150a */
[----:B------:R1:W-:Y:S01]  /*38600*/  @P3 STG.E.U16 desc[UR10][R4.64], R19 ;  /* 0x0000001304003986 */ /* 0x0003e2000c10150a */
[----:B---3--:R-:W-:Y:S01]  /*38610*/  ISETP.LT.AND P4, PT, R25, UR5, !P0 ;  /* 0x0000000519007c0c */ /* 0x008fe2000c781270 */
[----:B------:R-:W5:Y:S02]  /*38620*/  LDCU UR5, c[0x0][0x39c] ;  /* 0x00007380ff0577ac */ /* 0x000f640008000800 */
[----:B------:R-:W3:Y:S01]  /*38630*/  LDL.LU R25, [R1+0x1a0] ;  /* 0x0001a00001197983 */ /* 0x000ee20000300800 */
[----:B------:R-:W-:Y:S01]  /*38640*/  ISETP.LT.AND P5, PT, R26, UR6, !P0 ;  /* 0x000000061a007c0c */ /* 0x000fe2000c7a1270 */
[----:B------:R-:W-:-:S02]  /*38650*/  IMAD R6, R29, 0x4, R3 ;  /* 0x000000041d067824 */ /* 0x000fc400078e0203 */
[----:B------:R-:W3:Y:S01]  /*38660*/  LDL.LU R26, [R1+0x1a4] ;  /* 0x0001a400011a7983 */ /* 0x000ee20000300800 */
[----:B------:R-:W1:Y:S01]  /*38670*/  LDCU UR6, c[0x0][0x39c] ;  /* 0x00007380ff0677ac */ /* 0x000e620008000800 */
[----:B-----5:R-:W-:Y:S01]  /*38680*/  ISETP.LT.AND P3, PT, R20, UR5, !P0 ;  /* 0x0000000514007c0c */ /* 0x020fe2000c761270 */
[----:B------:R-:W-:Y:S01]  /*38690*/  IMAD R3, R29, 0x4, R6 ;  /* 0x000000041d037824 */ /* 0x000fe200078e0206 */
[----:B------:R-:W5:Y:S01]  /*386a0*/  LDL.LU R20, [R1+0x1a8] ;  /* 0x0001a80001147983 */ /* 0x000f620000300800 */
[----:B----4-:R-:W-:Y:S01]  /*386b0*/  ISETP.LT.AND P2, PT, R21, UR7, !P0 ;  /* 0x0000000715007c0c */ /* 0x010fe2000c741270 */
[----:B------:R-:W3:Y:S01]  /*386c0*/  LDCU UR7, c[0x0][0x39c] ;  /* 0x00007380ff0777ac */ /* 0x000ee20008000800 */
[C---:B0-----:R-:W-:Y:S01]  /*386d0*/  LEA R8, P6, R6.reuse, R0, 0x1 ;  /* 0x0000000006087211 */ /* 0x041fe200078c08ff */
[----:B------:R-:W4:Y:S01]  /*386e0*/  LDL.LU R21, [R1+0x1ac] ;  /* 0x0001ac0001157983 */ /* 0x000f220000300800 */
[----:B------:R-:W0:Y:S02]  /*386f0*/  LDCU UR5, c[0x0][0x39c] ;  /* 0x00007380ff0577ac */ /* 0x000e240008000800 */
[----:B------:R-:W-:Y:S01]  /*38700*/  LEA.HI.X.SX32 R9, R6, R2, 0x1, P6 ;  /* 0x0000000206097211 */ /* 0x000fe200030f0eff */
[----:B------:R-:W-:Y:S01]  /*38710*/  IMAD R6, R29, 0x4, R3 ;  /* 0x000000041d067824 */ /* 0x000fe200078e0203 */
[----:B-1----:R-:W-:-:S03]  /*38720*/  LEA R4, P6, R3, R0, 0x1 ;  /* 0x0000000003047211 */ /* 0x002fc600078c08ff */
[----:B------:R1:W-:Y:S01]  /*38730*/  @P4 STG.E.U16 desc[UR10][R8.64], R7 ;  /* 0x0000000708004986 */ /* 0x0003e2000c10150a */
[----:B------:R-:W-:Y:S01]  /*38740*/  LEA.HI.X.SX32 R5, R3, R2, 0x1, P6 ;  /* 0x0000000203057211 */ /* 0x000fe200030f0eff */
[C---:B------:R-:W-:Y:S01]  /*38750*/  IMAD R3, R29.reuse, 0x4, R6 ;  /* 0x000000041d037824 */ /* 0x040fe200078e0206 */
[----:B-1----:R-:W-:Y:S02]  /*38760*/  LEA R8, P6, R6, R0, 0x1 ;  /* 0x0000000006087211 */ /* 0x002fe400078c08ff */
[----:B------:R-:W-:Y:S02]  /*38770*/  PRMT R7, R24, 0x7632, R7 ;  /* 0x0000763218077816 */ /* 0x000fe40000000007 */
[----:B------:R-:W-:Y:S01]  /*38780*/  LEA.HI.X.SX32 R9, R6, R2, 0x1, P6 ;  /* 0x0000000206097211 */ /* 0x000fe200030f0eff */
[----:B--2---:R1:W-:Y:S01]  /*38790*/  @P5 STG.E.U16 desc[UR10][R4.64], R28 ;  /* 0x0000001c04005986 */ /* 0x0043e2000c10150a */
[----:B------:R-:W-:-:S03]  /*387a0*/  IMAD R6, R29, 0x4, R3 ;  /* 0x000000041d067824 */ /* 0x000fc600078e0203 */
[----:B------:R-:W2:Y:S01]  /*387b0*/  LDL.LU R24, [R1+0x1b0] ;  /* 0x0001b00001187983 */ /* 0x000ea20000300800 */
[----:B------:R-:W-:Y:S01]  /*387c0*/  ISETP.LT.AND P4, PT, R16, UR6, !P0 ;  /* 0x0000000610007c0c */ /* 0x000fe2000c781270 */
[----:B------:R-:W5:Y:S02]  /*387d0*/  LDCU UR6, c[0x0][0x39c] ;  /* 0x00007380ff0677ac */ /* 0x000f640008000800 */
[----:B------:R0:W-:Y:S01]  /*387e0*/  @P2 STG.E.U16 desc[UR10][R8.64], R7 ;  /* 0x0000000708002986 */ /* 0x0001e2000c10150a */
[----:B-1----:R-:W-:-:S04]  /*387f0*/  LEA R4, P6, R3, R0, 0x1 ;  /* 0x0000000003047211 */ /* 0x002fc800078c08ff */
[----:B------:R-:W-:Y:S02]  /*38800*/  LEA.HI.X.SX32 R5, R3, R2, 0x1, P6 ;  /* 0x0000000203057211 */ /* 0x000fe400030f0eff */
[----:B------:R-:W-:Y:S02]  /*38810*/  PRMT R3, R27, 0x7632, R3 ;  /* 0x000076321b037816 */ /* 0x000fe40000000003 */
[----:B------:R-:W-:-:S05]  /*38820*/  PRMT R11, R11, 0x7632, R11 ;  /* 0x000076320b0b7816 */ /* 0x000fca000000000b */
[----:B------:R1:W-:Y:S01]  /*38830*/  @P3 STG.E.U16 desc[UR10][R4.64], R11 ;  /* 0x0000000b04003986 */ /* 0x0003e2000c10150a */
[----:B---3--:R-:W-:Y:S01]  /*38840*/  ISETP.LT.AND P5, PT, R25, UR7, !P0 ;  /* 0x0000000719007c0c */ /* 0x008fe2000c7a1270 */
[----:B------:R-:W4:Y:S02]  /*38850*/  LDCU UR7, c[0x0][0x39c] ;  /* 0x00007380ff0777ac */ /* 0x000f240008000800 */
[----:B------:R-:W3:Y:S01]  /*38860*/  LDL.LU R25, [R1+0x1b4] ;  /* 0x0001b40001197983 */ /* 0x000ee20000300800 */
[----:B0-----:R-:W-:Y:S01]  /*38870*/  ISETP.LT.AND P2, PT, R26, UR5, !P0 ;  /* 0x000000051a007c0c */ /* 0x001fe2000c741270 */
[----:B------:R-:W2:Y:S02]  /*38880*/  LDCU UR5, c[0x0][0x39c] ;  /* 0x00007380ff0577ac */ /* 0x000ea40008000800 */
[----:B------:R-:W3:Y:S04]  /*38890*/  LDL.LU R26, [R1+0x1b8] ;  /* 0x0001b800011a7983 */ /* 0x000ee80000300800 */
[----:B------:R-:W3:Y:S04]  /*388a0*/  LDL.LU R27, [R1+0x1bc] ;  /* 0x0001bc00011b7983 */ /* 0x000ee80000300800 */
[----:B------:R-:W3:Y:S01]  /*388b0*/  LDL.LU R16, [R1+0xb0] ;  /* 0x0000b00001107983 */ /* 0x000ee20000300800 */
[----:B-----5:R-:W-:Y:S01]  /*388c0*/  ISETP.LT.AND P3, PT, R20, UR6, !P0 ;  /* 0x0000000614007c0c */ /* 0x020fe2000c761270 */
[----:B------:R-:W3:Y:S02]  /*388d0*/  LDCU UR6, c[0x0][0x39c] ;  /* 0x00007380ff0677ac */ /* 0x000ee40008000800 */
[----:B------:R-:W5:Y:S01]  /*388e0*/  LDL.LU R20, [R1+0xf0] ;  /* 0x0000f00001147983 */ /* 0x000f620000300800 */
[----:B------:R-:W-:-:S04]  /*388f0*/  LEA R8, P6, R6, R0, 0x1 ;  /* 0x0000000006087211 */ /* 0x000fc800078c08ff */
[----:B------:R-:W-:Y:S01]  /*38900*/  LEA.HI.X.SX32 R9, R6, R2, 0x1, P6 ;  /* 0x0000000206097211 */ /* 0x000fe200030f0eff */
[----:B------:R-:W-:-:S04]  /*38910*/  IMAD R6, R29, 0x4, R6 ;  /* 0x000000041d067824 */ /* 0x000fc800078e0206 */
[----:B------:R0:W-:Y:S01]  /*38920*/  @P4 STG.E.U16 desc[UR10][R8.64], R3 ;  /* 0x0000000308004986 */ /* 0x0001e2000c10150a */
[C---:B-1----:R-:W-:Y:S02]  /*38930*/  LEA R4, P6, R6.reuse, R0, 0x1 ;  /* 0x0000000006047211 */ /* 0x042fe400078c08ff */
[----:B----4-:R-:W-:Y:S01]  /*38940*/  ISETP.LT.AND P4, PT, R21, UR7, !P0 ;  /* 0x0000000715007c0c */ /* 0x010fe2000c781270 */
[----:B------:R-:W1:Y:S01]  /*38950*/  LDCU UR7, c[0x0][0x39c] ;  /* 0x00007380ff0777ac */ /* 0x000e620008000800 */
[----:B------:R-:W-:Y:S02]  /*38960*/  LEA.HI.X.SX32 R5, R6, R2, 0x1, P6 ;  /* 0x0000000206057211 */ /* 0x000fe400030f0eff */
[----:B------:R-:W-:Y:S01]  /*38970*/  PRMT R15, R15, 0x7632, R15 ;  /* 0x000076320f0f7816 */ /* 0x000fe2000000000f */
[----:B0-----:R-:W-:-:S04]  /*38980*/  IMAD R9, R29, 0x4, R6 ;  /* 0x000000041d097824 */ /* 0x001fc800078e0206 */
[----:B------:R-:W-:Y:S01]  /*38990*/  IMAD R3, R29, 0x4, R9 ;  /* 0x000000041d037824 */ /* 0x000fe200078e0209 */
[----:B------:R-:W-:Y:S01]  /*389a0*/  LEA R8, P6, R9, R0, 0x1 ;  /* 0x0000000009087211 */ /* 0x000fe200078c08ff */
[----:B------:R0:W-:Y:S01]  /*389b0*/  @P5 STG.E.U16 desc[UR10][R4.64], R15 ;  /* 0x0000000f04005986 */ /* 0x0001e2000c10150a */
[----:B------:R-:W-:Y:S01]  /*389c0*/  PRMT R23, R23, 0x7632, R23 ;  /* 0x0000763217177816 */ /* 0x000fe20000000017 */
[----:B------:R-:W-:Y:S01]  /*389d0*/  IMAD R10, R29, 0x4, R3 ;  /* 0x000000041d0a7824 */ /* 0x000fe200078e0203 */
[----:B------:R-:W-:Y:S02]  /*389e0*/  LEA.HI.X.SX32 R9, R9, R2, 0x1, P6 ;  /* 0x0000000209097211 */ /* 0x000fe400030f0eff */
[----:B------:R-:W-:-:S03]  /*389f0*/  PRMT R19, R19, 0x7632, R19 ;  /* 0x0000763213137816 */ /* 0x000fc60000000013 */
[----:B------:R4:W-:Y:S01]  /*38a00*/  @P2 STG.E.U16 desc[UR10][R8.64], R23 ;  /* 0x0000001708002986 */ /* 0x0009e2000c10150a */
[----:B0-----:R-:W-:-:S04]  /*38a10*/  LEA R4, P6, R3, R0, 0x1 ;  /* 0x0000000003047211 */ /* 0x001fc800078c08ff */
[----:B------:R-:W-:Y:S02]  /*38a20*/  LEA.HI.X.SX32 R5, R3, R2, 0x1, P6 ;  /* 0x0000000203057211 */ /* 0x000fe400030f0eff */
[----:B----4-:R-:W-:-:S03]  /*38a30*/  LEA R8, P2, R10, R0, 0x1 ;  /* 0x000000000a087211 */ /* 0x010fc600078408ff */
[----:B------:R-:W-:Y:S01]  /*38a40*/  @P3 STG.E.U16 desc[UR10][R4.64], R19 ;  /* 0x0000001304003986 */ /* 0x000fe2000c10150a */
[----:B--2---:R-:W-:Y:S01]  /*38a50*/  ISETP.LT.AND P5, PT, R24, UR5, !P0 ;  /* 0x0000000518007c0c */ /* 0x004fe2000c7a1270 */
[----:B------:R-:W0:Y:S01]  /*38a60*/  LDCU UR5, c[0x0][0x39c] ;  /* 0x00007380ff0577ac */ /* 0x000e220008000800 */
[----:B------:R-:W-:Y:S02]  /*38a70*/  LEA.HI.X.SX32 R9, R10, R2, 0x1, P2 ;  /* 0x000000020a097211 */ /* 0x000fe400010f0eff */
[----:B------:R-:W-:-:S05]  /*38a80*/  PRMT R7, R7, 0x7632, R7 ;  /* 0x0000763207077816 */ /* 0x000fca0000000007 */
[----:B------:R-:W-:Y:S01]  /*38a90*/  @P4 STG.E.U16 desc[UR10][R8.64], R7 ;  /* 0x0000000708004986 */ /* 0x000fe2000c10150a */
[----:B------:R-:W-:-:S05]  /*38aa0*/  IMAD R10, R29, 0x4, R10 ;  /* 0x000000041d0a7824 */ /* 0x000fca00078e020a */
[----:B------:R-:W-:Y:S01]  /*38ab0*/  LEA R12, P4, R10, R0, 0x1 ;  /* 0x000000000a0c7211 */ /* 0x000fe200078808ff */
[----:B------:R-:W-:Y:S01]  /*38ac0*/  IMAD R3, R29, 0x4, R10 ;  /* 0x000000041d037824 */ /* 0x000fe200078e020a */
[----:B------:R-:W-:Y:S02]  /*38ad0*/  PRMT R14, R28, 0x7632, R14 ;  /* 0x000076321c0e7816 */ /* 0x000fe4000000000e */
[----:B------:R-:W-:-:S05]  /*38ae0*/  LEA.HI.X.SX32 R13, R10, R2, 0x1, P4 ;  /* 0x000000020a0d7211 */ /* 0x000fca00020f0eff */
[----:B------:R-:W-:Y:S01]  /*38af0*/  @P5 STG.E.U16 desc[UR10][R12.64], R14 ;  /* 0x0000000e0c005986 */ /* 0x000fe2000c10150a */
[----:B------:R-:W-:-:S04]  /*38b00*/  IMAD R28, R29, 0x4, R3 ;  /* 0x000000041d1c7824 */ /* 0x000fc800078e0203 */
[----:B------:R-:W-:Y:S01]  /*38b10*/  IMAD R29, R29, 0x4, R28 ;  /* 0x000000041d1d7824 */ /* 0x000fe200078e021c */
[----:B---3--:R-:W-:Y:S01]  /*38b20*/  ISETP.LT.AND P6, PT, R25, UR6, !P0 ;  /* 0x0000000619007c0c */ /* 0x008fe2000c7c1270 */
[----:B------:R-:W2:Y:S01]  /*38b30*/  LDCU UR6, c[0x0][0x39c] ;  /* 0x00007380ff0677ac */ /* 0x000ea20008000800 */
[----:B-1----:R-:W-:Y:S01]  /*38b40*/  ISETP.LT.AND P3, PT, R26, UR7, !P0 ;  /* 0x000000071a007c0c */ /* 0x002fe2000c761270 */
[----:B------:R-:W1:Y:S01]  /*38b50*/  LDCU UR7, c[0x0][0x39c] ;  /* 0x00007380ff0777ac */ /* 0x000e620008000800 */
[----:B------:R-:W-:Y:S01]  /*38b60*/  ISETP.LT.AND P2, PT, R27, UR8, !P0 ;  /* 0x000000081b007c0c */ /* 0x000fe2000c741270 */
[----:B------:R-:W3:Y:S01]  /*38b70*/  LDCU UR8, c[0x0][0x39c] ;  /* 0x00007380ff0877ac */ /* 0x000ee20008000800 */
[----:B------:R-:W4:Y:S04]  /*38b80*/  LDS.128 R24, [R16+UR4] ;  /* 0x0000000410187984 */ /* 0x000f280008000c00 */
[----:B------:R-:W-:Y:S04]  /*38b90*/  LDS.128 R12, [R16+UR4+0xc00] ;  /* 0x000c0004100c7984 */ /* 0x000fe80008000c00 */
[----:B-----5:R-:W5:Y:S04]  /*38ba0*/  LDS.128 R4, [R20+UR4] ;  /* 0x0000000414047984 */ /* 0x020f680008000c00 */
[----:B------:R-:W-:Y:S04]  /*38bb0*/  LDS.128 R8, [R20+UR4+0x400] ;  /* 0x0004000414087984 */ /* 0x000fe80008000c00 */
[----:B----4-:R-:W-:Y:S04]  /*38bc0*/  STL.64 [R1+0x40], R24 ;  /* 0x0000401801007387 */ /* 0x010fe80000100a00 */
[----:B------:R-:W-:Y:S04]  /*38bd0*/  STL.64 [R1+0x48], R26 ;  /* 0x0000481a01007387 */ /* 0x000fe80000100a00 */
[----:B------:R-:W4:Y:S04]  /*38be0*/  LDS.128 R24, [R16+UR4+0x400] ;  /* 0x0004000410187984 */ /* 0x000f280008000c00 */
[----:B-----5:R-:W-:Y:S04]  /*38bf0*/  STL.64 [R1+0xcd0], R4 ;  /* 0x000cd00401007387 */ /* 0x020fe80000100a00 */
[----:B------:R5:W-:Y:S04]  /*38c00*/  STL [R1+0xc78], R6 ;  /* 0x000c780601007387 */ /* 0x000be80000100800 */
[----:B------:R0:W-:Y:S04]  /*38c10*/  STL [R1+0xc74], R7 ;  /* 0x000c740701007387 */ /* 0x0001e80000100800 */
[----:B----4-:R-:W-:Y:S01]  /*38c20*/  STL [R1], R24 ;  /* 0x0000001801007387 */ /* 0x010fe20000100800 */
[----:B-----5:R-:W-:-:S02]  /*38c30*/  IMAD.MOV.U32 R6, RZ, RZ, R25 ;  /* 0x000000ffff067224 */ /* 0x020fc400078e0019 */
[----:B0-----:R-:W-:Y:S01]  /*38c40*/  IMAD.MOV.U32 R7, RZ, RZ, R26 ;  /* 0x000000ffff077224 */ /* 0x001fe200078e001a */
[----:B------:R-:W-:Y:S04]  /*38c50*/  STL [R1+0xc], R27 ;  /* 0x00000c1b01007387 */ /* 0x000fe80000100800 */
[----:B------:R-:W0:Y:S04]  /*38c60*/  LDS.128 R24, [R16+UR4+0x800] ;  /* 0x0008000410187984 */ /* 0x000e280008000c00 */
[----:B------:R-:W4:Y:S04]  /*38c70*/  LDS.128 R16, [R20+UR4+0x800] ;  /* 0x0008000414107984 */ /* 0x000f280008000c00 */
[----:B------:R5:W-:Y:S04]  /*38c80*/  STL.64 [R1+0xc98], R6 ;  /* 0x000c980601007387 */ /* 0x000be80000100a00 */
[----:B------:R-:W1:Y:S01]  /*38c90*/  LDS.128 R20, [R20+UR4+0xc00] ;  /* 0x000c000414147984 */ /* 0x000e620008000c00 */
[C---:B------:R-:W-:Y:S01]  /*38ca0*/  LEA R4, P4, R3.reuse, R0, 0x1 ;  /* 0x0000000003047211 */ /* 0x040fe200078808ff */
[----:B------:R-:W0:Y:S02]  /*38cb0*/  LDCU UR4, c[0x0][0x39c] ;  /* 0x00007380ff0477ac */ /* 0x000e240008000800 */
[----:B-----5:R-:W5:Y:S04]  /*38cc0*/  LDL.LU R7, [R1+0x40] ;  /* 0x0000400001077983 */ /* 0x020f680000300800 */
[----:B------:R-:W-:Y:S04]  /*38cd0*/  STL.64 [R1+0xc80], R10 ;  /* 0x000c800a01007387 */ /* 0x000fe80000100a00 */
[----:B0-----:R0:W-:Y:S04]  /*38ce0*/  STL.64 [R1+0xc88], R26 ;  /* 0x000c881a01007387 */ /* 0x0011e80000100a00 */
[----:B0-----:R-:W2:Y:S04]  /*38cf0*/  LDL.LU R26, [R1] ;  /* 0x00000000011a7983 */ /* 0x001ea80000300800 */
[----:B------:R-:W3:Y:S04]  /*38d00*/  LDL.LU R10, [R1+0x1cc] ;  /* 0x0001cc00010a7983 */ /* 0x000ee80000300800 */
[----:B------:R-:W2:Y:S04]  /*38d10*/  LDL.LU R27, [R1+0x1d0] ;  /* 0x0001d000011b7983 */ /* 0x000ea80000300800 */
[----:B------:R-:W2:Y:S04]  /*38d20*/  LDL.LU R11, [R1+0x1d4] ;  /* 0x0001d400010b7983 */ /* 0x000ea80000300800 */
[----:B------:R0:W-:Y:S02]  /*38d30*/  STL.64 [R1+0xc90], R14 ;  /* 0x000c900e01007387 */ /* 0x0001e40000100a00 */
[----:B0-----:R-:W0:Y:S02]  /*38d40*/  LDC R15, c[0x0][0x3b8] ;  /* 0x0000ee00ff0f7b82 */ /* 0x001e240000000800 */
[----:B------:R-:W2:Y:S04]  /*38d50*/  LDL.LU R14, [R1+0x1c8] ;  /* 0x0001c800010e7983 */ /* 0x000ea80000300800 */
[----:B----4-:R4:W-:Y:S01]  /*38d60*/  STL.64 [R1+0xca0], R18 ;  /* 0x000ca01201007387 */ /* 0x0109e20000100a00 */
[----:B------:R-:W-:-:S02]  /*38d70*/  LEA.HI.X.SX32 R5, R3, R2, 0x1, P4 ;  /* 0x0000000203057211 */ /* 0x000fc400020f0eff */
[----:B----4-:R-:W-:-:S04]  /*38d80*/  LEA R18, P5, R28, R0, 0x1 ;  /* 0x000000001c127211 */ /* 0x010fc800078a08ff */
[----:B------:R-:W-:Y:S01]  /*38d90*/  LEA.HI.X.SX32 R19, R28, R2, 0x1, P5 ;  /* 0x000000021c137211 */ /* 0x000fe200028f0eff */
[----:B------:R4:W-:Y:S01]  /*38da0*/  STL.64 [R1+0x28], R4 ;  /* 0x0000280401007387 */ /* 0x0009e20000100a00 */
[----:B0-----:R-:W-:-:S03]  /*38db0*/  IMAD R6, R15, 0x4, R29 ;  /* 0x000000040f067824 */ /* 0x001fc600078e021d */
[----:B------:R0:W-:Y:S01]  /*38dc0*/  STL.64 [R1+0x20], R18 ;  /* 0x0000201201007387 */ /* 0x0001e20000100a00 */
[--C-:B------:R-:W-:Y:S01]  /*38dd0*/  IMAD R3, R15, 0x4, R6.reuse ;  /* 0x000000040f037824 */ /* 0x100fe200078e0206 */
[-C--:B----4-:R-:W-:Y:S01]  /*38de0*/  LEA R4, P4, R29, R0.reuse, 0x1 ;  /* 0x000000001d047211 */ /* 0x090fe200078808ff */
[----:B0-----:R-:W-:Y:S01]  /*38df0*/  IMAD R19, R15, 0x4, R6 ;  /* 0x000000040f137824 */ /* 0x001fe200078e0206 */
[C---:B------:R-:W-:Y:S02]  /*38e00*/  LEA R18, P5, R6.reuse, R0, 0x1 ;  /* 0x0000000006127211 */ /* 0x040fe400078a08ff */
[----:B------:R-:W-:Y:S01]  /*38e10*/  LEA.HI.X.SX32 R5, R29, R2, 0x1, P4 ;  /* 0x000000021d057211 */ /* 0x000fe200020f0eff */
[--C-:B------:R-:W-:Y:S01]  /*38e20*/  IMAD R3, R15, 0x4, R19.reuse ;  /* 0x000000040f037824 */ /* 0x100fe200078e0213 */
[----:B------:R-:W-:Y:S01]  /*38e30*/  LEA R28, P4, R19, R0, 0x1 ;  /* 0x00000000131c7211 */ /* 0x000fe200078808ff */
[----:B------:R-:W-:Y:S01]  /*38e40*/  IMAD.MOV.U32 R29, RZ, RZ, R19 ;  /* 0x000000ffff1d7224 */ /* 0x000fe200078e0013 */
[----:B------:R-:W-:Y:S01]  /*38e50*/  LEA.HI.X.SX32 R19, R6, R2, 0x1, P5 ;  /* 0x0000000206137211 */ /* 0x000fe200028f0eff */
[----:B------:R0:W-:Y:S04]  /*38e60*/  STL.64 [R1+0x18], R4 ;  /* 0x0000180401007387 */ /* 0x0001e80000100a00 */
[----:B0-----:R-:W4:Y:S04]  /*38e70*/  LDL.LU.64 R4, [R1+0xcd0] ;  /* 0x000cd00001047983 */ /* 0x001f280000300a00 */
[----:B------:R-:W2:Y:S04]  /*38e80*/  LDL.LU R6, [R1+0x1dc] ;  /* 0x0001dc0001067983 */ /* 0x000ea80000300800 */
[----:B------:R0:W-:Y:S04]  /*38e90*/  STL.64 [R1+0x10], R18 ;  /* 0x0000101201007387 */ /* 0x0001e80000100a00 */
[----:B0-----:R-:W2:Y:S04]  /*38ea0*/  LDL.LU R19, [R1+0x1c0] ;  /* 0x0001c00001137983 */ /* 0x001ea80000300800 */
[----:B------:R0:W-:Y:S04]  /*38eb0*/  STL [R1+0xcc8], R25 ;  /* 0x000cc81901007387 */ /* 0x0001e80000100800 */
[----:B0-----:R-:W3:Y:S04]  /*38ec0*/  LDL.LU R25, [R1+0x1c4] ;  /* 0x0001c40001197983 */ /* 0x001ee80000300800 */
[----:B------:R0:W-:Y:S04]  /*38ed0*/  STL.64 [R1+0xcc0], R16 ;  /* 0x000cc01001007387 */ /* 0x0001e80000100a00 */
[----:B0-----:R-:W5:Y:S04]  /*38ee0*/  LDL.LU.64 R16, [R1+0x28] ;  /* 0x0000280001107983 */ /* 0x001f680000300a00 */
[----:B------:R0:W-:Y:S04]  /*38ef0*/  STL.64 [R1+0xcb8], R12 ;  /* 0x000cb80c01007387 */ /* 0x0001e80000100a00 */
[----:B0-----:R-:W4:Y:S04]  /*38f00*/  LDL.LU.64 R12, [R1+0x20] ;  /* 0x00002000010c7983 */ /* 0x001f280000300a00 */
[----:B-1----:R0:W-:Y:S04]  /*38f10*/  STL.64 [R1+0xcb0], R20 ;  /* 0x000cb01401007387 */ /* 0x0021e80000100a00 */
[----:B0-----:R-:W4:Y:S04]  /*38f20*/  LDL.LU.64 R20, [R1+0x18] ;  /* 0x0000180001147983 */ /* 0x001f280000300a00 */
[----:B------:R0:W-:Y:S04]  /*38f30*/  STL.64 [R1+0xca8], R22 ;  /* 0x000ca81601007387 */ /* 0x0001e80000100a00 */
[----:B0-----:R-:W4:Y:S01]  /*38f40*/  LDL.LU.64 R22, [R1+0x10] ;  /* 0x0000100001167983 */ /* 0x001f220000300a00 */
[----:B------:R-:W-:-:S02]  /*38f50*/  LEA R18, P5, R3, R0, 0x1 ;  /* 0x0000000003127211 */ /* 0x000fc400078a08ff */
[-C--:B------:R-:W-:Y:S02]  /*38f60*/  LEA.HI.X.SX32 R29, R29, R2.reuse, 0x1, P4 ;  /* 0x000000021d1d7211 */ /* 0x080fe400020f0eff */
[----:B--2---:R-:W-:Y:S01]  /*38f70*/  ISETP.LT.AND P4, PT, R19, UR5, !P0 ;  /* 0x0000000513007c0c */ /* 0x004fe2000c781270 */
[----:B------:R-:W0:Y:S01]  /*38f80*/  LDCU UR5, c[0x0][0x39c] ;  /* 0x00007380ff0577ac */ /* 0x000e220008000800 */
[----:B------:R-:W-:Y:S01]  /*38f90*/  LEA.HI.X.SX32 R19, R3, R2, 0x1, P5 ;  /* 0x0000000203137211 */ /* 0x000fe200028f0eff */
[----:B------:R-:W-:Y:S01]  /*38fa0*/  IMAD R3, R15, 0x4, R3 ;  /* 0x000000040f037824 */ /* 0x000fe200078e0203 */
[----:B---3--:R-:W-:Y:S01]  /*38fb0*/  ISETP.LT.AND P5, PT, R25, UR6, !P0 ;  /* 0x0000000619007c0c */ /* 0x008fe2000c7a1270 */
[----:B------:R-:W1:Y:S01]  /*38fc0*/  LDCU UR6, c[0x0][0x39c] ;  /* 0x00007380ff0677ac */ /* 0x000e620008000800 */
[----:B------:R-:W2:Y:S04]  /*38fd0*/  LDL.LU R25, [R1+0xcc8] ;  /* 0x000cc80001197983 */ /* 0x000ea80000300800 */
[----:B-----5:R3:W-:Y:S01]  /*38fe0*/  @P6 STG.E.U16 desc[UR10][R16.64], R7 ;  /* 0x0000000710006986 */ /* 0x0207e2000c10150a */
[----:B------:R-:W-:Y:S01]  /*38ff0*/  ISETP.LT.AND P6, PT, R14, UR7, !P0 ;  /* 0x000000070e007c0c */ /* 0x000fe2000c7c1270 */
[----:B------:R-:W5:Y:S02]  /*39000*/  LDCU UR7, c[0x0][0x39c] ;  /* 0x00007380ff0777ac */ /* 0x000f640008000800 */
[----:B---3--:R-:W3:Y:S04]  /*39010*/  LDL.LU.64 R16, [R1+0xcc0] ;  /* 0x000cc00001107983 */ /* 0x008ee80000300a00 */
[----:B----4-:R4:W-:Y:S01]  /*39020*/  @P3 STG.E.U16 desc[UR10][R12.64], R4 ;  /* 0x000000040c003986 */ /* 0x0109e2000c10150a */
[----:B------:R-:W-:-:S03]  /*39030*/  ISETP.LT.AND P3, PT, R10, UR8, !P0 ;  /* 0x000000080a007c0c */ /* 0x000fc6000c761270 */
[----:B----4-:R-:W4:Y:S04]  /*39040*/  LDL.LU.64 R12, [R1+0xcb8] ;  /* 0x000cb800010c7983 */ /* 0x010f280000300a00 */
[----:B------:R0:W-:Y:S01]  /*39050*/  @P2 STG.E.U16 desc[UR10][R20.64], R26 ;  /* 0x0000001a14002986 */ /* 0x0001e2000c10150a */
[----:B------:R-:W-:-:S03]  /*39060*/  ISETP.LT.AND P2, PT, R27, UR9, !P0 ;  /* 0x000000091b007c0c */ /* 0x000fc6000c741270 */
[----:B------:R-:W2:Y:S01]  /*39070*/  LDL.LU R10, [R1+0x1e0] ;  /* 0x0001e000010a7983 */ /* 0x000ea20000300800 */
[----:B------:R-:W-:-:S03]  /*39080*/  IMAD R27, R15, 0x4, R3 ;  /* 0x000000040f1b7824 */ /* 0x000fc600078e0203 */
[----:B0-----:R-:W2:Y:S04]  /*39090*/  LDL.LU.64 R20, [R1+0xcb0] ;  /* 0x000cb00001147983 */ /* 0x001ea80000300a00 */
[----:B------:R0:W-:Y:S04]  /*390a0*/  @P4 STG.E.U16 desc[UR10][R22.64], R8 ;  /* 0x0000000816004986 */ /* 0x0001e8000c10150a */
[----:B------:R1:W-:Y:S01]  /*390b0*/  @P5 STG.E.U16 desc[UR10][R28.64], R24 ;  /* 0x000000181c005986 */ /* 0x0003e2000c10150a */
[----:B------:R-:W-:Y:S01]  /*390c0*/  ISETP.LT.AND P4, PT, R11, UR4, !P0 ;  /* 0x000000040b007c0c */ /* 0x000fe2000c781270 */
[----:B------:R-:W2:Y:S02]  /*390d0*/  LDCU UR4, c[0x0][0x39c] ;  /* 0x00007380ff0477ac */ /* 0x000ea40008000800 */
[----:B0-----:R-:W2:Y:S01]  /*390e0*/  LDL.LU.64 R22, [R1+0xca8] ;  /* 0x000ca80001167983 */ /* 0x001ea20000300a00 */
[----:B-1----:R-:W-:-:S03]  /*390f0*/  LEA R28, P5, R3, R0, 0x1 ;  /* 0x00000000031c7211 */ /* 0x002fc600078a08ff */
[----:B------:R-:W2:Y:S01]  /*39100*/  LDL.LU R14, [R1+0x1e4] ;  /* 0x0001e400010e7983 */ /* 0x000ea20000300800 */
[----:B------:R-:W-:-:S03]  /*39110*/  LEA.HI.X.SX32 R29, R3, R2, 0x1, P5 ;  /* 0x00000002031d7211 */ /* 0x000fc600028f0eff */
[----:B------:R-:W2:Y:S04]  /*39120*/  LDL.LU R11, [R1+0x1e8] ;  /* 0x0001e800010b7983 */ /* 0x000ea80000300800 */
[----:B------:R-:W2:Y:S01]  /*39130*/  LDL.LU R3, [R1+0x1d8] ;  /* 0x0001d80001037983 */ /* 0x000ea20000300800 */
[----:B------:R-:W-:-:S03]  /*39140*/  PRMT R4, R7, 0x7632, R4 ;  /* 0x0000763207047816 */ /* 0x000fc60000000004 */
[----:B---3--:R0:W-:Y:S02]  /*39150*/  @P6 STG.E.U16 desc[UR10][R18.64], R16 ;  /* 0x0000001012006986 */ /* 0x0081e4000c10150a */
[----:B0-----:R-:W-:-:S04]  /*39160*/  LEA R18, P5, R27, R0, 0x1 ;  /* 0x000000001b127211 */ /* 0x001fc800078a08ff */
[----:B------:R-:W-:Y:S01]  /*39170*/  LEA.HI.X.SX32 R19, R27, R2, 0x1, P5 ;  /* 0x000000021b137211 */ /* 0x000fe200028f0eff */
[----:B----4-:R0:W-:Y:S01]  /*39180*/  @P3 STG.E.U16 desc[UR10][R28.64], R12 ;  /* 0x0000000c1c003986 */ /* 0x0101e2000c10150a */
[----:B------:R-:W-:Y:S01]  /*39190*/  ISETP.LT.AND P3, PT, R6, UR6, !P0 ;  /* 0x0000000606007c0c */ /* 0x000fe2000c761270 */
[----:B------:R-:W1:Y:S01]  /*391a0*/  LDCU UR6, c[0x0][0x39c] ;  /* 0x00007380ff0677ac */ /* 0x000e620008000800 */
[----:B--2---:R-:W-:Y:S01]  /*391b0*/  ISETP.LT.AND P6, PT, R3, UR5, !P0 ;  /* 0x0000000503007c0c */ /* 0x004fe2000c7c1270 */
[----:B------:R-:W-:Y:S01]  /*391c0*/  IMAD R3, R15, 0x4, R27 ;  /* 0x000000040f037824 */ /* 0x000fe200078e021b */
[----:B------:R-:W-:Y:S01]  /*391d0*/  @P2 STG.E.U16 desc[UR10][R18.64], R20 ;  /* 0x0000001412002986 */ /* 0x000fe2000c10150a */
[----:B------:R-:W-:Y:S01]  /*391e0*/  PRMT R8, R4, 0x7632, R8 ;  /* 0x0000763204087816 */ /* 0x000fe20000000008 */
[----:B------:R-:W2:Y:S02]  /*391f0*/  LDCU UR5, c[0x0][0x39c] ;  /* 0x00007380ff0577ac */ /* 0x000ea40008000800 */
[----:B------:R-:W3:Y:S04]  /*39200*/  LDL.LU R27, [R1+0x1ec] ;  /* 0x0001ec00011b7983 */ /* 0x000ee80000300800 */
[----:B------:R-:W4:Y:S04]  /*39210*/  LDL.LU R6, [R1+0x1f0] ;  /* 0x0001f00001067983 */ /* 0x000f280000300800 */
[----:B------:R-:W5:Y:S01]  /*39220*/  LDL.LU R7, [R1+0x1f4] ;  /* 0x0001f40001077983 */ /* 0x000f620000300800 */
[----:B0-----:R-:W-:-:S02]  /*39230*/  LEA R28, P5, R3, R0, 0x1 ;  /* 0x00000000031c7211 */ /* 0x001fc400078a08ff */
[----:B------:R-:W-:Y:S01]  /*39240*/  ISETP.LT.AND P2, PT, R10, UR4, !P0 ;  /* 0x000000040a007c0c */ /* 0x000fe2000c741270 */
[----:B------:R-:W-:Y:S01]  /*39250*/  IMAD R10, R15, 0x4, R3 ;  /* 0x000000040f0a7824 */ /* 0x000fe200078e0203 */
[----:B------:R-:W-:Y:S01]  /*39260*/  LEA.HI.X.SX32 R29, R3, R2, 0x1, P5 ;  /* 0x00000002031d7211 */ /* 0x000fe200028f0eff */
[----:B------:R-:W3:Y:S02]  /*39270*/  LDCU UR4, c[0x0][0x39c] ;  /* 0x00007380ff0477ac */ /* 0x000ee40008000800 */
[C---:B------:R-:W-:Y:S02]  /*39280*/  IMAD R3, R15.reuse, 0x4, R10 ;  /* 0x000000040f037824 */ /* 0x040fe400078e020a */
[----:B------:R0:W-:Y:S02]  /*39290*/  @P4 STG.E.U16 desc[UR10][R28.64], R4 ;  /* 0x000000041c004986 */ /* 0x0001e4000c10150a */
[----:B0-----:R-:W-:Y:S01]  /*392a0*/  LEA R28, P5, R10, R0, 0x1 ;  /* 0x000000000a1c7211 */ /* 0x001fe200078a08ff */
[----:B------:R-:W-:-:S03]  /*392b0*/  IMAD R4, R15, 0x4, R3 ;  /* 0x000000040f047824 */ /* 0x000fc600078e0203 */
[----:B------:R-:W-:Y:S02]  /*392c0*/  LEA.HI.X.SX32 R29, R10, R2, 0x1, P5 ;  /* 0x000000020a1d7211 */ /* 0x000fe400028f0eff */
[----:B------:R-:W-:-:S03]  /*392d0*/  LEA R18, P5, R3, R0, 0x1 ;  /* 0x0000000003127211 */ /* 0x000fc600078a08ff */
[----:B------:R0:W-:Y:S01]  /*392e0*/  @P6 STG.E.U16 desc[UR10][R28.64], R8 ;  /* 0x000000081c006986 */ /* 0x0001e2000c10150a */
[----:B------:R-:W-:Y:S02]  /*392f0*/  LEA.HI.X.SX32 R19, R3, R2, 0x1, P5 ;  /* 0x0000000203137211 */ /* 0x000fe400028f0eff */
[----:B------:R-:W-:Y:S02]  /*39300*/  LEA R10, P5, R4, R0, 0x1 ;  /* 0x00000000040a7211 */ /* 0x000fe400078a08ff */
[----:B-1----:R-:W-:Y:S02]  /*39310*/  ISETP.LT.AND P6, PT, R11, UR6, !P0 ;  /* 0x000000060b007c0c */ /* 0x002fe4000c7c1270 */
[----:B0-----:R-:W-:Y:S01]  /*39320*/  PRMT R8, R26, 0x7632, R8 ;  /* 0x000076321a087816 */ /* 0x001fe20000000008 */
[----:B------:R-:W-:Y:S01]  /*39330*/  IMAD R3, R15, 0x4, R4 ;  /* 0x000000040f037824 */ /* 0x000fe200078e0204 */
[----:B------:R-:W4:Y:S01]  /*39340*/  LDL.LU R26, [R1+0x1f8] ;  /* 0x0001f800011a7983 */ /* 0x000f220000300800 */
[----:B------:R-:W-:Y:S01]  /*39350*/  LEA.HI.X.SX32 R11, R4, R2, 0x1, P5 ;  /* 0x00000002040b7211 */ /* 0x000fe200028f0eff */
[----:B------:R-:W0:Y:S01]  /*39360*/  LDCU UR6, c[0x0][0x39c] ;  /* 0x00007380ff0677ac */ /* 0x000e220008000800 */
[----:B------:R-:W-:Y:S01]  /*39370*/  PRMT R12, R8, 0x7632, R12 ;  /* 0x00007632080c7816 */ /* 0x000fe2000000000c */
[----:B------:R-:W-:Y:S04]  /*39380*/  @P3 STG.E.U16 desc[UR10][R18.64], R8 ;  /* 0x0000000812003986 */ /* 0x000fe8000c10150a */
[----:B------:R1:W-:Y:S01]  /*39390*/  @P2 STG.E.U16 desc[UR10][R10.64], R12 ;  /* 0x0000000c0a002986 */ /* 0x0003e2000c10150a */
[----:B--2---:R-:W-:Y:S01]  /*393a0*/  ISETP.LT.AND P4, PT, R14, UR5, !P0 ;  /* 0x000000050e007c0c */ /* 0x004fe2000c781270 */
[----:B------:R-:W4:Y:S01]  /*393b0*/  LDCU UR5, c[0x0][0x39c] ;  /* 0x00007380ff0577ac */ /* 0x000f220008000800 */
[----:B---3--:R-:W-:Y:S01]  /*393c0*/  ISETP.LT.AND P5, PT, R27, UR4, !P0 ;  /* 0x000000041b007c0c */ /* 0x008fe2000c7a1270 */
[----:B-1----:R-:W2:Y:S01]  /*393d0*/  LDL.LU R11, [R1+0x1fc] ;  /* 0x0001fc00010b7983 */ /* 0x002ea20000300800 */
[----:B------:R-:W-:Y:S01]  /*393e0*/  LEA R28, P3, R3, R0, 0x1 ;  /* 0x00000000031c7211 */ /* 0x000fe200078608ff */
[----:B------:R-:W1:Y:S01]  /*393f0*/  LDCU UR4, c[0x0][0x39c] ;  /* 0x00007380ff0477ac */ /* 0x000e620008000800 */
[----:B------:R-:W-:Y:S01]  /*39400*/  PRMT R24, R24, 0x7632, R24 ;  /* 0x0000763218187816 */ /* 0x000fe20000000018 */
[----:B------:R-:W3:Y:S01]  /*39410*/  LDC R14, c[0x0][0x3b8] ;  /* 0x0000ee00ff0e7b82 */ /* 0x000ee20000000800 */
[----:B-----5:R-:W-:Y:S01]  /*39420*/  ISETP.LT.AND P2, PT, R7, UR7, !P0 ;  /* 0x0000000707007c0c */ /* 0x020fe2000c741270 */
[----:B------:R-:W5:Y:S01]  /*39430*/  LDCU UR7, c[0x0][0x39c] ;  /* 0x00007380ff0777ac */ /* 0x000f620008000800 */
[----:B------:R-:W0:Y:S01]  /*39440*/  LDL.LU R7, [R1+0x200] ;  /* 0x0002000001077983 */ /* 0x000e220000300800 */
[----:B------:R-:W-:-:S02]  /*39450*/  PRMT R16, R16, 0x7632, R16 ;  /* 0x0000763210107816 */ /* 0x000fc40000000010 */
[----:B------:R-:W-:Y:S01]  /*39460*/  PRMT R20, R20, 0x7632, R20 ;  /* 0x0000763214147816 */ /* 0x000fe20000000014 */
[----:B------:R-:W5:Y:S01]  /*39470*/  LDL.LU R27, [R1+0x204] ;  /* 0x00020400011b7983 */ /* 0x000f620000300800 */
[----:B------:R-:W0:Y:S03]  /*39480*/  LDC R8, c[0x0][0x3b8] ;  /* 0x0000ee00ff087b82 */ /* 0x000e260000000800 */
[----:B------:R-:W5:Y:S01]  /*39490*/  LDL.LU R10, [R1+0x44] ;  /* 0x00004400010a7983 */ /* 0x000f620000300800 */
[----:B------:R-:W-:-:S05]  /*394a0*/  LEA.HI.X.SX32 R29, R3, R2, 0x1, P3 ;  /* 0x00000002031d7211 */ /* 0x000fca00018f0eff */
[----:B------:R1:W-:Y:S01]  /*394b0*/  @P4 STG.E.U16 desc[UR10][R28.64], R24 ;  /* 0x000000181c004986 */ /* 0x0003e2000c10150a */
[----:B----4-:R-:W-:Y:S01]  /*394c0*/  ISETP.LT.AND P3, PT, R6, UR5, !P0 ;  /* 0x0000000506007c0c */ /* 0x010fe2000c761270 */
[----:B------:R-:W-:Y:S01]  /*394d0*/  IMAD R3, R15, 0x4, R3 ;  /* 0x000000040f037824 */ /* 0x000fe200078e0203 */
[----:B------:R-:W4:Y:S01]  /*394e0*/  LDC R6, c[0x0][0x3b8] ;  /* 0x0000ee00ff067b82 */ /* 0x000f220000000800 */
[----:B------:R-:W-:Y:S01]  /*394f0*/  PRMT R12, R12, 0x7632, R12 ;  /* 0x000076320c0c7816 */ /* 0x000fe2000000000c */
[----:B------:R-:W2:Y:S06]  /*39500*/  LDCU UR5, c[0x0][0x39c] ;  /* 0x00007380ff0577ac */ /* 0x000eac0008000800 */
[----:B-1----:R-:W1:Y:S01]  /*39510*/  LDC R24, c[0x0][0x3b8] ;  /* 0x0000ee00ff187b82 */ /* 0x002e620000000800 */
[----:B------:R-:W-:Y:S01]  /*39520*/  LEA R28, P4, R3, R0, 0x1 ;  /* 0x00000000031c7211 */ /* 0x000fe200078808ff */
[----:B------:R-:W-:-:S03]  /*39530*/  IMAD R4, R15, 0x4, R3 ;  /* 0x000000040f047824 */ /* 0x000fc600078e0203 */
[----:B------:R-:W-:Y:S01]  /*39540*/  LEA.HI.X.SX32 R29, R3, R2, 0x1, P4 ;  /* 0x00000002031d7211 */ /* 0x000fe200020f0eff */
[----:B------:R-:W-:Y:S01]  /*39550*/  IMAD R3, R15, 0x4, R4 ;  /* 0x000000040f037824 */ /* 0x000fe200078e0204 */
[C---:B------:R-:W-:Y:S01]  /*39560*/  LEA R18, P4, R4.reuse, R0, 0x1 ;  /* 0x0000000004127211 */ /* 0x040fe200078808ff */
[----:B------:R-:W5:Y:S04]  /*39570*/  LDL.LU R15, [R1+0x208] ;  /* 0x00020800010f7983 */ /* 0x000f680000300800 */
[----:B------:R3:W-:Y:S01]  /*39580*/  @P6 STG.E.U16 desc[UR10][R28.64], R16 ;  /* 0x000000101c006986 */ /* 0x0007e2000c10150a */
[----:B------:R-:W-:Y:S02]  /*39590*/  LEA.HI.X.SX32 R19, R4, R2, 0x1, P4 ;  /* 0x0000000204137211 */ /* 0x000fe400020f0eff */
[C---:B---3--:R-:W-:Y:S01]  /*395a0*/  LEA R28, P6, R3.reuse, R0, 0x1 ;  /* 0x00000000031c7211 */ /* 0x048fe200078c08ff */
[----:B------:R-:W3:Y:S03]  /*395b0*/  LDC R16, c[0x0][0x3b8] ;  /* 0x0000ee00ff107b82 */ /* 0x000ee60000000800 */
[----:B------:R-:W-:Y:S01]  /*395c0*/  LEA.HI.X.SX32 R29, R3, R2, 0x1, P6 ;  /* 0x00000002031d7211 */ /* 0x000fe200030f0eff */
[----:B-1----:R-:W-:Y:S01]  /*395d0*/  IMAD R3, R24, 0x4, R3 ;  /* 0x0000000418037824 */ /* 0x002fe200078e0203 */
[----:B------:R1:W-:Y:S01]  /*395e0*/  @P5 STG.E.U16 desc[UR10][R18.64], R12 ;  /* 0x0000000c12005986 */ /* 0x0003e2000c10150a */
[----:B------:R-:W-:Y:S01]  /*395f0*/  ISETP.LT.AND P4, PT, R26, UR4, !P0 ;  /* 0x000000041a007c0c */ /* 0x000fe2000c781270 */
[----:B------:R-:W0:Y:S01]  /*39600*/  LDCU UR4, c[0x0][0x39c] ;  /* 0x00007380ff0477ac */ /* 0x000e220008000800 */
[----:B----4-:R-:W-:Y:S01]  /*39610*/  IMAD R4, R6, 0x4, R3 ;  /* 0x0000000406047824 */ /* 0x010fe200078e0203 */
[----:B------:R4:W-:Y:S04]  /*39620*/  @P3 STG.E.U16 desc[UR10][R28.64], R20 ;  /* 0x000000141c003986 */ /* 0x0009e8000c10150a */
[----:B-1----:R-:W3:Y:S01]  /*39630*/  LDL.LU.64 R18, [R1+0xca0] ;  /* 0x000ca00001127983 */ /* 0x002ee20000300a00 */
[----:B------:R-:W1:Y:S01]  /*39640*/  LDC R12, c[0x0][0x3b8] ;  /* 0x0000ee00ff0c7b82 */ /* 0x000e620000000800 */
[----:B----4-:R-:W-:-:S04]  /*39650*/  LEA R28, P6, R3, R0, 0x1 ;  /* 0x00000000031c7211 */ /* 0x010fc800078c08ff */
[----:B------:R-:W-:-:S03]  /*39660*/  LEA.HI.X.SX32 R29, R3, R2, 0x1, P6 ;  /* 0x00000002031d7211 */ /* 0x000fc600030f0eff */
[----:B------:R-:W4:Y:S01]  /*39670*/  LDC R20, c[0x0][0x3b8] ;  /* 0x0000ee00ff147b82 */ /* 0x000f220000000800 */
[C---:B------:R-:W-:Y:S02]  /*39680*/  LEA R6, P6, R4.reuse, R0, 0x1 ;  /* 0x0000000004067211 */ /* 0x040fe400078c08ff */
[----:B--2---:R-:W-:Y:S02]  /*39690*/  ISETP.LT.AND P5, PT, R11, UR5, !P0 ;  /* 0x000000050b007c0c */ /* 0x004fe4000c7a1270 */
[----:B0-----:R-:W-:Y:S01]  /*396a0*/  ISETP.LT.AND P3, PT, R7, UR6, !P0 ;  /* 0x0000000607007c0c */ /* 0x001fe2000c761270 */
[----:B------:R-:W2:Y:S01]  /*396b0*/  LDL.LU R11, [R1+0x20c] ;  /* 0x00020c00010b7983 */ /* 0x000ea20000300800 */
[----:B------:R-:W-:Y:S01]  /*396c0*/  LEA.HI.X.SX32 R7, R4, R2, 0x1, P6 ;  /* 0x0000000204077211 */ /* 0x000fe200030f0eff */
[----:B------:R-:W-:Y:S01]  /*396d0*/  IMAD R3, R14, 0x4, R4 ;  /* 0x000000040e037824 */ /* 0x000fe200078e0204 */
[----:B------:R-:W2:Y:S01]  /*396e0*/  LDCU UR6, c[0x0][0x39c] ;  /* 0x00007380ff0677ac */ /* 0x000ea20008000800 */
[----:B------:R-:W2:Y:S01]  /*396f0*/  LDL.LU R26, [R1+0x214] ;  /* 0x00021400011a7983 */ /* 0x000ea20000300800 */
[----:B------:R-:W0:Y:S03]  /*39700*/  LDCU UR5, c[0x0][0x39c] ;  /* 0x00007380ff0577ac */ /* 0x000e260008000800 */
[----:B-----5:R-:W-:Y:S04]  /*39710*/  @P2 STG.E.U16 desc[UR10][R28.64], R10 ;  /* 0x0000000a1c002986 */ /* 0x020fe8000c10150a */
[----:B------:R5:W-:Y:S04]  /*39720*/  @P4 STG.E.U16 desc[UR10][R6.64], R5 ;  /* 0x0000000506004986 */ /* 0x000be8000c10150a */
[----:B-----5:R-:W5:Y:S01]  /*39730*/  LDL.LU.64 R6, [R1+0xc98] ;  /* 0x000c980001067983 */ /* 0x020f620000300a00 */
[----:B------:R-:W-:-:S04]  /*39740*/  LEA R28, P6, R3, R0, 0x1 ;  /* 0x00000000031c7211 */ /* 0x000fc800078c08ff */
[----:B------:R-:W-:Y:S01]  /*39750*/  LEA.HI.X.SX32 R29, R3, R2, 0x1, P6 ;  /* 0x00000002031d7211 */ /* 0x000fe200030f0eff */
[----:B------:R-:W-:Y:S01]  /*39760*/  IMAD R3, R8, 0x4, R3 ;  /* 0x0000000408037824 */ /* 0x000fe200078e0203 */
[----:B------:R-:W-:Y:S01]  /*39770*/  ISETP.LT.AND P2, PT, R27, UR4, !P0 ;  /* 0x000000041b007c0c */ /* 0x000fe2000c741270 */
[----:B------:R-:W0:Y:S01]  /*39780*/  LDC R8, c[0x0][0x3b8] ;  /* 0x0000ee00ff087b82 */ /* 0x000e220000000800 */
[----:B------:R-:W2:Y:S01]  /*39790*/  LDL.LU R27, [R1+0x218] ;  /* 0x00021800011b7983 */ /* 0x000ea20000300800 */
[----:B---3--:R-:W-:Y:S01]  /*397a0*/  IMAD R4, R16, 0x4, R3 ;  /* 0x0000000410047824 */ /* 0x008fe200078e0203 */
[----:B------:R-:W3:Y:S02]  /*397b0*/  LDCU UR4, c[0x0][0x39c] ;  /* 0x00007380ff0477ac */ /* 0x000ee40008000800 */
[----:B------:R-:W2:Y:S03]  /*397c0*/  LDL.LU R24, [R1+0x21c] ;  /* 0x00021c0001187983 */ /* 0x000ea60000300800 */
[----:B------:R-:W0:Y:S01]  /*397d0*/  LDC R16, c[0x0][0x3b8] ;  /* 0x0000ee00ff107b82 */ /* 0x000e220000000800 */
[----:B-----5:R5:W-:Y:S02]  /*397e0*/  @P5 STG.E.U16 desc[UR10][R28.64], R6 ;  /* 0x000000061c005986 */ /* 0x020be4000c10150a */
[----:B-----5:R-:W-:-:S04]  /*397f0*/  LEA R28, P5, R3, R0, 0x1 ;  /* 0x00000000031c7211 */ /* 0x020fc800078a08ff */
[----:B------:R-:W-:Y:S01]  /*39800*/  LEA.HI.X.SX32 R29, R3, R2, 0x1, P5 ;  /* 0x00000002031d7211 */ /* 0x000fe200028f0eff */
[----:B----4-:R-:W-:Y:S01]  /*39810*/  IMAD R3, R20, 0x4, R4 ;  /* 0x0000000414037824 */ /* 0x010fe200078e0204 */
[----:B--2---:R-:W-:Y:S01]  /*39820*/  ISETP.LT.AND P5, PT, R11, UR6, !P0 ;  /* 0x000000060b007c0c */ /* 0x004fe2000c7a1270 */
[----:B------:R-:W2:Y:S01]  /*39830*/  LDCU UR6, c[0x0][0x39c] ;  /* 0x00007380ff0677ac */ /* 0x000ea20008000800 */
[----:B------:R-:W4:Y:S04]  /*39840*/  LDL.LU R11, [R1+0x220] ;  /* 0x00022000010b7983 */ /* 0x000f280000300800 */
[----:B------:R-:W3:Y:S01]  /*39850*/  LDL.LU R20, [R1+0x210] ;  /* 0x0002100001147983 */ /* 0x000ee20000300800 */
[----:B0-----:R-:W-:Y:S01]  /*39860*/  ISETP.LT.AND P4, PT, R15, UR5, !P0 ;  /* 0x000000050f007c0c */ /* 0x001fe2000c781270 */
[----:B------:R-:W0:Y:S01]  /*39870*/  LDCU UR5, c[0x0][0x39c] ;  /* 0x00007380ff0577ac */ /* 0x000e220008000800 */
[C---:B------:R-:W-:Y:S01]  /*39880*/  LEA R14, P6, R4.reuse, R0, 0x1 ;  /* 0x00000000040e7211 */ /* 0x040fe200078c08ff */
[----:B------:R5:W-:Y:S03]  /*39890*/  @P3 STG.E.U16 desc[UR10][R28.64], R9 ;  /* 0x000000091c003986 */ /* 0x000be6000c10150a */
[----:B------:R-:W-:-:S02]  /*398a0*/  LEA.HI.X.SX32 R15, R4, R2, 0x1, P6 ;  /* 0x00000002040f7211 */ /* 0x000fc400030f0eff */
[----:B-----5:R-:W-:-:S04]  /*398b0*/  LEA R28, P6, R3, R0, 0x1 ;  /* 0x00000000031c7211 */ /* 0x020fc800078c08ff */
[----:B------:R-:W-:Y:S01]  /*398c0*/  LEA.HI.X.SX32 R29, R3, R2, 0x1, P6 ;  /* 0x00000002031d7211 */ /* 0x000fe200030f0eff */
[----:B-1----:R-:W-:Y:S01]  /*398d0*/  IMAD R3, R12, 0x4, R3 ;  /* 0x000000040c037824 */ /* 0x002fe200078e0203 */
[----:B------:R1:W-:Y:S01]  /*398e0*/  @P2 STG.E.U16 desc[UR10][R14.64], R25 ;  /* 0x000000190e002986 */ /* 0x0003e2000c10150a */
[----:B------:R-:W-:Y:S01]  /*398f0*/  PRMT R5, R10, 0x7632, R5 ;  /* 0x000076320a057816 */ /* 0x000fe20000000005 */
[----:B------:R-:W5:Y:S01]  /*39900*/  LDC R12, c[0x0][0x3b8] ;  /* 0x0000ee00ff0c7b82 */ /* 0x000f620000000800 */
[----:B------:R-:W-:Y:S01]  /*39910*/  IMAD R4, R8, 0x4, R3 ;  /* 0x0000000408047824 */ /* 0x000fe200078e0203 */
[----:B------:R2:W-:Y:S01]  /*39920*/  @P4 STG.E.U16 desc[UR10][R28.64], R17 ;  /* 0x000000111c004986 */ /* 0x0005e2000c10150a */
[----:B0-----:R-:W-:Y:S01]  /*39930*/  ISETP.LT.AND P2, PT, R26, UR5, !P0 ;  /* 0x000000051a007c0c */ /* 0x001fe2000c741270 */
[----:B------:R-:W4:Y:S02]  /*39940*/  LDCU UR5, c[0x0][0x39c] ;  /* 0x00007380ff0577ac */ /* 0x000f240008000800 */
[----:B------:R-:W-:-:S02]  /*39950*/  LEA R26, P6, R4, R0, 0x1 ;  /* 0x00000000041a7211 */ /* 0x000fc400078c08ff */
[----:B------:R-:W0:Y:S01]  /*39960*/  LDC R8, c[0x0][0x3b8] ;  /* 0x0000ee00ff087b82 */ /* 0x000e220000000800 */
[----:B-1----:R-:W4:Y:S01]  /*39970*/  LDL.LU.64 R14, [R1+0xc90] ;  /* 0x000c9000010e7983 */ /* 0x002f220000300a00 */
[----:B--2---:R-:W-:-:S04]  /*39980*/  LEA R28, P4, R3, R0, 0x1 ;  /* 0x00000000031c7211 */ /* 0x004fc800078808ff */
[-C--:B------:R-:W-:Y:S01]  /*39990*/  LEA.HI.X.SX32 R29, R3, R2.reuse, 0x1, P4 ;  /* 0x00000002031d7211 */ /* 0x080fe200020f0eff */
[----:B------:R-:W-:Y:S01]  /*399a0*/  IMAD R3, R16, 0x4, R4 ;  /* 0x0000000410037824 */ /* 0x000fe200078e0204 */
[----:B------:R-:W-:Y:S01]  /*399b0*/  ISETP.LT.AND P4, PT, R27, UR6, !P0 ;  /* 0x000000061b007c0c */ /* 0x000fe2000c781270 */
[----:B------:R-:W2:Y:S01]  /*399c0*/  LDL.LU R16, [R1+0x224] ;  /* 0x0002240001107983 */ /* 0x000ea20000300800 */
[----:B------:R-:W-:Y:S01]  /*399d0*/  LEA.HI.X.SX32 R27, R4, R2, 0x1, P6 ;  /* 0x00000002041b7211 */ /* 0x000fe200030f0eff */
[----:B------:R-:W2:Y:S02]  /*399e0*/  LDCU UR6, c[0x0][0x39c] ;  /* 0x00007380ff0677ac */ /* 0x000ea40008000800 */
[----:B------:R1:W-:Y:S02]  /*399f0*/  @P5 STG.E.U16 desc[UR10][R28.64], R13 ;  /* 0x0000000d1c005986 */ /* 0x0003e4000c10150a */
[----:B-1----:R-:W-:-:S04]  /*39a00*/  LEA R28, P6, R3, R0, 0x1 ;  /* 0x00000000031c7211 */ /* 0x002fc800078c08ff */
[----:B------:R-:W-:Y:S02]  /*39a10*/  LEA.HI.X.SX32 R29, R3, R2, 0x1, P6 ;  /* 0x00000002031d7211 */ /* 0x000fe400030f0eff */
[----:B---3--:R-:W-:Y:S01]  /*39a20*/  ISETP.LT.AND P3, PT, R20, UR4, !P0 ;  /* 0x0000000414007c0c */ /* 0x008fe2000c761270 */
[----:B------:R-:W1:Y:S01]  /*39a30*/  LDCU UR4, c[0x0][0x39c] ;  /* 0x00007380ff0477ac */ /* 0x000e620008000800 */
[----:B------:R-:W3:Y:S11]  /*39a40*/  LDC R20, c[0x0][0x3b8] ;  /* 0x0000ee00ff147b82 */ /* 0x000ef60000000800 */
[----:B------:R0:W-:Y:S04]  /*39a50*/  @P3 STG.E.U16 desc[UR10][R26.64], R21 ;  /* 0x000000151a003986 */ /* 0x0001e8000c10150a */
[----:B------:R5:W-:Y:S01]  /*39a60*/  @P2 STG.E.U16 desc[UR10][R28.64], R5 ;  /* 0x000000051c002986 */ /* 0x000be2000c10150a */
[----:B-1----:R-:W-:Y:S01]  /*39a70*/  ISETP.LT.AND P5, PT, R24, UR4, !P0 ;  /* 0x0000000418007c0c */ /* 0x002fe2000c7a1270 */
[----:B------:R-:W1:Y:S02]  /*39a80*/  LDCU UR4, c[0x0][0x39c] ;  /* 0x00007380ff0477ac */ /* 0x000e640008000800 */
[----:B0-----:R-:W2:Y:S04]  /*39a90*/  LDL.LU.64 R26, [R1+0xc88] ;  /* 0x000c8800011a7983 */ /* 0x001ea80000300a00 */
[----:B------:R-:W2:Y:S04]  /*39aa0*/  LDL.LU R24, [R1+0x22c] ;  /* 0x00022c0001187983 */ /* 0x000ea80000300800 */
[----:B-----5:R-:W1:Y:S01]  /*39ab0*/  LDL.LU R29, [R1+0x228] ;  /* 0x00022800011d7983 */ /* 0x020e620000300800 */
[----:B---3--:R-:W-:Y:S01]  /*39ac0*/  IMAD R4, R20, 0x4, R3 ;  /* 0x0000000414047824 */ /* 0x008fe200078e0203 */
[----:B----4-:R-:W-:Y:S01]  /*39ad0*/  ISETP.LT.AND P3, PT, R11, UR5, !P0 ;  /* 0x000000050b007c0c */ /* 0x010fe2000c761270 */
[----:B------:R-:W0:Y:S01]  /*39ae0*/  LDC R20, c[0x0][0x3b8] ;  /* 0x0000ee00ff147b82 */ /* 0x000e220000000800 */
[----:B------:R-:W-:Y:S01]  /*39af0*/  PRMT R5, R5, 0x7632, R5 ;  /* 0x0000763205057816 */ /* 0x000fe20000000005 */
[----:B------:R-:W-:Y:S01]  /*39b00*/  IMAD R3, R8, 0x4, R4 ;  /* 0x0000000408037824 */ /* 0x000fe200078e0204 */
[C---:B------:R-:W-:Y:S01]  /*39b10*/  LEA R10, P6, R4.reuse, R0, 0x1 ;  /* 0x00000000040a7211 */ /* 0x040fe200078c08ff */
[----:B------:R-:W3:Y:S03]  /*39b20*/  LDCU UR5, c[0x0][0x39c] ;  /* 0x00007380ff0577ac */ /* 0x000ee60008000800 */
[----:B------:R-:W-:-:S02]  /*39b30*/  LEA.HI.X.SX32 R11, R4, R2, 0x1, P6 ;  /* 0x00000002040b7211 */ /* 0x000fc400030f0eff */
[C---:B------:R-:W-:Y:S02]  /*39b40*/  LEA R4, P6, R3.reuse, R0, 0x1 ;  /* 0x0000000003047211 */ /* 0x040fe400078c08ff */
[----:B------:R-:W-:Y:S01]  /*39b50*/  PRMT R8, R6, 0x7632, R8 ;  /* 0x0000763206087816 */ /* 0x000fe20000000008 */
[----:B------:R4:W-:Y:S02]  /*39b60*/  @P4 STG.E.U16 desc[UR10][R10.64], R5 ;  /* 0x000000050a004986 */ /* 0x0009e4000c10150a */
[----:B----4-:R-:W-:Y:S02]  /*39b70*/  LEA.HI.X.SX32 R5, R3, R2, 0x1, P6 ;  /* 0x0000000203057211 */ /* 0x010fe400030f0eff */
[----:B------:R-:W4:Y:S04]  /*39b80*/  LDL.LU.64 R10, [R1+0xc80] ;  /* 0x000c8000010a7983 */ /* 0x000f280000300a00 */
[----:B------:R-:W5:Y:S04]  /*39b90*/  LDL.LU R6, [R1+0xc78] ;  /* 0x000c780001067983 */ /* 0x000f680000300800 */
[----:B------:R3:W-:Y:S01]  /*39ba0*/  @P5 STG.E.U16 desc[UR10][R4.64], R8 ;  /* 0x0000000804005986 */ /* 0x0007e2000c10150a */
[----:B------:R-:W-:Y:S01]  /*39bb0*/  IMAD R3, R12, 0x4, R3 ;  /* 0x000000040c037824 */ /* 0x000fe200078e0203 */
[----:B------:R-:W-:Y:S01]  /*39bc0*/  PRMT R9, R9, 0x7632, R9 ;  /* 0x0000763209097816 */ /* 0x000fe20000000009 */
[----:B------:R-:W1:Y:S01]  /*39bd0*/  LDC R12, c[0x0][0x3b8] ;  /* 0x0000ee00ff0c7b82 */ /* 0x000e620000000800 */
[----:B---3--:R-:W3:Y:S02]  /*39be0*/  LDL.LU R8, [R1+0x230] ;  /* 0x0002300001087983 */ /* 0x008ee40000300800 */
[----:B------:R-:W-:-:S02]  /*39bf0*/  LEA R28, P5, R3, R0, 0x1 ;  /* 0x00000000031c7211 */ /* 0x000fc400078a08ff */
[----:B--2---:R-:W-:Y:S01]  /*39c00*/  ISETP.LT.AND P2, PT, R16, UR6, !P0 ;  /* 0x0000000610007c0c */ /* 0x004fe2000c741270 */
[----:B0-----:R-:W-:Y:S02]  /*39c10*/  IMAD R5, R20, 0x4, R3 ;  /* 0x0000000414057824 */ /* 0x001fe400078e0203 */
[----:B------:R-:W0:Y:S01]  /*39c20*/  LDC R16, c[0x0][0x3b8] ;  /* 0x0000ee00ff107b82 */ /* 0x000e220000000800 */
[----:B------:R-:W3:Y:S07]  /*39c30*/  LDCU UR6, c[0x0][0x39c] ;  /* 0x00007380ff0677ac */ /* 0x000eee0008000800 */
[----:B------:R-:W2:Y:S01]  /*39c40*/  LDC R20, c[0x0][0x3b8] ;  /* 0x0000ee00ff147b82 */ /* 0x000ea20000000800 */
[----:B-1----:R-:W-:Y:S01]  /*39c50*/  ISETP.LT.AND P4, PT, R29, UR4, !P0 ;  /* 0x000000041d007c0c */ /* 0x002fe2000c781270 */
[----:B------:R-:W1:Y:S01]  /*39c60*/  LDCU UR4, c[0x0][0x39c] ;  /* 0x00007380ff0477ac */ /* 0x000e620008000800 */
[----:B------:R-:W-:-:S05]  /*39c70*/  LEA.HI.X.SX32 R29, R3, R2, 0x1, P5 ;  /* 0x00000002031d7211 */ /* 0x000fca00028f0eff */
[----:B------:R0:W-:Y:S04]  /*39c80*/  @P3 STG.E.U16 desc[UR10][R28.64], R9 ;  /* 0x000000091c003986 */ /* 0x0001e8000c10150a */
[----:B0-----:R-:W4:Y:S01]  /*39c90*/  LDL.LU R29, [R1+0x23c] ;  /* 0x00023c00011d7983 */ /* 0x001f220000300800 */
[----:B------:R-:W-:-:S03]  /*39ca0*/  IMAD R3, R16, 0x4, R5 ;  /* 0x0000000410037824 */ /* 0x000fc600078e0205 */
[----:B------:R-:W1:Y:S04]  /*39cb0*/  LDL.LU R16, [R1+0x238] ;  /* 0x0002380001107983 */ /* 0x000e680000300800 */
[----:B------:R-:W5:Y:S01]  /*39cc0*/  LDL.LU R28, [R1+0x244] ;  /* 0x00024400011c7983 */ /* 0x000f620000300800 */
[----:B------:R-:W-:Y:S01]  /*39cd0*/  ISETP.LT.AND P6, PT, R24, UR5, !P0 ;  /* 0x0000000518007c0c */ /* 0x000fe2000c7c1270 */
[----:B------:R-:W5:Y:S01]  /*39ce0*/  LDCU UR5, c[0x0][0x39c] ;  /* 0x00007380ff0577ac */ /* 0x000f620008000800 */
[----:B------:R-:W-:Y:S01]  /*39cf0*/  LEA R4, P5, R5, R0, 0x1 ;  /* 0x0000000005047211 */ /* 0x000fe200078a08ff */
[----:B------:R-:W0:Y:S01]  /*39d00*/  LDC R24, c[0x0][0x3b8] ;  /* 0x0000ee00ff187b82 */ /* 0x000e220000000800 */
[----:B------:R-:W-:Y:S02]  /*39d10*/  PRMT R25, R25, 0x7632, R25 ;  /* 0x0000763219197816 */ /* 0x000fe40000000019 */
[----:B------:R-:W-:-:S02]  /*39d20*/  LEA.HI.X.SX32 R5, R5, R2, 0x1, P5 ;  /* 0x0000000205057211 */ /* 0x000fc400028f0eff */
[----:B------:R-:W-:-:S03]  /*39d30*/  PRMT R17, R17, 0x7632, R17 ;  /* 0x0000763211117816 */ /* 0x000fc60000000011 */
[----:B------:R2:W-:Y:S01]  /*39d40*/  @P2 STG.E.U16 desc[UR10][R4.64], R25 ;  /* 0x0000001904002986 */ /* 0x0005e2000c10150a */
[----:B---3--:R-:W-:Y:S01]  /*39d50*/  ISETP.LT.AND P5, PT, R8, UR6, !P0 ;  /* 0x0000000608007c0c */ /* 0x008fe2000c7a1270 */
[----:B------:R-:W3:Y:S01]  /*39d60*/  LDCU UR6, c[0x0][0x39c] ;  /* 0x00007380ff0677ac */ /* 0x000ee20008000800 */
[C---:B------:R-:W-:Y:S01]  /*39d70*/  LEA R8, P3, R3.reuse, R0, 0x1 ;  /* 0x0000000003087211 */ /* 0x040fe200078608ff */
[----:B--2---:R-:W-:Y:S01]  /*39d80*/  IMAD R5, R12, 0x4, R3 ;  /* 0x000000040c057824 */ /* 0x004fe200078e0203 */
[----:B------:R-:W2:Y:S02]  /*39d90*/  LDL.LU R25, [R1+0x48] ;  /* 0x0000480001197983 */ /* 0x000ea40000300800 */
[----:B------:R-:W-:Y:S01]  /*39da0*/  LEA.HI.X.SX32 R9, R3, R2, 0x1, P3 ;  /* 0x0000000203097211 */ /* 0x000fe200018f0eff */
[----:B------:R-:W-:Y:S01]  /*39db0*/  IMAD R3, R20, 0x4, R5 ;  /* 0x0000000414037824 */ /* 0x000fe200078e0205 */
[----:B------:R-:W-:Y:S01]  /*39dc0*/  PRMT R13, R13, 0x7632, R13 ;  /* 0x000076320d0d7816 */ /* 0x000fe2000000000d */
[----:B------:R-:W1:Y:S02]  /*39dd0*/  LDC R20, c[0x0][0x3b8] ;  /* 0x0000ee00ff147b82 */ /* 0x000e640000000800 */
[----:B------:R3:W-:Y:S01]  /*39de0*/  @P4 STG.E.U16 desc[UR10][R8.64], R17 ;  /* 0x0000001108004986 */ /* 0x0007e2000c10150a */
[----:B------:R-:W-:-:S04]  /*39df0*/  LEA R4, P4, R5, R0, 0x1 ;  /* 0x0000000005047211 */ /* 0x000fc800078808ff */
[----:B------:R-:W-:Y:S01]  /*39e00*/  LEA.HI.X.SX32 R5, R5, R2, 0x1, P4 ;  /* 0x0000000205057211 */ /* 0x000fe200020f0eff */
[----:B0-----:R-:W-:Y:S01]  /*39e10*/  IMAD R12, R24, 0x4, R3 ;  /* 0x00000004180c7824 */ /* 0x001fe200078e0203 */
[C---:B---3--:R-:W-:Y:S01]  /*39e20*/  LEA R8, P4, R3.reuse, R0, 0x1 ;  /* 0x0000000003087211 */ /* 0x048fe200078808ff */
[----:B------:R-:W0:Y:S03]  /*39e30*/  LDC R17, c[0x0][0x3b8] ;  /* 0x0000ee00ff117b82 */ /* 0x000e260000000800 */
[----:B------:R-:W-:Y:S02]  /*39e40*/  LEA.HI.X.SX32 R9, R3, R2, 0x1, P4 ;  /* 0x0000000203097211 */ /* 0x000fe400020f0eff */
[----:B------:R-:W-:Y:S01]  /*39e50*/  PRMT R21, R21, 0x7632, R21 ;  /* 0x0000763215157816 */ /* 0x000fe20000000015 */
[----:B------:R-:W-:Y:S04]  /*39e60*/  @P6 STG.E.U16 desc[UR10][R4.64], R13 ;  /* 0x0000000d04006986 */ /* 0x000fe8000c10150a */
[----:B------:R3:W-:Y:S01]  /*39e70*/  @P5 STG.E.U16 desc[UR10][R8.64], R21 ;  /* 0x0000001508005986 */ /* 0x0007e2000c10150a */
[----:B----4-:R-:W-:Y:S01]  /*39e80*/  ISETP.LT.AND P3, PT, R29, UR7, !P0 ;  /* 0x000000071d007c0c */ /* 0x010fe2000c761270 */
[----:B---3--:R-:W3:Y:S02]  /*39e90*/  LDC R21, c[0x0][0x3b8] ;  /* 0x0000ee00ff157b82 */ /* 0x008ee40000000800 */
[----:B------:R-:W4:Y:S01]  /*39ea0*/  LDL.LU R29, [R1+0x248] ;  /* 0x00024800011d7983 */ /* 0x000f220000300800 */
[----:B-1----:R-:W-:Y:S01]  /*39eb0*/  ISETP.LT.AND P2, PT, R16, UR4, !P0 ;  /* 0x0000000410007c0c */ /* 0x002fe2000c741270 */
[----:B------:R-:W1:Y:S02]  /*39ec0*/  LDCU UR4, c[0x0][0x39c] ;  /* 0x00007380ff0477ac */ /* 0x000e640008000800 */
[----:B------:R-:W3:Y:S01]  /*39ed0*/  LDL.LU R24, [R1+0x250] ;  /* 0x0002500001187983 */ /* 0x000ee20000300800 */
[----:B-----5:R-:W-:Y:S01]  /*39ee0*/  ISETP.LT.AND P5, PT, R28, UR5, !P0 ;  /* 0x000000051c007c0c */ /* 0x020fe2000c7a1270 */
[----:B------:R-:W5:Y:S02]  /*39ef0*/  LDC R16, c[0x0][0x3b8] ;  /* 0x0000ee00ff107b82 */ /* 0x000f640000000800 */
[----:B------:R-:W1:Y:S01]  /*39f00*/  LDL.LU R3, [R1+0x240] ;  /* 0x0002400001037983 */ /* 0x000e620000300800 */
[C---:B------:R-:W-:Y:S01]  /*39f10*/  LEA R4, P6, R12.reuse, R0, 0x1 ;  /* 0x000000000c047211 */ /* 0x040fe200078c08ff */
[----:B------:R-:W3:Y:S02]  /*39f20*/  LDCU UR5, c[0x0][0x39c] ;  /* 0x00007380ff0577ac */ /* 0x000ee40008000800 */
[----:B------:R-:W3:Y:S01]  /*39f30*/  LDL.LU R13, [R1+0x24c] ;  /* 0x00024c00010d7983 */ /* 0x000ee20000300800 */
[----:B------:R-:W0:Y:S03]  /*39f40*/  LDCU UR7, c[0x0][0x39c] ;  /* 0x00007380ff0777ac */ /* 0x000e260008000800 */
[----:B------:R-:W3:Y:S01]  /*39f50*/  LDL.LU R28, [R1+0x254] ;  /* 0x00025400011c7983 */ /* 0x000ee20000300800 */
[----:B------:R-:W-:Y:S01]  /*39f60*/  LEA.HI.X.SX32 R5, R12, R2, 0x1, P6 ;  /* 0x000000020c057211 */ /* 0x000fe200030f0eff */
[----:B-----5:R-:W-:-:S02]  /*39f70*/  IMAD R12, R16, 0x4, R12 ;  /* 0x00000004100c7824 */ /* 0x020fc400078e020c */
[----:B------:R-:W5:Y:S02]  /*39f80*/  LDC R16, c[0x0][0x3b8] ;  /* 0x0000ee00ff107b82 */ /* 0x000f640000000800 */
[----:B--2---:R2:W-:Y:S01]  /*39f90*/  @P2 STG.E.U16 desc[UR10][R4.64], R25 ;  /* 0x0000001904002986 */ /* 0x0045e2000c10150a */
[----:B0-----:R-:W-:-:S05]  /*39fa0*/  IMAD R9, R17, 0x4, R12 ;  /* 0x0000000411097824 */ /* 0x001fca00078e020c */
[----:B------:R-:W0:Y:S01]  /*39fb0*/  LDC R17, c[0x0][0x3b8] ;  /* 0x0000ee00ff117b82 */ /* 0x000e220000000800 */
[----:B--2---:R-:W-:-:S04]  /*39fc0*/  LEA R4, P6, R12, R0, 0x1 ;  /* 0x000000000c047211 */ /* 0x004fc800078c08ff */
[----:B------:R-:W-:Y:S02]  /*39fd0*/  LEA.HI.X.SX32 R5, R12, R2, 0x1, P6 ;  /* 0x000000020c057211 */ /* 0x000fe400030f0eff */
[----:B------:R-:W-:Y:S01]  /*39fe0*/  LEA R8, P6, R9, R0, 0x1 ;  /* 0x0000000009087211 */ /* 0x000fe200078c08ff */
[----:B------:R-:W2:Y:S02]  /*39ff0*/  LDC R12, c[0x0][0x3b8] ;  /* 0x0000ee00ff0c7b82 */ /* 0x000ea40000000800 */
[----:B------:R0:W-:Y:S01]  /*3a000*/  @P3 STG.E.U16 desc[UR10][R4.64], R6 ;  /* 0x0000000604003986 */ /* 0x0001e2000c10150a */
[----:B-1----:R-:W-:Y:S01]  /*3a010*/  ISETP.LT.AND P4, PT, R3, UR4, !P0 ;  /* 0x0000000403007c0c */ /* 0x002fe2000c781270 */
[----:B------:R-:W-:Y:S01]  /*3a020*/  IMAD R3, R20, 0x4, R9 ;  /* 0x0000000414037824 */ /* 0x000fe200078e0209 */
[----:B------:R-:W-:Y:S01]  /*3a030*/  LEA.HI.X.SX32 R9, R9, R2, 0x1, P6 ;  /* 0x0000000209097211 */ /* 0x000fe200030f0eff */
[----:B------:R-:W1:Y:S01]  /*3a040*/  LDCU UR4, c[0x0][0x39c] ;  /* 0x00007380ff0477ac */ /* 0x000e620008000800 */
[----:B----4-:R-:W-:Y:S01]  /*3a050*/  ISETP.LT.AND P2, PT, R29, UR6, !P0 ;  /* 0x000000061d007c0c */ /* 0x010fe2000c741270 */
[----:B------:R-:W4:Y:S01]  /*3a060*/  LDC R20, c[0x0][0x3b8] ;  /* 0x0000ee00ff147b82 */ /* 0x000f220000000800 */
[C---:B0-----:R-:W-:Y:S01]  /*3a070*/  LEA R4, P6, R3.reuse, R0, 0x1 ;  /* 0x0000000003047211 */ /* 0x041fe200078c08ff */
[----:B------:R-:W4:Y:S01]  /*3a080*/  LDL.LU R29, [R1+0x25c] ;  /* 0x00025c00011d7983 */ /* 0x000f220000300800 */
[----:B------:R-:W0:Y:S02]  /*3a090*/  LDCU UR6, c[0x0][0x39c] ;  /* 0x00007380ff0677ac */ /* 0x000e240008000800 */
[----:B------:R-:W-:Y:S01]  /*3a0a0*/  LEA.HI.X.SX32 R5, R3, R2, 0x1, P6 ;  /* 0x0000000203057211 */ /* 0x000fe200030f0eff */
[----:B-----5:R-:W-:-:S02]  /*3a0b0*/  IMAD R3, R16, 0x4, R3 ;  /* 0x0000000410037824 */ /* 0x020fc400078e0203 */
[----:B------:R5:W-:Y:S01]  /*3a0c0*/  @P4 STG.E.U16 desc[UR10][R8.64], R7 ;  /* 0x0000000708004986 */ /* 0x000be2000c10150a */
[----:B---3--:R-:W-:Y:S01]  /*3a0d0*/  ISETP.LT.AND P4, PT, R24, UR5, !P0 ;  /* 0x0000000518007c0c */ /* 0x008fe2000c781270 */
[----:B------:R-:W3:Y:S02]  /*3a0e0*/  LDCU UR5, c[0x0][0x39c] ;  /* 0x00007380ff0577ac */ /* 0x000ee40008000800 */
[----:B------:R-:W3:Y:S04]  /*3a0f0*/  LDL.LU R24, [R1+0x264] ;  /* 0x0002640001187983 */ /* 0x000ee80000300800 */
[----:B------:R-:W3:Y:S04]  /*3a100*/  LDL.LU R16, [R1+0x258] ;  /* 0x0002580001107983 */ /* 0x000ee80000300800 */
[----:B------:R2:W-:Y:S01]  /*3a110*/  @P5 STG.E.U16 desc[UR10][R4.64], R10 ;  /* 0x0000000a04005986 */ /* 0x0005e2000c10150a */
[----:B0-----:R-:W-:-:S02]  /*3a120*/  ISETP.LT.AND P5, PT, R28, UR6, !P0 ;  /* 0x000000061c007c0c */ /* 0x001fc4000c7a1270 */
[----:B-1----:R-:W-:Y:S01]  /*3a130*/  ISETP.LT.AND P3, PT, R13, UR4, !P0 ;  /* 0x000000040d007c0c */ /* 0x002fe2000c761270 */
[----:B------:R-:W3:Y:S01]  /*3a140*/  LDL.LU R28, [R1+0x268] ;  /* 0x00026800011c7983 */ /* 0x000ee20000300800 */
[----:B------:R-:W0:Y:S01]  /*3a150*/  LDC R13, c[0x0][0x3b8] ;  /* 0x0000ee00ff0d7b82 */ /* 0x000e220000000800 */
[----:B------:R-:W1:Y:S01]  /*3a160*/  LDCU UR4, c[0x0][0x39c] ;  /* 0x00007380ff0477ac */ /* 0x000e620008000800 */
[----:B-----5:R-:W-:Y:S01]  /*3a170*/  IMAD R9, R17, 0x4, R3 ;  /* 0x0000000411097824 */ /* 0x020fe200078e0203 */
[----:B------:R-:W5:Y:S01]  /*3a180*/  LDCU UR6, c[0x0][0x39c] ;  /* 0x00007380ff0677ac */ /* 0x000f620008000800 */
[----:B--2---:R-:W-:-:S04]  /*3a190*/  LEA R4, P6, R3, R0, 0x1 ;  /* 0x0000000003047211 */ /* 0x004fc800078c08ff */
[----:B------:R-:W2:Y:S01]  /*3a1a0*/  LDC R17, c[0x0][0x3b8] ;  /* 0x0000ee00ff117b82 */ /* 0x000ea20000000800 */
[----:B------:R-:W-:Y:S02]  /*3a1b0*/  LEA.HI.X.SX32 R5, R3, R2, 0x1, P6 ;  /* 0x0000000203057211 */ /* 0x000fe400030f0eff */
[----:B------:R-:W-:Y:S01]  /*3a1c0*/  LEA R8, P6, R9, R0, 0x1 ;  /* 0x0000000009087211 */ /* 0x000fe200078c08ff */
[----:B------:R-:W-:Y:S02]  /*3a1d0*/  IMAD R3, R21, 0x4, R9 ;  /* 0x0000000415037824 */ /* 0x000fe400078e0209 */
[----:B------:R-:W5:Y:S01]  /*3a1e0*/  LDL.LU R21, [R1+0x260] ;  /* 0x0002600001157983 */ /* 0x000f620000300800 */
[----:B------:R-:W-:-:S03]  /*3a1f0*/  LEA.HI.X.SX32 R9, R9, R2, 0x1, P6 ;  /* 0x0000000209097211 */ /* 0x000fc600030f0eff */
[----:B------:R1:W-:Y:S04]  /*3a200*/  @P2 STG.E.U16 desc[UR10][R4.64], R26 ;  /* 0x0000001a04002986 */ /* 0x0003e8000c10150a */
[----:B------:R0:W-:Y:S01]  /*3a210*/  @P3 STG.E.U16 desc[UR10][R8.64], R18 ;  /* 0x0000001208003986 */ /* 0x0001e2000c10150a */
[----:B-1----:R-:W-:Y:S01]  /*3a220*/  LEA R4, P6, R3, R0, 0x1 ;  /* 0x0000000003047211 */ /* 0x002fe200078c08ff */
[----:B0-----:R-:W-:-:S03]  /*3a230*/  IMAD R9, R13, 0x4, R3 ;  /* 0x000000040d097824 */ /* 0x001fc600078e0203 */
[----:B------:R-:W-:Y:S01]  /*3a240*/  LEA.HI.X.SX32 R5, R3, R2, 0x1, P6 ;  /* 0x0000000203057211 */ /* 0x000fe200030f0eff */
[----:B------:R-:W0:Y:S01]  /*3a250*/  LDC R13, c[0x0][0x3b8] ;  /* 0x0000ee00ff0d7b82 */ /* 0x000e220000000800 */
[----:B------:R-:W-:Y:S01]  /*3a260*/  IMAD R3, R12, 0x4, R9 ;  /* 0x000000040c037824 */ /* 0x000fe200078e0209 */
[C---:B------:R-:W-:Y:S02]  /*3a270*/  LEA R8, P6, R9.reuse, R0, 0x1 ;  /* 0x0000000009087211 */ /* 0x040fe400078c08ff */
[----:B------:R1:W-:Y:S02]  /*3a280*/  @P4 STG.E.U16 desc[UR10][R4.64], R14 ;  /* 0x0000000e04004986 */ /* 0x0003e4000c10150a */
[----:B------:R-:W-:Y:S02]  /*3a290*/  LEA.HI.X.SX32 R9, R9, R2, 0x1, P6 ;  /* 0x0000000209097211 */ /* 0x000fe400030f0eff */
[----:B------:R-:W0:Y:S03]  /*3a2a0*/  LDC R12, c[0x0][0x3b8] ;  /* 0x0000ee00ff0c7b82 */ /* 0x000e260000000800 */
[----:B------:R4:W-:Y:S01]  /*3a2b0*/  @P5 STG.E.U16 desc[UR10][R8.64], R22 ;  /* 0x0000001608005986 */ /* 0x0009e2000c10150a */
[----:B-1----:R-:W-:-:S04]  /*3a2c0*/  LEA R4, P6, R3, R0, 0x1 ;  /* 0x0000000003047211 */ /* 0x002fc800078c08ff */
[----:B------:R-:W-:Y:S01]  /*3a2d0*/  LEA.HI.X.SX32 R5, R3, R2, 0x1, P6 ;  /* 0x0000000203057211 */ /* 0x000fe200030f0eff */
[--C-:B----4-:R-:W-:Y:S01]  /*3a2e0*/  IMAD R9, R20, 0x4, R3.reuse ;  /* 0x0000000414097824 */ /* 0x110fe200078e0203 */
[----:B------:R-:W-:Y:S02]  /*3a2f0*/  PRMT R3, R25, 0x7632, R3 ;  /* 0x0000763219037816 */ /* 0x000fe40000000003 */
[----:B---3--:R-:W-:Y:S01]  /*3a300*/  ISETP.LT.AND P3, PT, R29, UR5, !P0 ;  /* 0x000000051d007c0c */ /* 0x008fe2000c761270 */
[----:B------:R-:W1:Y:S01]  /*3a310*/  LDCU UR5, c[0x0][0x39c] ;  /* 0x00007380ff0577ac */ /* 0x000e620008000800 */
[----:B------:R-:W3:Y:S01]  /*3a320*/  LDL.LU R29, [R1+0x26c] ;  /* 0x00026c00011d7983 */ /* 0x000ee20000300800 */
[----:B------:R-:W-:Y:S01]  /*3a330*/  ISETP.LT.AND P2, PT, R16, UR4, !P0 ;  /* 0x0000000410007c0c */ /* 0x000fe2000c741270 */
[----:B------:R-:W4:Y:S01]  /*3a340*/  LDCU UR4, c[0x0][0x39c] ;  /* 0x00007380ff0477ac */ /* 0x000f220008000800 */
[----:B------:R-:W0:Y:S11]  /*3a350*/  LDC R16, c[0x0][0x3b8] ;  /* 0x0000ee00ff107b82 */ /* 0x000e360000000800 */
[----:B------:R2:W-:Y:S01]  /*3a360*/  @P2 STG.E.U16 desc[UR10][R4.64], R3 ;  /* 0x0000000304002986 */ /* 0x0005e2000c10150a */
[----:B-1----:R-:W-:Y:S01]  /*3a370*/  ISETP.LT.AND P2, PT, R28, UR5, !P0 ;  /* 0x000000051c007c0c */ /* 0x002fe2000c741270 */
[----:B------:R-:W1:Y:S01]  /*3a380*/  LDCU UR5, c[0x0][0x39c] ;  /* 0x00007380ff0577ac */ /* 0x000e620008000800 */
[----:B----4-:R-:W-:Y:S01]  /*3a390*/  ISETP.LT.AND P5, PT, R24, UR4, !P0 ;  /* 0x0000000418007c0c */ /* 0x010fe2000c7a1270 */
[----:B------:R-:W3:Y:S01]  /*3a3a0*/  LDCU UR4, c[0x0][0x39c] ;  /* 0x00007380ff0477ac */ /* 0x000ee20008000800 */
[----:B------:R-:W1:Y:S04]  /*3a3b0*/  LDL.LU R24, [R1+0x270] ;  /* 0x0002700001187983 */ /* 0x000e680000300800 */
[----:B------:R-:W4:Y:S04]  /*3a3c0*/  LDL.LU R25, [R1+0x274] ;  /* 0x0002740001197983 */ /* 0x000f280000300800 */
[----:B------:R-:W4:Y:S01]  /*3a3d0*/  LDL.LU R28, [R1+0x278] ;  /* 0x00027800011c7983 */ /* 0x000f220000300800 */
[----:B------:R-:W-:Y:S01]  /*3a3e0*/  LEA R8, P6, R9, R0, 0x1 ;  /* 0x0000000009087211 */ /* 0x000fe200078c08ff */
[----:B--2---:R-:W-:Y:S01]  /*3a3f0*/  IMAD R3, R17, 0x4, R9 ;  /* 0x0000000411037824 */ /* 0x004fe200078e0209 */
[----:B-----5:R-:W-:Y:S01]  /*3a400*/  ISETP.LT.AND P4, PT, R21, UR6, !P0 ;  /* 0x0000000615007c0c */ /* 0x020fe2000c781270 */
[----:B------:R-:W4:Y:S01]  /*3a410*/  LDCU UR6, c[0x0][0x39c] ;  /* 0x00007380ff0677ac */ /* 0x000f220008000800 */
[----:B------:R-:W-:-:S02]  /*3a420*/  LEA.HI.X.SX32 R9, R9, R2, 0x1, P6 ;  /* 0x0000000209097211 */ /* 0x000fc400030f0eff */
[----:B------:R-:W-:Y:S02]  /*3a430*/  PRMT R6, R6, 0x7632, R6 ;  /* 0x0000763206067816 */ /* 0x000fe40000000006 */
[----:B------:R-:W-:-:S03]  /*3a440*/  LEA R4, P6, R3, R0, 0x1 ;  /* 0x0000000003047211 */ /* 0x000fc600078c08ff */
[----:B------:R0:W-:Y:S01]  /*3a450*/  @P3 STG.E.U16 desc[UR10][R8.64], R6 ;  /* 0x0000000608003986 */ /* 0x0001e2000c10150a */
[----:B------:R-:W-:Y:S01]  /*3a460*/  LEA.HI.X.SX32 R5, R3, R2, 0x1, P6 ;  /* 0x0000000203057211 */ /* 0x000fe200030f0eff */
[--C-:B0-----:R-:W-:Y:S01]  /*3a470*/  IMAD R6, R16, 0x4, R3.reuse ;  /* 0x0000000410067824 */ /* 0x101fe200078e0203 */
[----:B------:R-:W-:Y:S01]  /*3a480*/  PRMT R3, R7, 0x7632, R3 ;  /* 0x0000763207037816 */ /* 0x000fe20000000003 */
[----:B------:R-:W0:Y:S01]  /*3a490*/  LDC R16, c[0x0][0x3b8] ;  /* 0x0000ee00ff107b82 */ /* 0x000e220000000800 */
[----:B------:R-:W2:Y:S02]  /*3a4a0*/  LDL.LU R7, [R1+0xc74] ;  /* 0x000c740001077983 */ /* 0x000ea40000300800 */
[C---:B------:R-:W-:Y:S02]  /*3a4b0*/  LEA R8, P6, R6.reuse, R0, 0x1 ;  /* 0x0000000006087211 */ /* 0x040fe400078c08ff */
[----:B------:R5:W-:Y:S02]  /*3a4c0*/  @P4 STG.E.U16 desc[UR10][R4.64], R3 ;  /* 0x0000000304004986 */ /* 0x000be4000c10150a */
[----:B------:R-:W-:-:S02]  /*3a4d0*/  LEA.HI.X.SX32 R9, R6, R2, 0x1, P6 ;  /* 0x0000000206097211 */ /* 0x000fc400030f0eff */
[----:B------:R-:W-:Y:S01]  /*3a4e0*/  PRMT R10, R10, 0x7632, R10 ;  /* 0x000076320a0a7816 */ /* 0x000fe2000000000a */
[----:B-----5:R-:W-:Y:S01]  /*3a4f0*/  IMAD R3, R13, 0x4, R6 ;  /* 0x000000040d037824 */ /* 0x020fe200078e0206 */
[----:B------:R-:W-:-:S03]  /*3a500*/  PRMT R26, R26, 0x7632, R26 ;  /* 0x000076321a1a7816 */ /* 0x000fc6000000001a */
[----:B------:R5:W-:Y:S01]  /*3a510*/  @P5 STG.E.U16 desc[UR10][R8.64], R10 ;  /* 0x0000000a08005986 */ /* 0x000be2000c10150a */
[----:B------:R-:W0:Y:S01]  /*3a520*/  LDC R13, c[0x0][0x3b8] ;  /* 0x0000ee00ff0d7b82 */ /* 0x000e220000000800 */
[----:B------:R-:W-:-:S04]  /*3a530*/  LEA R4, P6, R3, R0, 0x1 ;  /* 0x0000000003047211 */ /* 0x000fc800078c08ff */
[----:B------:R-:W-:-:S05]  /*3a540*/  LEA.HI.X.SX32 R5, R3, R2, 0x1, P6 ;  /* 0x0000000203057211 */ /* 0x000fca00030f0eff */
[----:B------:R0:W-:Y:S01]  /*3a550*/  @P2 STG.E.U16 desc[UR10][R4.64], R26 ;  /* 0x0000001a04002986 */ /* 0x0001e2000c10150a */
[----:B---3--:R-:W-:Y:S01]  /*3a560*/  ISETP.LT.AND P3, PT, R29, UR4, !P0 ;  /* 0x000000041d007c0c */ /* 0x008fe2000c761270 */
[----:B------:R-:W3:Y:S02]  /*3a570*/  LDCU UR4, c[0x0][0x39c] ;  /* 0x00007380ff0477ac */ /* 0x000ee40008000800 */
[----:B------:R-:W2:Y:S01]  /*3a580*/  LDL.LU R29, [R1+0x27c] ;  /* 0x00027c00011d7983 */ /* 0x000ea20000300800 */
[----:B------:R-:W-:Y:S01]  /*3a590*/  IMAD R6, R12, 0x4, R3 ;  /* 0x000000040c067824 */ /* 0x000fe200078e0203 */
[----:B------:R-:W-:Y:S01]  /*3a5a0*/  PRMT R18, R18, 0x7632, R18 ;  /* 0x0000763212127816 */ /* 0x000fe20000000012 */
[----:B------:R-:W0:Y:S01]  /*3a5b0*/  LDC R12, c[0x0][0x3b8] ;  /* 0x0000ee00ff0c7b82 */ /* 0x000e220000000800 */
[----:B------:R-:W2:Y:S01]  /*3a5c0*/  LDL.LU R20, [R1+0x280] ;  /* 0x0002800001147983 */ /* 0x000ea20000300800 */
[----:B------:R-:W-:Y:S02]  /*3a5d0*/  PRMT R14, R14, 0x7632, R14 ;  /* 0x000076320e0e7816 */ /* 0x000fe4000000000e */
[----:B------:R-:W-:-:S04]  /*3a5e0*/  PRMT R22, R22, 0x7632, R22 ;  /* 0x0000763216167816 */ /* 0x000fc80000000016 */
[----:B-----5:R-:W5:Y:S01]  /*3a5f0*/  LDC R10, c[0x0][0x3b8] ;  /* 0x0000ee00ff0a7b82 */ /* 0x020f620000000800 */
[----:B----4-:R-:W-:Y:S02]  /*3a600*/  ISETP.LT.AND P5, PT, R25, UR6, !P0 ;  /* 0x0000000619007c0c */ /* 0x010fe4000c7a1270 */
[----:B---3--:R-:W-:Y:S01]  /*3a610*/  ISETP.LT.AND P2, PT, R28, UR4, !P0 ;  /* 0x000000041c007c0c */ /* 0x008fe2000c741270 */
[----:B------:R-:W3:Y:S01]  /*3a620*/  LDL.LU R25, [R1+0x284] ;  /* 0x0002840001197983 */ /* 0x000ee20000300800 */
[----:B-1----:R-:W-:Y:S01]  /*3a630*/  ISETP.LT.AND P4, PT, R24, UR5, !P0 ;  /* 0x0000000518007c0c */ /* 0x002fe2000c781270 */
[----:B------:R-:W2:Y:S02]  /*3a640*/  LDCU UR5, c[0x0][0x39c] ;  /* 0x00007380ff0577ac */ /* 0x000ea40008000800 */
[----:B------:R-:W4:Y:S01]  /*3a650*/  LDL.LU R28, [R1+0x288] ;  /* 0x00028800011c7983 */ /* 0x000f220000300800 */
[----:B------:R-:W-:Y:S01]  /*3a660*/  LEA R8, P6, R6, R0, 0x1 ;  /* 0x0000000006087211 */ /* 0x000fe200078c08ff */
[----:B0-----:R-:W-:Y:S01]  /*3a670*/  IMAD R3, R16, 0x4, R6 ;  /* 0x0000000410037824 */ /* 0x001fe200078e0206 */
[----:B------:R-:W3:Y:S01]  /*3a680*/  LDCU UR4, c[0x0][0x39c] ;  /* 0x00007380ff0477ac */ /* 0x000ee20008000800 */
[----:B------:R-:W4:Y:S01]  /*3a690*/  LDL.LU R26, [R1+0x4c] ;  /* 0x00004c00011a7983 */ /* 0x000f220000300800 */
[----:B------:R-:W-:Y:S01]  /*3a6a0*/  LEA.HI.X.SX32 R9, R6, R2, 0x1, P6 ;  /* 0x0000000206097211 */ /* 0x000fe200030f0eff */
[----:B------:R-:W-:Y:S01]  /*3a6b0*/  IMAD R6, R13, 0x4, R3 ;  /* 0x000000040d067824 */ /* 0x000fe200078e0203 */
[C---:B------:R-:W-:Y:S01]  /*3a6c0*/  LEA R4, P6, R3.reuse, R0, 0x1 ;  /* 0x0000000003047211 */ /* 0x040fe200078c08ff */
[----:B------:R-:W4:Y:S01]  /*3a6d0*/  LDL.LU R21, [R1+0x28c] ;  /* 0x00028c0001157983 */ /* 0x000f220000300800 */
[----:B------:R-:W0:Y:S01]  /*3a6e0*/  LDC R16, c[0x0][0x3b8] ;  /* 0x0000ee00ff107b82 */ /* 0x000e220000000800 */
[----:B------:R-:W1:Y:S01]  /*3a6f0*/  LDCU UR6, c[0x0][0x39c] ;  /* 0x00007380ff0677ac */ /* 0x000e620008000800 */
[----:B------:R-:W-:Y:S01]  /*3a700*/  LEA.HI.X.SX32 R5, R3, R2, 0x1, P6 ;  /* 0x0000000203057211 */ /* 0x000fe200030f0eff */
[----:B------:R5:W-:Y:S04]  /*3a710*/  @P3 STG.E.U16 desc[UR10][R8.64], R18 ;  /* 0x0000001208003986 */ /* 0x000be8000c10150a */
[----:B------:R-:W4:Y:S01]  /*3a720*/  LDL.LU R24, [R1+0x290] ;  /* 0x0002900001187983 */ /* 0x000f220000300800 */
[----:B------:R-:W0:Y:S01]  /*3a730*/  LDC R3, c[0x0][0x3b8] ;  /* 0x0000ee00ff037b82 */ /* 0x000e220000000800 */
[----:B-----5:R-:W-:-:S07]  /*3a740*/  LEA R8, P6, R6, R0, 0x1 ;  /* 0x0000000006087211 */ /* 0x020fce00078c08ff */
[----:B------:R-:W5:Y:S01]  /*3a750*/  LDC R13, c[0x0][0x3b8] ;  /* 0x0000ee00ff0d7b82 */ /* 0x000f620000000800 */
[----:B------:R-:W-:Y:S01]  /*3a760*/  LEA.HI.X.SX32 R9, R6, R2, 0x1, P6 ;  /* 0x0000000206097211 */ /* 0x000fe200030f0eff */
[----:B------:R-:W-:Y:S01]  /*3a770*/  IMAD R6, R12, 0x4, R6 ;  /* 0x000000040c067824 */ /* 0x000fe200078e0206 */
[----:B------:R1:W-:Y:S05]  /*3a780*/  @P4 STG.E.U16 desc[UR10][R4.64], R14 ;  /* 0x0000000e04004986 */ /* 0x0003ea000c10150a */
[----:B------:R-:W0:Y:S01]  /*3a790*/  LDC R12, c[0x0][0x3b8] ;  /* 0x0000ee00ff0c7b82 */ /* 0x000e220000000800 */
[----:B------:R0:W-:Y:S01]  /*3a7a0*/  @P5 STG.E.U16 desc[UR10][R8.64], R22 ;  /* 0x0000001608005986 */ /* 0x0001e2000c10150a */
[----:B-1----:R-:W-:-:S04]  /*3a7b0*/  LEA R4, P5, R6, R0, 0x1 ;  /* 0x0000000006047211 */ /* 0x002fc800078a08ff */
[----:B------:R-:W-:Y:S02]  /*3a7c0*/  LEA.HI.X.SX32 R5, R6, R2, 0x1, P5 ;  /* 0x0000000206057211 */ /* 0x000fe400028f0eff */
[----:B--2---:R-:W-:Y:S01]  /*3a7d0*/  ISETP.LT.AND P3, PT, R29, UR5, !P0 ;  /* 0x000000051d007c0c */ /* 0x004fe2000c761270 */
[----:B------:R-:W1:Y:S01]  /*3a7e0*/  LDCU UR5, c[0x0][0x39c] ;  /* 0x00007380ff0577ac */ /* 0x000e620008000800 */
[----:B------:R-:W2:Y:S01]  /*3a7f0*/  LDL.LU R29, [R1+0xc] ;  /* 0x00000c00011d7983 */ /* 0x000ea20000300800 */
[----:B---3--:R-:W-:Y:S01]  /*3a800*/  ISETP.LT.AND P6, PT, R25, UR4, !P0 ;  /* 0x0000000419007c0c */ /* 0x008fe2000c7c1270 */
[----:B0-----:R-:W-:Y:S02]  /*3a810*/  IMAD R9, R10, 0x4, R6 ;  /* 0x000000040a097824 */ /* 0x001fe400078e0206 */
[----:B------:R-:W3:Y:S01]  /*3a820*/  LDL.LU R25, [R1+0x294] ;  /* 0x0002940001197983 */ /* 0x000ee20000300800 */
[----:B------:R-:W-:Y:S01]  /*3a830*/  ISETP.LT.AND P4, PT, R20, UR6, !P0 ;  /* 0x0000000614007c0c */ /* 0x000fe2000c781270 */
[----:B------:R-:W0:Y:S02]  /*3a840*/  LDCU UR6, c[0x0][0x39c] ;  /* 0x00007380ff0677ac */ /* 0x000e240008000800 */
[----:B----4-:R4:W-:Y:S01]  /*3a850*/  @P2 STG.E.U16 desc[UR10][R4.64], R26 ;  /* 0x0000001a04002986 */ /* 0x0109e2000c10150a */
[----:B-1----:R-:W-:Y:S01]  /*3a860*/  ISETP.LT.AND P2, PT, R28, UR5, !P0 ;  /* 0x000000051c007c0c */ /* 0x002fe2000c741270 */
[----:B------:R-:W-:Y:S01]  /*3a870*/  IMAD R6, R16, 0x4, R9 ;  /* 0x0000000410067824 */ /* 0x000fe200078e0209 */
[C---:B------:R-:W-:Y:S01]  /*3a880*/  LEA R8, P5, R9.reuse, R0, 0x1 ;  /* 0x0000000009087211 */ /* 0x040fe200078a08ff */
[----:B------:R-:W3:Y:S01]  /*3a890*/  LDL.LU R28, [R1+0x298] ;  /* 0x00029800011c7983 */ /* 0x000ee20000300800 */
[----:B------:R-:W3:Y:S01]  /*3a8a0*/  LDCU UR4, c[0x0][0x39c] ;  /* 0x00007380ff0477ac */ /* 0x000ee20008000800 */
[----:B------:R-:W1:Y:S02]  /*3a8b0*/  LDC R10, c[0x0][0x3b8] ;  /* 0x0000ee00ff0a7b82 */ /* 0x000e640000000800 */
[----:B------:R-:W3:Y:S01]  /*3a8c0*/  LDL.LU R22, [R1+0x29c] ;  /* 0x00029c0001167983 */ /* 0x000ee20000300800 */
[----:B------:R-:W-:Y:S01]  /*3a8d0*/  LEA.HI.X.SX32 R9, R9, R2, 0x1, P5 ;  /* 0x0000000209097211 */ /* 0x000fe200028f0eff */
[----:B------:R-:W1:Y:S02]  /*3a8e0*/  LDCU UR5, c[0x0][0x39c] ;  /* 0x00007380ff0577ac */ /* 0x000e640008000800 */
[----:B------:R-:W3:Y:S01]  /*3a8f0*/  LDL.LU R14, [R1+0x2a0] ;  /* 0x0002a000010e7983 */ /* 0x000ee20000300800 */
[----:B----4-:R-:W-:Y:S01]  /*3a900*/  LEA R4, P5, R6, R0, 0x1 ;  /* 0x0000000006047211 */ /* 0x010fe200078a08ff */
[----:B------:R-:W-:Y:S01]  /*3a910*/  IMAD R17, R12, 0x4, R6 ;  /* 0x000000040c117824 */ /* 0x000fe200078e0206 */
[----:B------:R-:W4:Y:S01]  /*3a920*/  LDC R16, c[0x0][0x3b8] ;  /* 0x0000ee00ff107b82 */ /* 0x000f220000000800 */
[----:B------:R1:W-:Y:S01]  /*3a930*/  @P3 STG.E.U16 desc[UR10][R8.64], R7 ;  /* 0x0000000708003986 */ /* 0x0003e2000c10150a */
[----:B------:R-:W-:-:S02]  /*3a940*/  LEA.HI.X.SX32 R5, R6, R2, 0x1, P5 ;  /* 0x0000000206057211 */ /* 0x000fc400028f0eff */
[----:B0-----:R-:W-:Y:S01]  /*3a950*/  ISETP.LT.AND P5, PT, R21, UR6, !P0 ;  /* 0x0000000615007c0c */ /* 0x001fe2000c7a1270 */
[----:B------:R-:W-:Y:S01]  /*3a960*/  IMAD R21, R3, 0x4, R17 ;  /* 0x0000000403157824 */ /* 0x000fe200078e0211 */
[----:B------:R-:W4:Y:S01]  /*3a970*/  LDL.LU R20, [R1+0x2a4] ;  /* 0x0002a40001147983 */ /* 0x000f220000300800 */
[----:B------:R-:W-:Y:S01]  /*3a980*/  ISETP.LT.AND P3, PT, R24, UR7, !P0 ;  /* 0x0000000718007c0c */ /* 0x000fe2000c761270 */
[----:B------:R-:W0:Y:S02]  /*3a990*/  LDC R6, c[0x0][0x3b8] ;  /* 0x0000ee00ff067b82 */ /* 0x000e240000000800 */
[----:B--2---:R2:W-:Y:S01]  /*3a9a0*/  @P4 STG.E.U16 desc[UR10][R4.64], R29 ;  /* 0x0000001d04004986 */ /* 0x0045e2000c10150a */
[----:B-1----:R-:W-:-:S05]  /*3a9b0*/  LEA R8, P4, R17, R0, 0x1 ;  /* 0x0000000011087211 */ /* 0x002fca00078808ff */
[----:B------:R-:W1:Y:S01]  /*3a9c0*/  LDC R3, c[0x0][0x3b8] ;  /* 0x0000ee00ff037b82 */ /* 0x000e620000000800 */
[----:B-----5:R-:W-:Y:S01]  /*3a9d0*/  IMAD R13, R13, 0x4, R21 ;  /* 0x000000040d0d7824 */ /* 0x020fe200078e0215 */
[----:B------:R-:W5:Y:S01]  /*3a9e0*/  LDL.LU R24, [R1+0x2a8] ;  /* 0x0002a80001187983 */ /* 0x000f620000300800 */
[----:B------:R-:W-:Y:S01]  /*3a9f0*/  LEA.HI.X.SX32 R9, R17, R2, 0x1, P4 ;  /* 0x0000000211097211 */ /* 0x000fe200020f0eff */
[----:B------:R-:W0:Y:S01]  /*3aa00*/  LDCU UR7, c[0x0][0x39c] ;  /* 0x00007380ff0777ac */ /* 0x000e220008000800 */
[----:B------:R-:W0:Y:S01]  /*3aa10*/  LDCU UR6, c[0x0][0x39c] ;  /* 0x00007380ff0677ac */ /* 0x000e220008000800 */
[----:B--2---:R-:W-:-:S04]  /*3aa20*/  LEA R4, P4, R21, R0, 0x1 ;  /* 0x0000000015047211 */ /* 0x004fc800078808ff */
[----:B------:R-:W-:Y:S01]  /*3aa30*/  LEA.HI.X.SX32 R5, R21, R2, 0x1, P4 ;  /* 0x0000000215057211 */ /* 0x000fe200020f0eff */
[----:B------:R2:W-:Y:S04]  /*3aa40*/  @P6 STG.E.U16 desc[UR10][R8.64], R11 ;  /* 0x0000000b08006986 */ /* 0x0005e8000c10150a */
[----:B------:R0:W-:Y:S01]  /*3aa50*/  @P2 STG.E.U16 desc[UR10][R4.64], R27 ;  /* 0x0000001b04002986 */ /* 0x0001e2000c10150a */
[----:B---3--:R-:W-:Y:S01]  /*3aa60*/  ISETP.LT.AND P4, PT, R25, UR4, !P0 ;  /* 0x0000000419007c0c */ /* 0x008fe2000c781270 */
[----:B------:R-:W-:Y:S02]  /*3aa70*/  IMAD R17, R10, 0x4, R13 ;  /* 0x000000040a117824 */ /* 0x000fe400078e020d */
[----:B------:R-:W3:Y:S01]  /*3aa80*/  LDL.LU R25, [R1+0x2ac] ;  /* 0x0002ac0001197983 */ /* 0x000ee20000300800 */
[----:B------:R-:W4:Y:S01]  /*3aa90*/  LDC R10, c[0x0][0x3b8] ;  /* 0x0000ee00ff0a7b82 */ /* 0x000f220000000800 */
[C---:B--2---:R-:W-:Y:S01]  /*3aaa0*/  LEA R8, P6, R13.reuse, R0, 0x1 ;  /* 0x000000000d087211 */ /* 0x044fe200078c08ff */
[----:B------:R-:W2:Y:S01]  /*3aab0*/  LDCU UR4, c[0x0][0x39c] ;  /* 0x00007380ff0477ac */ /* 0x000ea20008000800 */
[----:B------:R-:W-:Y:S01]  /*3aac0*/  ISETP.LT.AND P2, PT, R28, UR5, !P0 ;  /* 0x000000051c007c0c */ /* 0x000fe2000c741270 */
[----:B------:R-:W5:Y:S01]  /*3aad0*/  LDCU UR5, c[0x0][0x39c] ;  /* 0x00007380ff0577ac */ /* 0x000f620008000800 */
[----:B------:R-:W3:Y:S01]  /*3aae0*/  LDL.LU R28, [R1+0x234] ;  /* 0x00023400011c7983 */ /* 0x000ee20000300800 */
[----:B------:R-:W-:-:S02]  /*3aaf0*/  LEA.HI.X.SX32 R9, R13, R2, 0x1, P6 ;  /* 0x000000020d097211 */ /* 0x000fc400030f0eff */
[----:B0-----:R-:W-:-:S04]  /*3ab00*/  LEA R4, P6, R17, R0, 0x1 ;  /* 0x0000000011047211 */ /* 0x001fc800078c08ff */
[----:B------:R-:W-:Y:S01]  /*3ab10*/  LEA.HI.X.SX32 R5, R17, R2, 0x1, P6 ;  /* 0x0000000211057211 */ /* 0x000fe200030f0eff */
[----:B------:R-:W-:Y:S02]  /*3ab20*/  IMAD R17, R6, 0x4, R17 ;  /* 0x0000000406117824 */ /* 0x000fe400078e0211 */
[----:B------:R-:W0:Y:S01]  /*3ab30*/  LDC R6, c[0x0][0x3b8] ;  /* 0x0000ee00ff067b82 */ /* 0x000e220000000800 */
[----:B------:R1:W-:Y:S04]  /*3ab40*/  @P5 STG.E.U16 desc[UR10][R8.64], R19 ;  /* 0x0000001308005986 */ /* 0x0003e8000c10150a */
[----:B------:R2:W-:Y:S01]  /*3ab50*/  @P3 STG.E.U16 desc[UR10][R4.64], R15 ;  /* 0x0000000f04003986 */ /* 0x0005e2000c10150a */
[----:B-1----:R-:W-:Y:S02]  /*3ab60*/  IMAD R9, R3, 0x4, R17 ;  /* 0x0000000403097824 */ /* 0x002fe400078e0211 */
[----:B------:R-:W1:Y:S01]  /*3ab70*/  LDC R3, c[0x0][0x3b8] ;  /* 0x0000ee00ff037b82 */ /* 0x000e620000000800 */
[----:B--2---:R-:W-:-:S04]  /*3ab80*/  LEA R4, P3, R17, R0, 0x1 ;  /* 0x0000000011047211 */ /* 0x004fc800078608ff */
[----:B------:R-:W-:Y:S01]  /*3ab90*/  LEA.HI.X.SX32 R5, R17, R2, 0x1, P3 ;  /* 0x0000000211057211 */ /* 0x000fe200018f0eff */
[----:B----4-:R-:W-:Y:S02]  /*3aba0*/  IMAD R17, R10, 0x4, R9 ;  /* 0x000000040a117824 */ /* 0x010fe400078e0209 */
[----:B------:R-:W2:Y:S01]  /*3abb0*/  LDC R10, c[0x0][0x3b8] ;  /* 0x0000ee00ff0a7b82 */ /* 0x000ea20000000800 */
[----:B------:R-:W-:Y:S02]  /*3abc0*/  ISETP.LT.AND P5, PT, R14, UR7, !P0 ;  /* 0x000000070e007c0c */ /* 0x000fe4000c7a1270 */
[C---:B------:R-:W-:Y:S02]  /*3abd0*/  LEA R8, P3, R9.reuse, R0, 0x1 ;  /* 0x0000000009087211 */ /* 0x040fe400078608ff */
[----:B------:R-:W-:Y:S02]  /*3abe0*/  ISETP.LT.AND P6, PT, R22, UR6, !P0 ;  /* 0x0000000616007c0c */ /* 0x000fe4000c7c1270 */
[----:B------:R-:W-:Y:S01]  /*3abf0*/  PRMT R7, R26, 0x7632, R7 ;  /* 0x000076321a077816 */ /* 0x000fe20000000007 */
[----:B------:R-:W4:Y:S01]  /*3ac00*/  LDC R14, c[0x0][0x3b8] ;  /* 0x0000ee00ff0e7b82 */ /* 0x000f220000000800 */
[----:B------:R-:W-:Y:S01]  /*3ac10*/  LEA.HI.X.SX32 R9, R9, R2, 0x1, P3 ;  /* 0x0000000209097211 */ /* 0x000fe200018f0eff */
[----:B------:R0:W-:Y:S01]  /*3ac20*/  @P4 STG.E.U16 desc[UR10][R4.64], R23 ;  /* 0x0000001704004986 */ /* 0x0001e2000c10150a */
[----:B------:R-:W-:Y:S01]  /*3ac30*/  LEA R12, P3, R17, R0, 0x1 ;  /* 0x00000000110c7211 */ /* 0x000fe200078608ff */
[----:B------:R-:W3:Y:S01]  /*3ac40*/  LDCU UR6, c[0x0][0x39c] ;  /* 0x00007380ff0677ac */ /* 0x000ee20008000800 */
[----:B------:R-:W-:-:S02]  /*3ac50*/  PRMT R11, R7, 0x7632, R11 ;  /* 0x00007632070b7816 */ /* 0x000fc4000000000b */
[----:B------:R-:W-:Y:S01]  /*3ac60*/  LEA.HI.X.SX32 R13, R17, R2, 0x1, P3 ;  /* 0x00000002110d7211 */ /* 0x000fe200018f0eff */
[----:B------:R-:W2:Y:S01]  /*3ac70*/  LDCU UR7, c[0x0][0x39c] ;  /* 0x00007380ff0777ac */ /* 0x000ea20008000800 */
[----:B------:R2:W-:Y:S01]  /*3ac80*/  @P2 STG.E.U16 desc[UR10][R8.64], R7 ;  /* 0x0000000708002986 */ /* 0x0005e2000c10150a */
[----:B0-----:R-:W-:-:S03]  /*3ac90*/  IMAD R5, R6, 0x4, R17 ;  /* 0x0000000406057824 */ /* 0x001fc600078e0211 */
[----:B------:R0:W-:Y:S01]  /*3aca0*/  @P6 STG.E.U16 desc[UR10][R12.64], R11 ;  /* 0x0000000b0c006986 */ /* 0x0001e2000c10150a */
[----:B------:R-:W0:Y:S01]  /*3acb0*/  LDC R17, c[0x0][0x3b8] ;  /* 0x0000ee00ff117b82 */ /* 0x000e220000000800 */
[----:B-1----:R-:W-:Y:S01]  /*3acc0*/  IMAD R3, R3, 0x4, R5 ;  /* 0x0000000403037824 */ /* 0x002fe200078e0205 */
[C---:B------:R-:W-:Y:S02]  /*3acd0*/  LEA R4, P6, R5.reuse, R0, 0x1 ;  /* 0x0000000005047211 */ /* 0x040fe400078c08ff */
[----:B------:R-:W-:Y:S02]  /*3ace0*/  ISETP.LT.AND P4, PT, R20, UR4, !P0 ;  /* 0x0000000414007c0c */ /* 0x000fe4000c781270 */
[----:B------:R-:W-:Y:S01]  /*3acf0*/  LEA.HI.X.SX32 R5, R5, R2, 0x1, P6 ;  /* 0x0000000205057211 */ /* 0x000fe200030f0eff */
[----:B--2---:R-:W-:Y:S01]  /*3ad00*/  IMAD R9, R10, 0x4, R3 ;  /* 0x000000040a097824 */ /* 0x004fe200078e0203 */
[----:B------:R-:W-:Y:S02]  /*3ad10*/  LEA R6, P6, R3, R0, 0x1 ;  /* 0x0000000003067211 */ /* 0x000fe400078c08ff */
[----:B------:R-:W-:-:S02]  /*3ad20*/  PRMT R15, R29, 0x7632, R15 ;  /* 0x000076321d0f7816 */ /* 0x000fc4000000000f */
[----:B------:R-:W-:Y:S01]  /*3ad30*/  LEA.HI.X.SX32 R7, R3, R2, 0x1, P6 ;  /* 0x0000000203077211 */ /* 0x000fe200030f0eff */
[----:B----4-:R-:W-:Y:S01]  /*3ad40*/  IMAD R3, R14, 0x4, R9 ;  /* 0x000000040e037824 */ /* 0x010fe200078e0209 */
[----:B------:R-:W-:Y:S01]  /*3ad50*/  PRMT R18, R11, 0x7632, R18 ;  /* 0x000076320b127816 */ /* 0x000fe20000000012 */
[----:B------:R1:W-:Y:S01]  /*3ad60*/  @P5 STG.E.U16 desc[UR10][R4.64], R15 ;  /* 0x0000000f04005986 */ /* 0x0003e2000c10150a */
[C---:B------:R-:W-:Y:S01]  /*3ad70*/  LEA R8, P5, R9.reuse, R0, 0x1 ;  /* 0x0000000009087211 */ /* 0x040fe200078a08ff */
[----:B0-----:R-:W-:Y:S02]  /*3ad80*/  IMAD R13, R16, 0x4, R3 ;  /* 0x00000004100d7824 */ /* 0x001fe400078e0203 */
[----:B------:R0:W-:Y:S01]  /*3ad90*/  @P4 STG.E.U16 desc[UR10][R6.64], R18 ;  /* 0x0000001206004986 */ /* 0x0001e2000c10150a */
[----:B------:R-:W-:Y:S02]  /*3ada0*/  LEA.HI.X.SX32 R9, R9, R2, 0x1, P5 ;  /* 0x0000000209097211 */ /* 0x000fe400028f0eff */
[----:B------:R-:W-:-:S02]  /*3adb0*/  LEA R10, P5, R3, R0, 0x1 ;  /* 0x00000000030a7211 */ /* 0x000fc400078a08ff */
[----:B------:R-:W-:Y:S01]  /*3adc0*/  LEA R12, P4, R13, R0, 0x1 ;  /* 0x000000000d0c7211 */ /* 0x000fe200078808ff */
[----:B------:R-:W-:Y:S01]  /*3add0*/  IMAD R17, R17, 0x4, R13 ;  /* 0x0000000411117824 */ /* 0x000fe200078e020d */
[----:B------:R-:W-:Y:S02]  /*3ade0*/  PRMT R27, R27, 0x7632, R27 ;  /* 0x000076321b1b7816 */ /* 0x000fe4000000001b */
[----:B------:R-:W-:Y:S02]  /*3adf0*/  PRMT R19, R19, 0x7632, R19 ;  /* 0x0000763213137816 */ /* 0x000fe40000000013 */
[-C--:B------:R-:W-:Y:S02]  /*3ae00*/  LEA.HI.X.SX32 R11, R3, R2.reuse, 0x1, P5 ;  /* 0x00000002030b7211 */ /* 0x080fe400028f0eff */
[----:B------:R-:W-:Y:S02]  /*3ae10*/  PRMT R14, R15, 0x7632, R14 ;  /* 0x000076320f0e7816 */ /* 0x000fe4000000000e */
[----:B------:R-:W-:-:S02]  /*3ae20*/  LEA.HI.X.SX32 R13, R13, R2, 0x1, P4 ;  /* 0x000000020d0d7211 */ /* 0x000fc400020f0eff */
[----:B-1----:R-:W-:-:S04]  /*3ae30*/  LEA R4, P4, R17, R0, 0x1 ;  /* 0x0000000011047211 */ /* 0x002fc800078808ff */
[----:B------:R-:W-:Y:S02]  /*3ae40*/  LEA.HI.X.SX32 R5, R17, R2, 0x1, P4 ;  /* 0x0000000211057211 */ /* 0x000fe400020f0eff */
[----:B-----5:R-:W-:-:S13]  /*3ae50*/  ISETP.LT.AND P2, PT, R24, UR5, !P0 ;  /* 0x0000000518007c0c */ /* 0x020fda000c741270 */
[----:B------:R0:W-:Y:S01]  /*3ae60*/  @P2 STG.E.U16 desc[UR10][R8.64], R27 ;  /* 0x0000001b08002986 */ /* 0x0001e2000c10150a */
[----:B---3--:R-:W-:Y:S02]  /*3ae70*/  ISETP.LT.AND P3, PT, R25, UR6, !P0 ;  /* 0x0000000619007c0c */ /* 0x008fe4000c761270 */
[----:B------:R-:W-:-:S11]  /*3ae80*/  ISETP.LT.AND P0, PT, R28, UR7, !P0 ;  /* 0x000000071c007c0c */ /* 0x000fd6000c701270 */
[----:B------:R0:W-:Y:S04]  /*3ae90*/  @P3 STG.E.U16 desc[UR10][R10.64], R19 ;  /* 0x000000130a003986 */ /* 0x0001e8000c10150a */
[----:B------:R0:W-:Y:S01]  /*3aea0*/  @P0 STG.E.U16 desc[UR10][R12.64], R14 ;  /* 0x0000000e0c000986 */ /* 0x0001e2000c10150a */
[----:B------:R-:W-:Y:S05]  /*3aeb0*/  @!P1 EXIT ;  /* 0x000000000000994d */ /* 0x000fea0003800000 */
[----:B------:R-:W-:-:S05]  /*3aec0*/  PRMT R2, R23, 0x7632, R2 ;  /* 0x0000763217027816 */ /* 0x000fca0000000002 */
[----:B------:R-:W-:Y:S01]  /*3aed0*/  STG.E.U16 desc[UR10][R4.64], R2 ;  /* 0x0000000204007986 */ /* 0x000fe2000c10150a */
[----:B------:R-:W-:Y:S05]  /*3aee0*/  EXIT ;  /* 0x000000000000794d */ /* 0x000fea0003800000 */
.L_x_3:
[----:B------:R-:W-:-:S00]  /*3aef0*/  BRA `(.L_x_3) ;  /* 0xfffffffc00fc7947 */ /* 0x000fc0000383ffff */
[----:B------:R-:W-:-:S00]  /*3af00*/  NOP ;  /* 0x0000000000007918 */ /* 0x000fc00000000000 */
[----:B------:R-:W-:-:S00]  /*3af10*/  NOP ;  /* 0x0000000000007918 */ /* 0x000fc00000000000 */
[----:B------:R-:W-:-:S00]  /*3af20*/  NOP ;  /* 0x0000000000007918 */ /* 0x000fc00000000000 */
[----:B------:R-:W-:-:S00]  /*3af30*/  NOP ;  /* 0x0000000000007918 */ /* 0x000fc00000000000 */
[----:B------:R-:W-:-:S00]  /*3af40*/  NOP ;  /* 0x0000000000007918 */ /* 0x000fc00000000000 */
[----:B------:R-:W-:-:S00]  /*3af50*/  NOP ;  /* 0x0000000000007918 */ /* 0x000fc00000000000 */
[----:B------:R-:W-:-:S00]  /*3af60*/  NOP ;  /* 0x0000000000007918 */ /* 0x000fc00000000000 */
[----:B------:R-:W-:-:S00]  /*3af70*/  NOP ;  /* 0x0000000000007918 */ /* 0x000fc00000000000 */
.L_x_4:


//--------------------- .nv.shared.matmul_kernel  --------------------------
	.section	.nv.shared.matmul_kernel,"aw",@nobits
	.sectionflags	@""
	.align	16
	.zero		1024


//--------------------- .nv.shared.reserved.0     --------------------------
	.section	.nv.shared.reserved.0,"aw",@nobits
	.weak		__nv_reservedSMEM_offset_0_alias
	.size		__nv_reservedSMEM_offset_0_alias, 0, 64
	.other		__nv_reservedSMEM_offset_0_alias,@"STO_CUDA_RESERVED_SHARED STV_DEFAULT"
__nv_reservedSMEM_offset_0_alias:
	.zero		0
	.zero		64


//--------------------- .nv.constant0.matmul_kernel --------------------------
	.section	.nv.constant0.matmul_kernel,"a",@progbits
	.sectionflags	@""
	.align	4
.nv.constant0.matmul_kernel:
	.zero		976


//--------------------- SYMBOLS --------------------------

	.type		.nv.reservedSmem.offset0,@object
	.size		.nv.reservedSmem.offset0,0x4
	.type		.nv.reservedSmem.cap,@object
	.size		.nv.reservedSmem.cap,0x4
